//
// Generated by NVIDIA NVVM Compiler
//
// Compiler Build ID: CL-36424714
// Cuda compilation tools, release 13.0, V13.0.88
// Based on NVVM 20.0.0
//

.version 9.0
.target sm_100
.address_size 64

	// .globl	_Z4initjP17curandStateXORWOW
.global .align 4 .b8 precalc_xorwow_matrix[102400];
.global .align 4 .b8 precalc_xorwow_offset_matrix[102400];
.global .align 4 .b8 mrg32k3aM1[2304];
.global .align 4 .b8 mrg32k3aM2[2304];
.global .align 4 .b8 mrg32k3aM1SubSeq[2016];
.global .align 4 .b8 mrg32k3aM2SubSeq[2016];
.global .align 4 .b8 mrg32k3aM1Seq[2304];
.global .align 4 .b8 mrg32k3aM2Seq[2304];
.const .align 8 .b8 __cr_lgamma_table[72];

.visible .entry _Z4initjP17curandStateXORWOW(
	.param .u32 _Z4initjP17curandStateXORWOW_param_0,
	.param .u64 .ptr .align 1 _Z4initjP17curandStateXORWOW_param_1
)
{
	.reg .pred 	%p<24>;
	.reg .b32 	%r<409>;
	.reg .b64 	%rd<19>;

	ld.param.u32 	%r182, [_Z4initjP17curandStateXORWOW_param_0];
	ld.param.u64 	%rd8, [_Z4initjP17curandStateXORWOW_param_1];
	cvta.to.global.u64 	%rd9, %rd8;
	mov.u32 	%r183, %ctaid.x;
	mov.u32 	%r184, %tid.x;
	mov.u32 	%r185, %ntid.x;
	mad.lo.s32 	%r186, %r183, %r185, %r184;
	cvt.u64.u32 	%rd10, %r186;
	shl.b64 	%rd11, %rd10, 48;
	cvt.s64.s16 	%rd18, %rd10;
	mad.lo.s64 	%rd2, %rd18, 48, %rd9;
	xor.b32  	%r187, %r182, -1429050551;
	mul.lo.s32 	%r188, %r187, 1099087573;
	add.s32 	%r189, %r188, -638133224;
	add.s32 	%r190, %r188, 123456789;
	st.global.v2.u32 	[%rd2], {%r189, %r190};
	xor.b32  	%r191, %r188, 362436069;
	mov.b32 	%r192, -123459836;
	st.global.v2.u32 	[%rd2+8], {%r191, %r192};
	add.s32 	%r193, %r188, 5783321;
	mov.b32 	%r194, -589760388;
	st.global.v2.u32 	[%rd2+16], {%r194, %r193};
	setp.eq.s64 	%p1, %rd11, 0;
	@%p1 bra 	$L__BB0_42;
	mov.b32 	%r315, 0;
$L__BB0_2:
	and.b64  	%rd4, %rd18, 3;
	setp.eq.s64 	%p2, %rd4, 0;
	@%p2 bra 	$L__BB0_41;
	mul.wide.u32 	%rd12, %r315, 3200;
	mov.u64 	%rd13, precalc_xorwow_matrix;
	add.s64 	%rd5, %rd13, %rd12;
	cvt.u32.u64 	%r2, %rd4;
	mov.b32 	%r316, 0;
$L__BB0_4:
	mov.b32 	%r329, 0;
	mov.u32 	%r330, %r329;
	mov.u32 	%r331, %r329;
	mov.u32 	%r332, %r329;
	mov.u32 	%r333, %r329;
	mov.u32 	%r322, %r329;
$L__BB0_5:
	mul.wide.u32 	%rd14, %r322, 4;
	add.s64 	%rd15, %rd2, %rd14;
	ld.global.u32 	%r10, [%rd15+4];
	shl.b32 	%r11, %r322, 5;
	mov.b32 	%r328, 0;
$L__BB0_6:
	.pragma "nounroll";
	shr.u32 	%r199, %r10, %r328;
	and.b32  	%r200, %r199, 1;
	setp.eq.b32 	%p3, %r200, 1;
	not.pred 	%p4, %p3;
	add.s32 	%r201, %r11, %r328;
	mul.lo.s32 	%r202, %r201, 5;
	mul.wide.u32 	%rd16, %r202, 4;
	add.s64 	%rd6, %rd5, %rd16;
	@%p4 bra 	$L__BB0_8;
	ld.global.u32 	%r203, [%rd6];
	xor.b32  	%r333, %r333, %r203;
	ld.global.u32 	%r204, [%rd6+4];
	xor.b32  	%r332, %r332, %r204;
	ld.global.u32 	%r205, [%rd6+8];
	xor.b32  	%r331, %r331, %r205;
	ld.global.u32 	%r206, [%rd6+12];
	xor.b32  	%r330, %r330, %r206;
	ld.global.u32 	%r207, [%rd6+16];
	xor.b32  	%r329, %r329, %r207;
$L__BB0_8:
	and.b32  	%r209, %r199, 2;
	setp.eq.s32 	%p5, %r209, 0;
	@%p5 bra 	$L__BB0_10;
	ld.global.u32 	%r210, [%rd6+20];
	xor.b32  	%r333, %r333, %r210;
	ld.global.u32 	%r211, [%rd6+24];
	xor.b32  	%r332, %r332, %r211;
	ld.global.u32 	%r212, [%rd6+28];
	xor.b32  	%r331, %r331, %r212;
	ld.global.u32 	%r213, [%rd6+32];
	xor.b32  	%r330, %r330, %r213;
	ld.global.u32 	%r214, [%rd6+36];
	xor.b32  	%r329, %r329, %r214;
$L__BB0_10:
	and.b32  	%r216, %r199, 4;
	setp.eq.s32 	%p6, %r216, 0;
	@%p6 bra 	$L__BB0_12;
	ld.global.u32 	%r217, [%rd6+40];
	xor.b32  	%r333, %r333, %r217;
	ld.global.u32 	%r218, [%rd6+44];
	xor.b32  	%r332, %r332, %r218;
	ld.global.u32 	%r219, [%rd6+48];
	xor.b32  	%r331, %r331, %r219;
	ld.global.u32 	%r220, [%rd6+52];
	xor.b32  	%r330, %r330, %r220;
	ld.global.u32 	%r221, [%rd6+56];
	xor.b32  	%r329, %r329, %r221;
$L__BB0_12:
	and.b32  	%r223, %r199, 8;
	setp.eq.s32 	%p7, %r223, 0;
	@%p7 bra 	$L__BB0_14;
	ld.global.u32 	%r224, [%rd6+60];
	xor.b32  	%r333, %r333, %r224;
	ld.global.u32 	%r225, [%rd6+64];
	xor.b32  	%r332, %r332, %r225;
	ld.global.u32 	%r226, [%rd6+68];
	xor.b32  	%r331, %r331, %r226;
	ld.global.u32 	%r227, [%rd6+72];
	xor.b32  	%r330, %r330, %r227;
	ld.global.u32 	%r228, [%rd6+76];
	xor.b32  	%r329, %r329, %r228;
$L__BB0_14:
	and.b32  	%r230, %r199, 16;
	setp.eq.s32 	%p8, %r230, 0;
	@%p8 bra 	$L__BB0_16;
	ld.global.u32 	%r231, [%rd6+80];
	xor.b32  	%r333, %r333, %r231;
	ld.global.u32 	%r232, [%rd6+84];
	xor.b32  	%r332, %r332, %r232;
	ld.global.u32 	%r233, [%rd6+88];
	xor.b32  	%r331, %r331, %r233;
	ld.global.u32 	%r234, [%rd6+92];
	xor.b32  	%r330, %r330, %r234;
	ld.global.u32 	%r235, [%rd6+96];
	xor.b32  	%r329, %r329, %r235;
$L__BB0_16:
	and.b32  	%r237, %r199, 32;
	setp.eq.s32 	%p9, %r237, 0;
	@%p9 bra 	$L__BB0_18;
	ld.global.u32 	%r238, [%rd6+100];
	xor.b32  	%r333, %r333, %r238;
	ld.global.u32 	%r239, [%rd6+104];
	xor.b32  	%r332, %r332, %r239;
	ld.global.u32 	%r240, [%rd6+108];
	xor.b32  	%r331, %r331, %r240;
	ld.global.u32 	%r241, [%rd6+112];
	xor.b32  	%r330, %r330, %r241;
	ld.global.u32 	%r242, [%rd6+116];
	xor.b32  	%r329, %r329, %r242;
$L__BB0_18:
	and.b32  	%r244, %r199, 64;
	setp.eq.s32 	%p10, %r244, 0;
	@%p10 bra 	$L__BB0_20;
	ld.global.u32 	%r245, [%rd6+120];
	xor.b32  	%r333, %r333, %r245;
	ld.global.u32 	%r246, [%rd6+124];
	xor.b32  	%r332, %r332, %r246;
	ld.global.u32 	%r247, [%rd6+128];
	xor.b32  	%r331, %r331, %r247;
	ld.global.u32 	%r248, [%rd6+132];
	xor.b32  	%r330, %r330, %r248;
	ld.global.u32 	%r249, [%rd6+136];
	xor.b32  	%r329, %r329, %r249;
$L__BB0_20:
	and.b32  	%r251, %r199, 128;
	setp.eq.s32 	%p11, %r251, 0;
	@%p11 bra 	$L__BB0_22;
	ld.global.u32 	%r252, [%rd6+140];
	xor.b32  	%r333, %r333, %r252;
	ld.global.u32 	%r253, [%rd6+144];
	xor.b32  	%r332, %r332, %r253;
	ld.global.u32 	%r254, [%rd6+148];
	xor.b32  	%r331, %r331, %r254;
	ld.global.u32 	%r255, [%rd6+152];
	xor.b32  	%r330, %r330, %r255;
	ld.global.u32 	%r256, [%rd6+156];
	xor.b32  	%r329, %r329, %r256;
$L__BB0_22:
	and.b32  	%r258, %r199, 256;
	setp.eq.s32 	%p12, %r258, 0;
	@%p12 bra 	$L__BB0_24;
	ld.global.u32 	%r259, [%rd6+160];
	xor.b32  	%r333, %r333, %r259;
	ld.global.u32 	%r260, [%rd6+164];
	xor.b32  	%r332, %r332, %r260;
	ld.global.u32 	%r261, [%rd6+168];
	xor.b32  	%r331, %r331, %r261;
	ld.global.u32 	%r262, [%rd6+172];
	xor.b32  	%r330, %r330, %r262;
	ld.global.u32 	%r263, [%rd6+176];
	xor.b32  	%r329, %r329, %r263;
$L__BB0_24:
	and.b32  	%r265, %r199, 512;
	setp.eq.s32 	%p13, %r265, 0;
	@%p13 bra 	$L__BB0_26;
	ld.global.u32 	%r266, [%rd6+180];
	xor.b32  	%r333, %r333, %r266;
	ld.global.u32 	%r267, [%rd6+184];
	xor.b32  	%r332, %r332, %r267;
	ld.global.u32 	%r268, [%rd6+188];
	xor.b32  	%r331, %r331, %r268;
	ld.global.u32 	%r269, [%rd6+192];
	xor.b32  	%r330, %r330, %r269;
	ld.global.u32 	%r270, [%rd6+196];
	xor.b32  	%r329, %r329, %r270;
$L__BB0_26:
	and.b32  	%r272, %r199, 1024;
	setp.eq.s32 	%p14, %r272, 0;
	@%p14 bra 	$L__BB0_28;
	ld.global.u32 	%r273, [%rd6+200];
	xor.b32  	%r333, %r333, %r273;
	ld.global.u32 	%r274, [%rd6+204];
	xor.b32  	%r332, %r332, %r274;
	ld.global.u32 	%r275, [%rd6+208];
	xor.b32  	%r331, %r331, %r275;
	ld.global.u32 	%r276, [%rd6+212];
	xor.b32  	%r330, %r330, %r276;
	ld.global.u32 	%r277, [%rd6+216];
	xor.b32  	%r329, %r329, %r277;
$L__BB0_28:
	and.b32  	%r279, %r199, 2048;
	setp.eq.s32 	%p15, %r279, 0;
	@%p15 bra 	$L__BB0_30;
	ld.global.u32 	%r280, [%rd6+220];
	xor.b32  	%r333, %r333, %r280;
	ld.global.u32 	%r281, [%rd6+224];
	xor.b32  	%r332, %r332, %r281;
	ld.global.u32 	%r282, [%rd6+228];
	xor.b32  	%r331, %r331, %r282;
	ld.global.u32 	%r283, [%rd6+232];
	xor.b32  	%r330, %r330, %r283;
	ld.global.u32 	%r284, [%rd6+236];
	xor.b32  	%r329, %r329, %r284;
$L__BB0_30:
	and.b32  	%r286, %r199, 4096;
	setp.eq.s32 	%p16, %r286, 0;
	@%p16 bra 	$L__BB0_32;
	ld.global.u32 	%r287, [%rd6+240];
	xor.b32  	%r333, %r333, %r287;
	ld.global.u32 	%r288, [%rd6+244];
	xor.b32  	%r332, %r332, %r288;
	ld.global.u32 	%r289, [%rd6+248];
	xor.b32  	%r331, %r331, %r289;
	ld.global.u32 	%r290, [%rd6+252];
	xor.b32  	%r330, %r330, %r290;
	ld.global.u32 	%r291, [%rd6+256];
	xor.b32  	%r329, %r329, %r291;
$L__BB0_32:
	and.b32  	%r293, %r199, 8192;
	setp.eq.s32 	%p17, %r293, 0;
	@%p17 bra 	$L__BB0_34;
	ld.global.u32 	%r294, [%rd6+260];
	xor.b32  	%r333, %r333, %r294;
	ld.global.u32 	%r295, [%rd6+264];
	xor.b32  	%r332, %r332, %r295;
	ld.global.u32 	%r296, [%rd6+268];
	xor.b32  	%r331, %r331, %r296;
	ld.global.u32 	%r297, [%rd6+272];
	xor.b32  	%r330, %r330, %r297;
	ld.global.u32 	%r298, [%rd6+276];
	xor.b32  	%r329, %r329, %r298;
$L__BB0_34:
	and.b32  	%r300, %r199, 16384;
	setp.eq.s32 	%p18, %r300, 0;
	@%p18 bra 	$L__BB0_36;
	ld.global.u32 	%r301, [%rd6+280];
	xor.b32  	%r333, %r333, %r301;
	ld.global.u32 	%r302, [%rd6+284];
	xor.b32  	%r332, %r332, %r302;
	ld.global.u32 	%r303, [%rd6+288];
	xor.b32  	%r331, %r331, %r303;
	ld.global.u32 	%r304, [%rd6+292];
	xor.b32  	%r330, %r330, %r304;
	ld.global.u32 	%r305, [%rd6+296];
	xor.b32  	%r329, %r329, %r305;
$L__BB0_36:
	and.b32  	%r307, %r199, 32768;
	setp.eq.s32 	%p19, %r307, 0;
	@%p19 bra 	$L__BB0_38;
	ld.global.u32 	%r308, [%rd6+300];
	xor.b32  	%r333, %r333, %r308;
	ld.global.u32 	%r309, [%rd6+304];
	xor.b32  	%r332, %r332, %r309;
	ld.global.u32 	%r310, [%rd6+308];
	xor.b32  	%r331, %r331, %r310;
	ld.global.u32 	%r311, [%rd6+312];
	xor.b32  	%r330, %r330, %r311;
	ld.global.u32 	%r312, [%rd6+316];
	xor.b32  	%r329, %r329, %r312;
$L__BB0_38:
	add.s32 	%r328, %r328, 16;
	setp.ne.s32 	%p20, %r328, 32;
	@%p20 bra 	$L__BB0_6;
	mad.lo.s32 	%r313, %r322, -31, %r11;
	add.s32 	%r322, %r313, 1;
	setp.ne.s32 	%p21, %r322, 5;
	@%p21 bra 	$L__BB0_5;
	st.global.u32 	[%rd2+4], %r333;
	st.global.u32 	[%rd2+8], %r332;
	st.global.u32 	[%rd2+12], %r331;
	st.global.u32 	[%rd2+16], %r330;
	st.global.u32 	[%rd2+20], %r329;
	add.s32 	%r316, %r316, 1;
	setp.lt.u32 	%p22, %r316, %r2;
	@%p22 bra 	$L__BB0_4;
$L__BB0_41:
	shr.u64 	%rd7, %rd18, 2;
	add.s32 	%r315, %r315, 1;
	setp.gt.u64 	%p23, %rd18, 3;
	mov.u64 	%rd18, %rd7;
	@%p23 bra 	$L__BB0_2;
$L__BB0_42:
	mov.b32 	%r314, 0;
	st.global.v2.u32 	[%rd2+24], {%r314, %r314};
	st.global.u32 	[%rd2+32], %r314;
	mov.b64 	%rd17, 0;
	st.global.u64 	[%rd2+40], %rd17;
	ret;

}
	// .globl	_Z10randomDataP17curandStateXORWOWPs
.visible .entry _Z10randomDataP17curandStateXORWOWPs(
	.param .u64 .ptr .align 1 _Z10randomDataP17curandStateXORWOWPs_param_0,
	.param .u64 .ptr .align 1 _Z10randomDataP17curandStateXORWOWPs_param_1
)
{
	.reg .pred 	%p<2>;
	.reg .b16 	%rs<29>;
	.reg .b32 	%r<91>;
	.reg .b64 	%rd<22>;

	ld.param.u64 	%rd6, [_Z10randomDataP17curandStateXORWOWPs_param_0];
	ld.param.u64 	%rd7, [_Z10randomDataP17curandStateXORWOWPs_param_1];
	cvta.to.global.u64 	%rd8, %rd7;
	mov.u32 	%r4, %ctaid.x;
	mov.u32 	%r5, %tid.x;
	mov.u32 	%r6, %ntid.x;
	mad.lo.s32 	%r7, %r4, %r6, %r5;
	cvt.s32.s16 	%r8, %r7;
	mul.lo.s32 	%r9, %r8, 20;
	cvt.u64.u32 	%rd9, %r7;
	cvta.to.global.u64 	%rd10, %rd6;
	mul.wide.s32 	%rd11, %r9, 2;
	add.s64 	%rd1, %rd8, %rd11;
	mov.b16 	%rs1, 0;
	st.global.u16 	[%rd1], %rs1;
	mov.b16 	%rs2, 1;
	st.global.u16 	[%rd1+2], %rs2;
	add.s64 	%rd21, %rd1, 4;
	mov.b16 	%rs3, 2;
	st.global.u16 	[%rd1+4], %rs3;
	mov.b16 	%rs4, 3;
	st.global.u16 	[%rd1+6], %rs4;
	mov.b16 	%rs5, 4;
	st.global.u16 	[%rd1+8], %rs5;
	mov.b16 	%rs6, 5;
	st.global.u16 	[%rd1+10], %rs6;
	mov.b16 	%rs7, 6;
	st.global.u16 	[%rd1+12], %rs7;
	mov.b16 	%rs8, 7;
	st.global.u16 	[%rd1+14], %rs8;
	mov.b16 	%rs9, 8;
	st.global.u16 	[%rd1+16], %rs9;
	mov.b16 	%rs10, 9;
	st.global.u16 	[%rd1+18], %rs10;
	mov.b16 	%rs11, 10;
	st.global.u16 	[%rd1+20], %rs11;
	mov.b16 	%rs12, 11;
	st.global.u16 	[%rd1+22], %rs12;
	mov.b16 	%rs13, 12;
	st.global.u16 	[%rd1+24], %rs13;
	mov.b16 	%rs14, 13;
	st.global.u16 	[%rd1+26], %rs14;
	mov.b16 	%rs15, 14;
	st.global.u16 	[%rd1+28], %rs15;
	mov.b16 	%rs16, 15;
	st.global.u16 	[%rd1+30], %rs16;
	mov.b16 	%rs17, 16;
	st.global.u16 	[%rd1+32], %rs17;
	mov.b16 	%rs18, 17;
	st.global.u16 	[%rd1+34], %rs18;
	mov.b16 	%rs19, 18;
	st.global.u16 	[%rd1+36], %rs19;
	mov.b16 	%rs20, 19;
	st.global.u16 	[%rd1+38], %rs20;
	cvt.s64.s16 	%rd12, %rd9;
	mad.lo.s64 	%rd2, %rd12, 48, %rd10;
	mov.b32 	%r90, 0;
$L__BB1_1:
	ld.global.v2.u32 	{%r10, %r11}, [%rd2];
	shr.u32 	%r12, %r11, 2;
	xor.b32  	%r13, %r12, %r11;
	ld.global.v2.u32 	{%r14, %r15}, [%rd2+8];
	ld.global.v2.u32 	{%r16, %r17}, [%rd2+16];
	st.global.v2.u32 	[%rd2+8], {%r15, %r16};
	shl.b32 	%r18, %r17, 4;
	shl.b32 	%r19, %r13, 1;
	xor.b32  	%r20, %r19, %r18;
	xor.b32  	%r21, %r20, %r13;
	xor.b32  	%r22, %r21, %r17;
	st.global.v2.u32 	[%rd2+16], {%r17, %r22};
	add.s32 	%r23, %r10, 362437;
	st.global.v2.u32 	[%rd2], {%r23, %r14};
	add.s32 	%r24, %r22, %r23;
	mul.hi.u32 	%r25, %r24, -858993459;
	shr.u32 	%r26, %r25, 4;
	mul.lo.s32 	%r27, %r26, 20;
	sub.s32 	%r28, %r24, %r27;
	ld.global.u16 	%rs21, [%rd21+-4];
	shl.b32 	%r29, %r28, 1;
	cvt.u64.u32 	%rd13, %r29;
	add.s64 	%rd14, %rd1, %rd13;
	ld.global.u16 	%rs22, [%rd14];
	st.global.u16 	[%rd21+-4], %rs22;
	st.global.u16 	[%rd14], %rs21;
	ld.global.v2.u32 	{%r30, %r31}, [%rd2];
	shr.u32 	%r32, %r31, 2;
	xor.b32  	%r33, %r32, %r31;
	ld.global.v2.u32 	{%r34, %r35}, [%rd2+8];
	ld.global.v2.u32 	{%r36, %r37}, [%rd2+16];
	st.global.v2.u32 	[%rd2+8], {%r35, %r36};
	shl.b32 	%r38, %r37, 4;
	shl.b32 	%r39, %r33, 1;
	xor.b32  	%r40, %r39, %r38;
	xor.b32  	%r41, %r40, %r33;
	xor.b32  	%r42, %r41, %r37;
	st.global.v2.u32 	[%rd2+16], {%r37, %r42};
	add.s32 	%r43, %r30, 362437;
	st.global.v2.u32 	[%rd2], {%r43, %r34};
	add.s32 	%r44, %r42, %r43;
	mul.hi.u32 	%r45, %r44, -858993459;
	shr.u32 	%r46, %r45, 4;
	mul.lo.s32 	%r47, %r46, 20;
	sub.s32 	%r48, %r44, %r47;
	ld.global.u16 	%rs23, [%rd21+-2];
	shl.b32 	%r49, %r48, 1;
	cvt.u64.u32 	%rd15, %r49;
	add.s64 	%rd16, %rd1, %rd15;
	ld.global.u16 	%rs24, [%rd16];
	st.global.u16 	[%rd21+-2], %rs24;
	st.global.u16 	[%rd16], %rs23;
	ld.global.v2.u32 	{%r50, %r51}, [%rd2];
	shr.u32 	%r52, %r51, 2;
	xor.b32  	%r53, %r52, %r51;
	ld.global.v2.u32 	{%r54, %r55}, [%rd2+8];
	ld.global.v2.u32 	{%r56, %r57}, [%rd2+16];
	st.global.v2.u32 	[%rd2+8], {%r55, %r56};
	shl.b32 	%r58, %r57, 4;
	shl.b32 	%r59, %r53, 1;
	xor.b32  	%r60, %r59, %r58;
	xor.b32  	%r61, %r60, %r53;
	xor.b32  	%r62, %r61, %r57;
	st.global.v2.u32 	[%rd2+16], {%r57, %r62};
	add.s32 	%r63, %r50, 362437;
	st.global.v2.u32 	[%rd2], {%r63, %r54};
	add.s32 	%r64, %r62, %r63;
	mul.hi.u32 	%r65, %r64, -858993459;
	shr.u32 	%r66, %r65, 4;
	mul.lo.s32 	%r67, %r66, 20;
	sub.s32 	%r68, %r64, %r67;
	ld.global.u16 	%rs25, [%rd21];
	shl.b32 	%r69, %r68, 1;
	cvt.u64.u32 	%rd17, %r69;
	add.s64 	%rd18, %rd1, %rd17;
	ld.global.u16 	%rs26, [%rd18];
	st.global.u16 	[%rd21], %rs26;
	st.global.u16 	[%rd18], %rs25;
	ld.global.v2.u32 	{%r70, %r71}, [%rd2];
	shr.u32 	%r72, %r71, 2;
	xor.b32  	%r73, %r72, %r71;
	ld.global.v2.u32 	{%r74, %r75}, [%rd2+8];
	ld.global.v2.u32 	{%r76, %r77}, [%rd2+16];
	st.global.v2.u32 	[%rd2+8], {%r75, %r76};
	shl.b32 	%r78, %r77, 4;
	shl.b32 	%r79, %r73, 1;
	xor.b32  	%r80, %r79, %r78;
	xor.b32  	%r81, %r80, %r73;
	xor.b32  	%r82, %r81, %r77;
	st.global.v2.u32 	[%rd2+16], {%r77, %r82};
	add.s32 	%r83, %r70, 362437;
	st.global.v2.u32 	[%rd2], {%r83, %r74};
	add.s32 	%r84, %r82, %r83;
	mul.hi.u32 	%r85, %r84, -858993459;
	shr.u32 	%r86, %r85, 4;
	mul.lo.s32 	%r87, %r86, 20;
	sub.s32 	%r88, %r84, %r87;
	ld.global.u16 	%rs27, [%rd21+2];
	shl.b32 	%r89, %r88, 1;
	cvt.u64.u32 	%rd19, %r89;
	add.s64 	%rd20, %rd1, %rd19;
	ld.global.u16 	%rs28, [%rd20];
	st.global.u16 	[%rd21+2], %rs28;
	st.global.u16 	[%rd20], %rs27;
	add.s32 	%r90, %r90, 4;
	add.s64 	%rd21, %rd21, 8;
	setp.ne.s32 	%p1, %r90, 20;
	@%p1 bra 	$L__BB1_1;
	ret;

}
	// .globl	_Z9randomBayP17curandStateXORWOWPb
.visible .entry _Z9randomBayP17curandStateXORWOWPb(
	.param .u64 .ptr .align 1 _Z9randomBayP17curandStateXORWOWPb_param_0,
	.param .u64 .ptr .align 1 _Z9randomBayP17curandStateXORWOWPb_param_1
)
{
	.reg .pred 	%p<2>;
	.reg .b16 	%rs<9>;
	.reg .b32 	%r<74>;
	.reg .b64 	%rd<11>;

	ld.param.u64 	%rd4, [_Z9randomBayP17curandStateXORWOWPb_param_0];
	ld.param.u64 	%rd5, [_Z9randomBayP17curandStateXORWOWPb_param_1];
	cvta.to.global.u64 	%rd6, %rd5;
	cvta.to.global.u64 	%rd7, %rd4;
	mov.u32 	%r7, %ctaid.x;
	mov.u32 	%r8, %tid.x;
	mov.u32 	%r9, %ntid.x;
	mad.lo.s32 	%r10, %r7, %r9, %r8;
	cvt.u64.u32 	%rd8, %r10;
	cvt.s64.s16 	%rd9, %rd8;
	mad.lo.s64 	%rd1, %rd9, 48, %rd7;
	cvt.s32.s16 	%r11, %r10;
	mul.lo.s32 	%r72, %r11, 19;
	add.s64 	%rd2, %rd6, 3;
	mov.b32 	%r73, 0;
$L__BB2_1:
	cvt.s64.s32 	%rd10, %r72;
	add.s64 	%rd3, %rd2, %rd10;
	ld.global.v2.u32 	{%r12, %r13}, [%rd1];
	shr.u32 	%r14, %r13, 2;
	xor.b32  	%r15, %r14, %r13;
	ld.global.v2.u32 	{%r16, %r17}, [%rd1+8];
	ld.global.v2.u32 	{%r18, %r19}, [%rd1+16];
	st.global.v2.u32 	[%rd1+8], {%r17, %r18};
	shl.b32 	%r20, %r19, 4;
	shl.b32 	%r21, %r15, 1;
	xor.b32  	%r22, %r21, %r20;
	xor.b32  	%r23, %r22, %r15;
	xor.b32  	%r24, %r23, %r19;
	st.global.v2.u32 	[%rd1+16], {%r19, %r24};
	add.s32 	%r25, %r12, 362437;
	st.global.v2.u32 	[%rd1], {%r25, %r16};
	add.s32 	%r26, %r24, %r25;
	cvt.u16.u32 	%rs1, %r26;
	and.b16  	%rs2, %rs1, 1;
	st.global.u8 	[%rd3+-3], %rs2;
	ld.global.v2.u32 	{%r27, %r28}, [%rd1];
	shr.u32 	%r29, %r28, 2;
	xor.b32  	%r30, %r29, %r28;
	ld.global.v2.u32 	{%r31, %r32}, [%rd1+8];
	ld.global.v2.u32 	{%r33, %r34}, [%rd1+16];
	st.global.v2.u32 	[%rd1+8], {%r32, %r33};
	shl.b32 	%r35, %r34, 4;
	shl.b32 	%r36, %r30, 1;
	xor.b32  	%r37, %r36, %r35;
	xor.b32  	%r38, %r37, %r30;
	xor.b32  	%r39, %r38, %r34;
	st.global.v2.u32 	[%rd1+16], {%r34, %r39};
	add.s32 	%r40, %r27, 362437;
	st.global.v2.u32 	[%rd1], {%r40, %r31};
	add.s32 	%r41, %r39, %r40;
	cvt.u16.u32 	%rs3, %r41;
	and.b16  	%rs4, %rs3, 1;
	st.global.u8 	[%rd3+-2], %rs4;
	ld.global.v2.u32 	{%r42, %r43}, [%rd1];
	shr.u32 	%r44, %r43, 2;
	xor.b32  	%r45, %r44, %r43;
	ld.global.v2.u32 	{%r46, %r47}, [%rd1+8];
	ld.global.v2.u32 	{%r48, %r49}, [%rd1+16];
	st.global.v2.u32 	[%rd1+8], {%r47, %r48};
	shl.b32 	%r50, %r49, 4;
	shl.b32 	%r51, %r45, 1;
	xor.b32  	%r52, %r51, %r50;
	xor.b32  	%r53, %r52, %r45;
	xor.b32  	%r54, %r53, %r49;
	st.global.v2.u32 	[%rd1+16], {%r49, %r54};
	add.s32 	%r55, %r42, 362437;
	st.global.v2.u32 	[%rd1], {%r55, %r46};
	add.s32 	%r56, %r54, %r55;
	cvt.u16.u32 	%rs5, %r56;
	and.b16  	%rs6, %rs5, 1;
	st.global.u8 	[%rd3+-1], %rs6;
	setp.eq.s32 	%p1, %r73, 16;
	@%p1 bra 	$L__BB2_3;
	ld.global.v2.u32 	{%r57, %r58}, [%rd1];
	shr.u32 	%r59, %r58, 2;
	xor.b32  	%r60, %r59, %r58;
	ld.global.v2.u32 	{%r61, %r62}, [%rd1+8];
	ld.global.v2.u32 	{%r63, %r64}, [%rd1+16];
	st.global.v2.u32 	[%rd1+8], {%r62, %r63};
	shl.b32 	%r65, %r64, 4;
	shl.b32 	%r66, %r60, 1;
	xor.b32  	%r67, %r66, %r65;
	xor.b32  	%r68, %r67, %r60;
	xor.b32  	%r69, %r68, %r64;
	st.global.v2.u32 	[%rd1+16], {%r64, %r69};
	add.s32 	%r70, %r57, 362437;
	st.global.v2.u32 	[%rd1], {%r70, %r61};
	add.s32 	%r71, %r69, %r70;
	cvt.u16.u32 	%rs7, %r71;
	and.b16  	%rs8, %rs7, 1;
	st.global.u8 	[%rd3], %rs8;
	add.s32 	%r73, %r73, 4;
	add.s32 	%r72, %r72, 4;
	bra.uni 	$L__BB2_1;
$L__BB2_3:
	ret;

}
	// .globl	_Z11calPositionPsPbPf
.visible .entry _Z11calPositionPsPbPf(
	.param .u64 .ptr .align 1 _Z11calPositionPsPbPf_param_0,
	.param .u64 .ptr .align 1 _Z11calPositionPsPbPf_param_1,
	.param .u64 .ptr .align 1 _Z11calPositionPsPbPf_param_2
)
{
	.reg .pred 	%p<16>;
	.reg .b16 	%rs<42>;
	.reg .b32 	%r<45>;
	.reg .b32 	%f<9>;
	.reg .b64 	%rd<20>;
	.reg .b64 	%fd<20>;

	ld.param.u64 	%rd4, [_Z11calPositionPsPbPf_param_1];
	ld.param.u64 	%rd5, [_Z11calPositionPsPbPf_param_2];
	cvta.to.global.u64 	%rd1, %rd5;
	mov.b32 	%r39, 0;
$L__BB3_1:
	mul.wide.u32 	%rd6, %r39, 4;
	add.s64 	%rd7, %rd1, %rd6;
	mov.b32 	%r17, 0;
	st.global.u32 	[%rd7], %r17;
	st.global.u32 	[%rd7+4], %r17;
	st.global.u32 	[%rd7+8], %r17;
	st.global.u32 	[%rd7+12], %r17;
	st.global.u32 	[%rd7+16], %r17;
	st.global.u32 	[%rd7+20], %r17;
	st.global.u32 	[%rd7+24], %r17;
	st.global.u32 	[%rd7+28], %r17;
	st.global.u32 	[%rd7+32], %r17;
	st.global.u32 	[%rd7+36], %r17;
	st.global.u32 	[%rd7+40], %r17;
	st.global.u32 	[%rd7+44], %r17;
	st.global.u32 	[%rd7+48], %r17;
	st.global.u32 	[%rd7+52], %r17;
	st.global.u32 	[%rd7+56], %r17;
	st.global.u32 	[%rd7+60], %r17;
	st.global.u32 	[%rd7+64], %r17;
	st.global.u32 	[%rd7+68], %r17;
	st.global.u32 	[%rd7+72], %r17;
	st.global.u32 	[%rd7+76], %r17;
	st.global.u32 	[%rd7+80], %r17;
	st.global.u32 	[%rd7+84], %r17;
	st.global.u32 	[%rd7+88], %r17;
	st.global.u32 	[%rd7+92], %r17;
	st.global.u32 	[%rd7+96], %r17;
	st.global.u32 	[%rd7+100], %r17;
	st.global.u32 	[%rd7+104], %r17;
	st.global.u32 	[%rd7+108], %r17;
	st.global.u32 	[%rd7+112], %r17;
	st.global.u32 	[%rd7+116], %r17;
	st.global.u32 	[%rd7+120], %r17;
	st.global.u32 	[%rd7+124], %r17;
	add.s32 	%r39, %r39, 32;
	setp.ne.s32 	%p1, %r39, 20000;
	@%p1 bra 	$L__BB3_1;
	mov.u32 	%r19, %ntid.x;
	mov.u32 	%r20, %ctaid.x;
	mov.u32 	%r21, %tid.x;
	mad.lo.s32 	%r22, %r20, %r19, %r21;
	cvt.u64.u32 	%rd8, %r22;
	mul.lo.s64 	%rd9, %rd8, 5348024557502464;
	shr.s64 	%rd10, %rd9, 48;
	cvta.to.global.u64 	%rd11, %rd4;
	add.s64 	%rd2, %rd11, %rd10;
	mul.lo.s32 	%r23, %r22, 1310720;
	shr.s32 	%r3, %r23, 15;
	add.s64 	%rd3, %rd1, 16;
	or.b32  	%r4, %r3, 2;
	mov.b16 	%rs36, 1;
	mov.b16 	%rs41, 0;
	mov.b32 	%r40, 0;
$L__BB3_3:
	cvt.u64.u32 	%rd12, %r40;
	add.s64 	%rd13, %rd2, %rd12;
	ld.global.u8 	%rs17, [%rd13];
	setp.eq.s16 	%p2, %rs17, 0;
	selp.u16 	%rs18, 1, 0, %p2;
	add.s16 	%rs36, %rs36, %rs18;
	setp.ne.s16 	%p3, %rs17, 1;
	setp.ne.s32 	%p4, %r40, 19;
	and.pred  	%p5, %p4, %p3;
	@%p5 bra 	$L__BB3_16;
	setp.ne.s32 	%p6, %r40, 19;
	@%p6 bra 	$L__BB3_6;
	ld.global.u8 	%rs19, [%rd2+19];
	setp.eq.s16 	%p7, %rs19, 0;
	selp.s16 	%rs20, -1, 0, %p7;
	add.s16 	%rs36, %rs36, %rs20;
$L__BB3_6:
	cvt.rn.f64.s16 	%fd2, %rs41;
	add.f64 	%fd3, %fd2, 0d4014000000000000;
	cvt.rn.f32.f64 	%f1, %fd3;
	setp.lt.s16 	%p8, %rs36, 1;
	@%p8 bra 	$L__BB3_15;
	cvt.u32.u16 	%r6, %rs36;
	shl.b16 	%rs21, %rs36, 1;
	cvt.rn.f64.u16 	%fd4, %rs21;
	mov.f64 	%fd5, 0d402E000000000000;
	div.rn.f64 	%fd1, %fd5, %fd4;
	and.b16  	%rs6, %rs36, 3;
	setp.lt.u16 	%p9, %rs36, 4;
	mov.b32 	%r43, 0;
	@%p9 bra 	$L__BB3_10;
	and.b16  	%rs38, %rs36, 32764;
	shl.b32 	%r26, %r40, 1;
	add.s32 	%r27, %r4, %r26;
	shl.b32 	%r28, %r6, 1;
	sub.s32 	%r41, %r27, %r28;
	mov.b32 	%r43, 0;
	mov.b16 	%rs39, 7;
$L__BB3_9:
	.pragma "nounroll";
	mul.wide.s32 	%rd14, %r41, 4;
	add.s64 	%rd15, %rd3, %rd14;
	st.global.f32 	[%rd15+-16], %f1;
	add.s16 	%rs23, %rs39, -6;
	cvt.rn.f64.u16 	%fd6, %rs23;
	mul.f64 	%fd7, %fd1, %fd6;
	cvt.rn.f32.f64 	%f2, %fd7;
	st.global.f32 	[%rd15+-12], %f2;
	st.global.f32 	[%rd15+-8], %f1;
	add.s16 	%rs24, %rs39, -4;
	cvt.rn.f64.u16 	%fd8, %rs24;
	mul.f64 	%fd9, %fd1, %fd8;
	cvt.rn.f32.f64 	%f3, %fd9;
	st.global.f32 	[%rd15+-4], %f3;
	st.global.f32 	[%rd15], %f1;
	add.s16 	%rs25, %rs39, -2;
	cvt.rn.f64.u16 	%fd10, %rs25;
	mul.f64 	%fd11, %fd1, %fd10;
	cvt.rn.f32.f64 	%f4, %fd11;
	st.global.f32 	[%rd15+4], %f4;
	st.global.f32 	[%rd15+8], %f1;
	cvt.rn.f64.u16 	%fd12, %rs39;
	mul.f64 	%fd13, %fd1, %fd12;
	cvt.rn.f32.f64 	%f5, %fd13;
	st.global.f32 	[%rd15+12], %f5;
	add.s32 	%r43, %r43, 4;
	add.s16 	%rs39, %rs39, 8;
	add.s16 	%rs38, %rs38, -4;
	add.s32 	%r41, %r41, 8;
	setp.ne.s16 	%p10, %rs38, 0;
	@%p10 bra 	$L__BB3_9;
$L__BB3_10:
	setp.eq.s16 	%p11, %rs6, 0;
	@%p11 bra 	$L__BB3_15;
	setp.eq.s16 	%p12, %rs6, 1;
	@%p12 bra 	$L__BB3_13;
	add.s32 	%r29, %r43, %r40;
	sub.s32 	%r30, %r29, %r6;
	shl.b32 	%r31, %r30, 1;
	add.s32 	%r32, %r31, %r3;
	add.s32 	%r33, %r32, 2;
	mul.wide.s32 	%rd16, %r33, 4;
	add.s64 	%rd17, %rd1, %rd16;
	st.global.f32 	[%rd17], %f1;
	cvt.u16.u32 	%rs26, %r43;
	shl.b16 	%rs27, %rs26, 1;
	or.b16  	%rs28, %rs27, 1;
	cvt.rn.f64.u16 	%fd14, %rs28;
	mul.f64 	%fd15, %fd1, %fd14;
	cvt.rn.f32.f64 	%f6, %fd15;
	st.global.f32 	[%rd17+4], %f6;
	st.global.f32 	[%rd17+8], %f1;
	add.s16 	%rs29, %rs27, 3;
	cvt.rn.f64.u16 	%fd16, %rs29;
	mul.f64 	%fd17, %fd1, %fd16;
	cvt.rn.f32.f64 	%f7, %fd17;
	st.global.f32 	[%rd17+12], %f7;
	add.s32 	%r43, %r43, 2;
$L__BB3_13:
	and.b16  	%rs30, %rs36, 1;
	setp.eq.b16 	%p13, %rs30, 1;
	not.pred 	%p14, %p13;
	@%p14 bra 	$L__BB3_15;
	add.s32 	%r34, %r43, %r40;
	sub.s32 	%r35, %r34, %r6;
	shl.b32 	%r36, %r35, 1;
	add.s32 	%r37, %r36, %r3;
	add.s32 	%r38, %r37, 2;
	mul.wide.s32 	%rd18, %r38, 4;
	add.s64 	%rd19, %rd1, %rd18;
	st.global.f32 	[%rd19], %f1;
	cvt.u16.u32 	%rs31, %r43;
	shl.b16 	%rs32, %rs31, 1;
	or.b16  	%rs33, %rs32, 1;
	cvt.rn.f64.u16 	%fd18, %rs33;
	mul.f64 	%fd19, %fd1, %fd18;
	cvt.rn.f32.f64 	%f8, %fd19;
	st.global.f32 	[%rd19+4], %f8;
$L__BB3_15:
	add.s16 	%rs41, %rs41, 10;
	mov.b16 	%rs36, 1;
$L__BB3_16:
	add.s32 	%r40, %r40, 1;
	setp.ne.s32 	%p15, %r40, 20;
	@%p15 bra 	$L__BB3_3;
	ret;

}
	// .globl	_Z11calDistancePsPfS0_
.visible .entry _Z11calDistancePsPfS0_(
	.param .u64 .ptr .align 1 _Z11calDistancePsPfS0__param_0,
	.param .u64 .ptr .align 1 _Z11calDistancePsPfS0__param_1,
	.param .u64 .ptr .align 1 _Z11calDistancePsPfS0__param_2
)
{
	.reg .pred 	%p<16>;
	.reg .b16 	%rs<21>;
	.reg .b32 	%r<37>;
	.reg .b32 	%f<78>;
	.reg .b64 	%rd<116>;

	ld.param.u64 	%rd10, [_Z11calDistancePsPfS0__param_0];
	ld.param.u64 	%rd11, [_Z11calDistancePsPfS0__param_1];
	ld.param.u64 	%rd12, [_Z11calDistancePsPfS0__param_2];
	cvta.to.global.u64 	%rd1, %rd12;
	cvta.to.global.u64 	%rd2, %rd10;
	cvta.to.global.u64 	%rd3, %rd11;
	mov.b32 	%r31, 0;
$L__BB4_1:
	mul.wide.u32 	%rd13, %r31, 4;
	add.s64 	%rd14, %rd1, %rd13;
	mov.b32 	%r15, 0;
	st.global.u32 	[%rd14], %r15;
	st.global.u32 	[%rd14+4], %r15;
	st.global.u32 	[%rd14+8], %r15;
	st.global.u32 	[%rd14+12], %r15;
	st.global.u32 	[%rd14+16], %r15;
	st.global.u32 	[%rd14+20], %r15;
	st.global.u32 	[%rd14+24], %r15;
	st.global.u32 	[%rd14+28], %r15;
	st.global.u32 	[%rd14+32], %r15;
	st.global.u32 	[%rd14+36], %r15;
	st.global.u32 	[%rd14+40], %r15;
	st.global.u32 	[%rd14+44], %r15;
	st.global.u32 	[%rd14+48], %r15;
	st.global.u32 	[%rd14+52], %r15;
	st.global.u32 	[%rd14+56], %r15;
	st.global.u32 	[%rd14+60], %r15;
	st.global.u32 	[%rd14+64], %r15;
	st.global.u32 	[%rd14+68], %r15;
	st.global.u32 	[%rd14+72], %r15;
	st.global.u32 	[%rd14+76], %r15;
	st.global.u32 	[%rd14+80], %r15;
	st.global.u32 	[%rd14+84], %r15;
	st.global.u32 	[%rd14+88], %r15;
	st.global.u32 	[%rd14+92], %r15;
	st.global.u32 	[%rd14+96], %r15;
	st.global.u32 	[%rd14+100], %r15;
	st.global.u32 	[%rd14+104], %r15;
	st.global.u32 	[%rd14+108], %r15;
	st.global.u32 	[%rd14+112], %r15;
	st.global.u32 	[%rd14+116], %r15;
	st.global.u32 	[%rd14+120], %r15;
	st.global.u32 	[%rd14+124], %r15;
	add.s32 	%r31, %r31, 32;
	setp.ne.s32 	%p1, %r31, 200000;
	@%p1 bra 	$L__BB4_1;
	mov.u32 	%r17, %ntid.x;
	mov.u32 	%r18, %ctaid.x;
	mov.u32 	%r19, %tid.x;
	mad.lo.s32 	%r20, %r18, %r17, %r19;
	cvt.u16.u32 	%rs11, %r20;
	mul.lo.s16 	%rs12, %rs11, 20;
	cvt.s32.s16 	%r3, %rs12;
	cvt.s64.s16 	%rd4, %rs12;
	mov.b32 	%r32, 0;
	mov.b16 	%rs18, 0;
	mov.u16 	%rs19, %rs18;
$L__BB4_3:
	sub.s16 	%rs3, 19, %rs19;
	setp.gt.u32 	%p2, %r32, 18;
	@%p2 bra 	$L__BB4_12;
	add.s32 	%r21, %r32, %r3;
	shl.b32 	%r22, %r21, 1;
	mul.wide.s32 	%rd15, %r22, 4;
	add.s64 	%rd5, %rd3, %rd15;
	cvt.u64.u32 	%rd16, %r32;
	add.s64 	%rd6, %rd16, %rd4;
	add.s16 	%rs13, %rs19, -16;
	setp.lt.u16 	%p3, %rs13, 3;
	mov.u32 	%r35, %r32;
	@%p3 bra 	$L__BB4_7;
	and.b16  	%rs20, %rs3, -4;
	add.s32 	%r23, %r3, %r32;
	shl.b32 	%r24, %r23, 1;
	add.s32 	%r33, %r24, 2;
	shl.b64 	%rd17, %rd6, 1;
	add.s64 	%rd18, %rd2, %rd17;
	add.s64 	%rd115, %rd18, 8;
	mov.u32 	%r35, %r32;
$L__BB4_6:
	.pragma "nounroll";
	mul.wide.s32 	%rd19, %r33, 4;
	add.s64 	%rd20, %rd3, %rd19;
	ld.global.f32 	%f1, [%rd5];
	ld.global.f32 	%f2, [%rd5+4];
	cvt.u64.u32 	%rd21, %r32;
	add.s64 	%rd22, %rd21, %rd4;
	shl.b64 	%rd23, %rd22, 1;
	add.s64 	%rd24, %rd2, %rd23;
	ld.global.s16 	%rd25, [%rd24];
	ld.global.f32 	%f3, [%rd20];
	ld.global.f32 	%f4, [%rd20+4];
	ld.global.s16 	%rd26, [%rd115+-6];
	setp.gt.f32 	%p4, %f4, %f2;
	selp.f32 	%f5, %f4, %f2, %p4;
	selp.f32 	%f6, %f2, %f4, %p4;
	sub.f32 	%f7, %f3, %f1;
	sub.f32 	%f8, %f5, %f6;
	mul.f32 	%f9, %f8, %f8;
	fma.rn.f32 	%f10, %f7, %f7, %f9;
	sqrt.rn.f32 	%f11, %f10;
	add.s64 	%rd27, %rd25, %rd4;
	mad.lo.s64 	%rd28, %rd27, 20, %rd26;
	shl.b64 	%rd29, %rd28, 2;
	add.s64 	%rd30, %rd1, %rd29;
	st.global.f32 	[%rd30], %f11;
	add.s64 	%rd31, %rd26, %rd4;
	mad.lo.s64 	%rd32, %rd31, 20, %rd25;
	shl.b64 	%rd33, %rd32, 2;
	add.s64 	%rd34, %rd1, %rd33;
	st.global.f32 	[%rd34], %f11;
	ld.global.f32 	%f12, [%rd5];
	ld.global.f32 	%f13, [%rd5+4];
	ld.global.s16 	%rd35, [%rd24];
	ld.global.f32 	%f14, [%rd20+8];
	ld.global.f32 	%f15, [%rd20+12];
	ld.global.s16 	%rd36, [%rd115+-4];
	setp.gt.f32 	%p5, %f15, %f13;
	selp.f32 	%f16, %f15, %f13, %p5;
	selp.f32 	%f17, %f13, %f15, %p5;
	sub.f32 	%f18, %f14, %f12;
	sub.f32 	%f19, %f16, %f17;
	mul.f32 	%f20, %f19, %f19;
	fma.rn.f32 	%f21, %f18, %f18, %f20;
	sqrt.rn.f32 	%f22, %f21;
	add.s64 	%rd37, %rd35, %rd4;
	mad.lo.s64 	%rd38, %rd37, 20, %rd36;
	shl.b64 	%rd39, %rd38, 2;
	add.s64 	%rd40, %rd1, %rd39;
	st.global.f32 	[%rd40], %f22;
	add.s64 	%rd41, %rd36, %rd4;
	mad.lo.s64 	%rd42, %rd41, 20, %rd35;
	shl.b64 	%rd43, %rd42, 2;
	add.s64 	%rd44, %rd1, %rd43;
	st.global.f32 	[%rd44], %f22;
	ld.global.f32 	%f23, [%rd5];
	ld.global.f32 	%f24, [%rd5+4];
	ld.global.s16 	%rd45, [%rd24];
	ld.global.f32 	%f25, [%rd20+16];
	ld.global.f32 	%f26, [%rd20+20];
	ld.global.s16 	%rd46, [%rd115+-2];
	setp.gt.f32 	%p6, %f26, %f24;
	selp.f32 	%f27, %f26, %f24, %p6;
	selp.f32 	%f28, %f24, %f26, %p6;
	sub.f32 	%f29, %f25, %f23;
	sub.f32 	%f30, %f27, %f28;
	mul.f32 	%f31, %f30, %f30;
	fma.rn.f32 	%f32, %f29, %f29, %f31;
	sqrt.rn.f32 	%f33, %f32;
	add.s64 	%rd47, %rd45, %rd4;
	mad.lo.s64 	%rd48, %rd47, 20, %rd46;
	shl.b64 	%rd49, %rd48, 2;
	add.s64 	%rd50, %rd1, %rd49;
	st.global.f32 	[%rd50], %f33;
	add.s64 	%rd51, %rd46, %rd4;
	mad.lo.s64 	%rd52, %rd51, 20, %rd45;
	shl.b64 	%rd53, %rd52, 2;
	add.s64 	%rd54, %rd1, %rd53;
	st.global.f32 	[%rd54], %f33;
	add.s32 	%r35, %r35, 4;
	ld.global.f32 	%f34, [%rd5];
	ld.global.f32 	%f35, [%rd5+4];
	ld.global.s16 	%rd55, [%rd24];
	ld.global.f32 	%f36, [%rd20+24];
	ld.global.f32 	%f37, [%rd20+28];
	ld.global.s16 	%rd56, [%rd115];
	setp.gt.f32 	%p7, %f37, %f35;
	selp.f32 	%f38, %f37, %f35, %p7;
	selp.f32 	%f39, %f35, %f37, %p7;
	sub.f32 	%f40, %f36, %f34;
	sub.f32 	%f41, %f38, %f39;
	mul.f32 	%f42, %f41, %f41;
	fma.rn.f32 	%f43, %f40, %f40, %f42;
	sqrt.rn.f32 	%f44, %f43;
	add.s64 	%rd57, %rd55, %rd4;
	mad.lo.s64 	%rd58, %rd57, 20, %rd56;
	shl.b64 	%rd59, %rd58, 2;
	add.s64 	%rd60, %rd1, %rd59;
	st.global.f32 	[%rd60], %f44;
	add.s64 	%rd61, %rd56, %rd4;
	mad.lo.s64 	%rd62, %rd61, 20, %rd55;
	shl.b64 	%rd63, %rd62, 2;
	add.s64 	%rd64, %rd1, %rd63;
	st.global.f32 	[%rd64], %f44;
	add.s16 	%rs20, %rs20, -4;
	add.s32 	%r33, %r33, 8;
	add.s64 	%rd115, %rd115, 8;
	setp.ne.s16 	%p8, %rs20, 0;
	@%p8 bra 	$L__BB4_6;
$L__BB4_7:
	sub.s16 	%rs14, 19, %rs19;
	and.b16  	%rs15, %rs14, 3;
	setp.eq.s16 	%p9, %rs15, 0;
	@%p9 bra 	$L__BB4_12;
	and.b16  	%rs16, %rs18, 3;
	setp.eq.s16 	%p10, %rs16, 2;
	@%p10 bra 	$L__BB4_10;
	add.s32 	%r25, %r35, %r3;
	ld.global.f32 	%f45, [%rd5];
	ld.global.f32 	%f46, [%rd5+4];
	cvt.u64.u32 	%rd65, %r32;
	add.s64 	%rd66, %rd65, %rd4;
	shl.b64 	%rd67, %rd66, 1;
	add.s64 	%rd68, %rd2, %rd67;
	ld.global.s16 	%rd69, [%rd68];
	shl.b32 	%r26, %r25, 1;
	add.s32 	%r27, %r26, 2;
	mul.wide.s32 	%rd70, %r27, 4;
	add.s64 	%rd71, %rd3, %rd70;
	ld.global.f32 	%f47, [%rd71];
	ld.global.f32 	%f48, [%rd71+4];
	cvt.u64.u32 	%rd72, %r35;
	add.s64 	%rd73, %rd72, %rd4;
	shl.b64 	%rd74, %rd73, 1;
	add.s64 	%rd75, %rd2, %rd74;
	ld.global.s16 	%rd76, [%rd75+2];
	setp.gt.f32 	%p11, %f48, %f46;
	selp.f32 	%f49, %f48, %f46, %p11;
	selp.f32 	%f50, %f46, %f48, %p11;
	sub.f32 	%f51, %f47, %f45;
	sub.f32 	%f52, %f49, %f50;
	mul.f32 	%f53, %f52, %f52;
	fma.rn.f32 	%f54, %f51, %f51, %f53;
	sqrt.rn.f32 	%f55, %f54;
	add.s64 	%rd77, %rd69, %rd4;
	mad.lo.s64 	%rd78, %rd77, 20, %rd76;
	shl.b64 	%rd79, %rd78, 2;
	add.s64 	%rd80, %rd1, %rd79;
	st.global.f32 	[%rd80], %f55;
	add.s64 	%rd81, %rd76, %rd4;
	mad.lo.s64 	%rd82, %rd81, 20, %rd69;
	shl.b64 	%rd83, %rd82, 2;
	add.s64 	%rd84, %rd1, %rd83;
	st.global.f32 	[%rd84], %f55;
	add.s32 	%r35, %r35, 2;
	ld.global.f32 	%f56, [%rd5];
	ld.global.f32 	%f57, [%rd5+4];
	ld.global.s16 	%rd85, [%rd68];
	ld.global.f32 	%f58, [%rd71+8];
	ld.global.f32 	%f59, [%rd71+12];
	ld.global.s16 	%rd86, [%rd75+4];
	setp.gt.f32 	%p12, %f59, %f57;
	selp.f32 	%f60, %f59, %f57, %p12;
	selp.f32 	%f61, %f57, %f59, %p12;
	sub.f32 	%f62, %f58, %f56;
	sub.f32 	%f63, %f60, %f61;
	mul.f32 	%f64, %f63, %f63;
	fma.rn.f32 	%f65, %f62, %f62, %f64;
	sqrt.rn.f32 	%f66, %f65;
	add.s64 	%rd87, %rd85, %rd4;
	mad.lo.s64 	%rd88, %rd87, 20, %rd86;
	shl.b64 	%rd89, %rd88, 2;
	add.s64 	%rd90, %rd1, %rd89;
	st.global.f32 	[%rd90], %f66;
	add.s64 	%rd91, %rd86, %rd4;
	mad.lo.s64 	%rd92, %rd91, 20, %rd85;
	shl.b64 	%rd93, %rd92, 2;
	add.s64 	%rd94, %rd1, %rd93;
	st.global.f32 	[%rd94], %f66;
$L__BB4_10:
	and.b16  	%rs17, %rs18, 1;
	setp.eq.b16 	%p13, %rs17, 1;
	@%p13 bra 	$L__BB4_12;
	add.s32 	%r28, %r35, %r3;
	ld.global.f32 	%f67, [%rd5];
	ld.global.f32 	%f68, [%rd5+4];
	cvt.u64.u32 	%rd95, %r32;
	add.s64 	%rd96, %rd95, %rd4;
	shl.b64 	%rd97, %rd96, 1;
	add.s64 	%rd98, %rd2, %rd97;
	ld.global.s16 	%rd99, [%rd98];
	shl.b32 	%r29, %r28, 1;
	add.s32 	%r30, %r29, 2;
	mul.wide.s32 	%rd100, %r30, 4;
	add.s64 	%rd101, %rd3, %rd100;
	ld.global.f32 	%f69, [%rd101];
	ld.global.f32 	%f70, [%rd101+4];
	cvt.u64.u32 	%rd102, %r35;
	add.s64 	%rd103, %rd102, %rd4;
	shl.b64 	%rd104, %rd103, 1;
	add.s64 	%rd105, %rd2, %rd104;
	ld.global.s16 	%rd106, [%rd105+2];
	setp.gt.f32 	%p14, %f70, %f68;
	selp.f32 	%f71, %f70, %f68, %p14;
	selp.f32 	%f72, %f68, %f70, %p14;
	sub.f32 	%f73, %f69, %f67;
	sub.f32 	%f74, %f71, %f72;
	mul.f32 	%f75, %f74, %f74;
	fma.rn.f32 	%f76, %f73, %f73, %f75;
	sqrt.rn.f32 	%f77, %f76;
	add.s64 	%rd107, %rd99, %rd4;
	mad.lo.s64 	%rd108, %rd107, 20, %rd106;
	shl.b64 	%rd109, %rd108, 2;
	add.s64 	%rd110, %rd1, %rd109;
	st.global.f32 	[%rd110], %f77;
	add.s64 	%rd111, %rd106, %rd4;
	mad.lo.s64 	%rd112, %rd111, 20, %rd99;
	shl.b64 	%rd113, %rd112, 2;
	add.s64 	%rd114, %rd1, %rd113;
	st.global.f32 	[%rd114], %f77;
$L__BB4_12:
	add.s32 	%r32, %r32, 1;
	setp.ne.s32 	%p15, %r32, 20;
	add.s16 	%rs19, %rs19, 1;
	add.s16 	%rs18, %rs18, 1;
	@%p15 bra 	$L__BB4_3;
	ret;

}
	// .globl	_Z12calTotalcostPfPiS_
.visible .entry _Z12calTotalcostPfPiS_(
	.param .u64 .ptr .align 1 _Z12calTotalcostPfPiS__param_0,
	.param .u64 .ptr .align 1 _Z12calTotalcostPfPiS__param_1,
	.param .u64 .ptr .align 1 _Z12calTotalcostPfPiS__param_2
)
{
	.reg .pred 	%p<2>;
	.reg .b16 	%rs<5>;
	.reg .b32 	%r<25>;
	.reg .b32 	%f<61>;
	.reg .b64 	%rd<24>;

	ld.param.u64 	%rd10, [_Z12calTotalcostPfPiS__param_0];
	ld.param.u64 	%rd11, [_Z12calTotalcostPfPiS__param_1];
	ld.param.u64 	%rd12, [_Z12calTotalcostPfPiS__param_2];
	cvta.to.global.u64 	%rd13, %rd12;
	cvta.to.global.u64 	%rd14, %rd10;
	cvta.to.global.u64 	%rd15, %rd11;
	mov.u32 	%r1, %ctaid.x;
	mov.u32 	%r2, %tid.x;
	mov.u32 	%r3, %ntid.x;
	mad.lo.s32 	%r4, %r1, %r3, %r2;
	cvt.u64.u32 	%rd16, %r4;
	mul.lo.s64 	%rd17, %rd16, 5629499534213120;
	shr.s64 	%rd18, %rd17, 48;
	mul.lo.s64 	%rd19, %rd18, 80;
	or.b64  	%rd20, %rd19, 40;
	add.s64 	%rd23, %rd13, %rd20;
	add.s64 	%rd22, %rd14, %rd20;
	add.s64 	%rd21, %rd15, 40;
	mov.b16 	%rs4, 20;
$L__BB5_1:
	ld.global.u32 	%r5, [%rd21+-40];
	cvt.rn.f32.s32 	%f1, %r5;
	ld.global.f32 	%f2, [%rd22+-40];
	mul.f32 	%f3, %f2, %f1;
	st.global.f32 	[%rd23+-40], %f3;
	ld.global.u32 	%r6, [%rd21+-36];
	cvt.rn.f32.s32 	%f4, %r6;
	ld.global.f32 	%f5, [%rd22+-36];
	mul.f32 	%f6, %f5, %f4;
	st.global.f32 	[%rd23+-36], %f6;
	ld.global.u32 	%r7, [%rd21+-32];
	cvt.rn.f32.s32 	%f7, %r7;
	ld.global.f32 	%f8, [%rd22+-32];
	mul.f32 	%f9, %f8, %f7;
	st.global.f32 	[%rd23+-32], %f9;
	ld.global.u32 	%r8, [%rd21+-28];
	cvt.rn.f32.s32 	%f10, %r8;
	ld.global.f32 	%f11, [%rd22+-28];
	mul.f32 	%f12, %f11, %f10;
	st.global.f32 	[%rd23+-28], %f12;
	ld.global.u32 	%r9, [%rd21+-24];
	cvt.rn.f32.s32 	%f13, %r9;
	ld.global.f32 	%f14, [%rd22+-24];
	mul.f32 	%f15, %f14, %f13;
	st.global.f32 	[%rd23+-24], %f15;
	ld.global.u32 	%r10, [%rd21+-20];
	cvt.rn.f32.s32 	%f16, %r10;
	ld.global.f32 	%f17, [%rd22+-20];
	mul.f32 	%f18, %f17, %f16;
	st.global.f32 	[%rd23+-20], %f18;
	ld.global.u32 	%r11, [%rd21+-16];
	cvt.rn.f32.s32 	%f19, %r11;
	ld.global.f32 	%f20, [%rd22+-16];
	mul.f32 	%f21, %f20, %f19;
	st.global.f32 	[%rd23+-16], %f21;
	ld.global.u32 	%r12, [%rd21+-12];
	cvt.rn.f32.s32 	%f22, %r12;
	ld.global.f32 	%f23, [%rd22+-12];
	mul.f32 	%f24, %f23, %f22;
	st.global.f32 	[%rd23+-12], %f24;
	ld.global.u32 	%r13, [%rd21+-8];
	cvt.rn.f32.s32 	%f25, %r13;
	ld.global.f32 	%f26, [%rd22+-8];
	mul.f32 	%f27, %f26, %f25;
	st.global.f32 	[%rd23+-8], %f27;
	ld.global.u32 	%r14, [%rd21+-4];
	cvt.rn.f32.s32 	%f28, %r14;
	ld.global.f32 	%f29, [%rd22+-4];
	mul.f32 	%f30, %f29, %f28;
	st.global.f32 	[%rd23+-4], %f30;
	ld.global.u32 	%r15, [%rd21];
	cvt.rn.f32.s32 	%f31, %r15;
	ld.global.f32 	%f32, [%rd22];
	mul.f32 	%f33, %f32, %f31;
	st.global.f32 	[%rd23], %f33;
	ld.global.u32 	%r16, [%rd21+4];
	cvt.rn.f32.s32 	%f34, %r16;
	ld.global.f32 	%f35, [%rd22+4];
	mul.f32 	%f36, %f35, %f34;
	st.global.f32 	[%rd23+4], %f36;
	ld.global.u32 	%r17, [%rd21+8];
	cvt.rn.f32.s32 	%f37, %r17;
	ld.global.f32 	%f38, [%rd22+8];
	mul.f32 	%f39, %f38, %f37;
	st.global.f32 	[%rd23+8], %f39;
	ld.global.u32 	%r18, [%rd21+12];
	cvt.rn.f32.s32 	%f40, %r18;
	ld.global.f32 	%f41, [%rd22+12];
	mul.f32 	%f42, %f41, %f40;
	st.global.f32 	[%rd23+12], %f42;
	ld.global.u32 	%r19, [%rd21+16];
	cvt.rn.f32.s32 	%f43, %r19;
	ld.global.f32 	%f44, [%rd22+16];
	mul.f32 	%f45, %f44, %f43;
	st.global.f32 	[%rd23+16], %f45;
	ld.global.u32 	%r20, [%rd21+20];
	cvt.rn.f32.s32 	%f46, %r20;
	ld.global.f32 	%f47, [%rd22+20];
	mul.f32 	%f48, %f47, %f46;
	st.global.f32 	[%rd23+20], %f48;
	ld.global.u32 	%r21, [%rd21+24];
	cvt.rn.f32.s32 	%f49, %r21;
	ld.global.f32 	%f50, [%rd22+24];
	mul.f32 	%f51, %f50, %f49;
	st.global.f32 	[%rd23+24], %f51;
	ld.global.u32 	%r22, [%rd21+28];
	cvt.rn.f32.s32 	%f52, %r22;
	ld.global.f32 	%f53, [%rd22+28];
	mul.f32 	%f54, %f53, %f52;
	st.global.f32 	[%rd23+28], %f54;
	ld.global.u32 	%r23, [%rd21+32];
	cvt.rn.f32.s32 	%f55, %r23;
	ld.global.f32 	%f56, [%rd22+32];
	mul.f32 	%f57, %f56, %f55;
	st.global.f32 	[%rd23+32], %f57;
	ld.global.u32 	%r24, [%rd21+36];
	cvt.rn.f32.s32 	%f58, %r24;
	ld.global.f32 	%f59, [%rd22+36];
	mul.f32 	%f60, %f59, %f58;
	st.global.f32 	[%rd23+36], %f60;
	add.s16 	%rs4, %rs4, -1;
	add.s64 	%rd23, %rd23, 80;
	add.s64 	%rd22, %rd22, 80;
	add.s64 	%rd21, %rd21, 80;
	setp.ne.s16 	%p1, %rs4, 0;
	@%p1 bra 	$L__BB5_1;
	ret;

}
	// .globl	_Z5calOFPfS_
.visible .entry _Z5calOFPfS_(
	.param .u64 .ptr .align 1 _Z5calOFPfS__param_0,
	.param .u64 .ptr .align 1 _Z5calOFPfS__param_1
)
{
	.reg .pred 	%p<2>;
	.reg .b32 	%r<15>;
	.reg .b32 	%f<44>;
	.reg .b64 	%rd<12>;

	ld.param.u64 	%rd3, [_Z5calOFPfS__param_0];
	ld.param.u64 	%rd4, [_Z5calOFPfS__param_1];
	cvta.to.global.u64 	%rd5, %rd4;
	cvta.to.global.u64 	%rd6, %rd3;
	mov.u32 	%r7, %ctaid.x;
	mov.u32 	%r8, %tid.x;
	mov.u32 	%r9, %ntid.x;
	mad.lo.s32 	%r10, %r7, %r9, %r8;
	cvt.u64.u32 	%rd7, %r10;
	shl.b64 	%rd8, %rd7, 48;
	shr.s64 	%rd9, %rd8, 46;
	add.s64 	%rd1, %rd6, %rd9;
	mov.b32 	%r14, 0;
	st.global.u32 	[%rd1], %r14;
	mul.lo.s32 	%r11, %r10, 1310720;
	shr.s32 	%r12, %r11, 16;
	add.s64 	%rd2, %rd5, 40;
	mul.lo.s32 	%r13, %r12, 20;
	mov.f32 	%f43, 0f00000000;
$L__BB6_1:
	mul.wide.s32 	%rd10, %r13, 4;
	add.s64 	%rd11, %rd2, %rd10;
	ld.global.f32 	%f4, [%rd11+-40];
	add.f32 	%f5, %f4, %f43;
	st.global.f32 	[%rd1], %f5;
	ld.global.f32 	%f6, [%rd11+-36];
	add.f32 	%f7, %f6, %f5;
	st.global.f32 	[%rd1], %f7;
	ld.global.f32 	%f8, [%rd11+-32];
	add.f32 	%f9, %f8, %f7;
	st.global.f32 	[%rd1], %f9;
	ld.global.f32 	%f10, [%rd11+-28];
	add.f32 	%f11, %f10, %f9;
	st.global.f32 	[%rd1], %f11;
	ld.global.f32 	%f12, [%rd11+-24];
	add.f32 	%f13, %f12, %f11;
	st.global.f32 	[%rd1], %f13;
	ld.global.f32 	%f14, [%rd11+-20];
	add.f32 	%f15, %f14, %f13;
	st.global.f32 	[%rd1], %f15;
	ld.global.f32 	%f16, [%rd11+-16];
	add.f32 	%f17, %f16, %f15;
	st.global.f32 	[%rd1], %f17;
	ld.global.f32 	%f18, [%rd11+-12];
	add.f32 	%f19, %f18, %f17;
	st.global.f32 	[%rd1], %f19;
	ld.global.f32 	%f20, [%rd11+-8];
	add.f32 	%f21, %f20, %f19;
	st.global.f32 	[%rd1], %f21;
	ld.global.f32 	%f22, [%rd11+-4];
	add.f32 	%f23, %f22, %f21;
	st.global.f32 	[%rd1], %f23;
	ld.global.f32 	%f24, [%rd11];
	add.f32 	%f25, %f24, %f23;
	st.global.f32 	[%rd1], %f25;
	ld.global.f32 	%f26, [%rd11+4];
	add.f32 	%f27, %f26, %f25;
	st.global.f32 	[%rd1], %f27;
	ld.global.f32 	%f28, [%rd11+8];
	add.f32 	%f29, %f28, %f27;
	st.global.f32 	[%rd1], %f29;
	ld.global.f32 	%f30, [%rd11+12];
	add.f32 	%f31, %f30, %f29;
	st.global.f32 	[%rd1], %f31;
	ld.global.f32 	%f32, [%rd11+16];
	add.f32 	%f33, %f32, %f31;
	st.global.f32 	[%rd1], %f33;
	ld.global.f32 	%f34, [%rd11+20];
	add.f32 	%f35, %f34, %f33;
	st.global.f32 	[%rd1], %f35;
	ld.global.f32 	%f36, [%rd11+24];
	add.f32 	%f37, %f36, %f35;
	st.global.f32 	[%rd1], %f37;
	ld.global.f32 	%f38, [%rd11+28];
	add.f32 	%f39, %f38, %f37;
	st.global.f32 	[%rd1], %f39;
	ld.global.f32 	%f40, [%rd11+32];
	add.f32 	%f41, %f40, %f39;
	st.global.f32 	[%rd1], %f41;
	ld.global.f32 	%f42, [%rd11+36];
	add.f32 	%f43, %f42, %f41;
	st.global.f32 	[%rd1], %f43;
	add.s32 	%r14, %r14, 1;
	add.s32 	%r13, %r13, 20;
	setp.ne.s32 	%p1, %r14, 20;
	@%p1 bra 	$L__BB6_1;
	ret;

}
	// .globl	_Z11calTotalProPfS_
.visible .entry _Z11calTotalProPfS_(
	.param .u64 .ptr .align 1 _Z11calTotalProPfS__param_0,
	.param .u64 .ptr .align 1 _Z11calTotalProPfS__param_1
)
{
	.reg .pred 	%p<2>;
	.reg .b32 	%r<14>;
	.reg .b32 	%f<8>;
	.reg .b64 	%rd<12>;
	.reg .b64 	%fd<9>;

	ld.param.u64 	%rd3, [_Z11calTotalProPfS__param_0];
	ld.param.u64 	%rd4, [_Z11calTotalProPfS__param_1];
	cvta.to.global.u64 	%rd5, %rd3;
	cvta.to.global.u64 	%rd6, %rd4;
	mov.u32 	%r7, %ctaid.x;
	mov.u32 	%r8, %tid.x;
	mov.u32 	%r9, %ntid.x;
	mad.lo.s32 	%r10, %r7, %r9, %r8;
	cvt.u64.u32 	%rd7, %r10;
	shl.b64 	%rd8, %rd7, 48;
	shr.s64 	%rd9, %rd8, 46;
	add.s64 	%rd1, %rd6, %rd9;
	cvt.s32.s16 	%r11, %r10;
	mul.lo.s32 	%r12, %r11, 10;
	ld.global.f32 	%f7, [%rd1];
	add.s64 	%rd2, %rd5, 4;
	mov.b32 	%r13, 0;
$L__BB7_1:
	mul.wide.s32 	%rd10, %r12, 4;
	add.s64 	%rd11, %rd2, %rd10;
	cvt.f64.f32 	%fd1, %f7;
	ld.global.f32 	%f4, [%rd11+-4];
	cvt.f64.f32 	%fd2, %f4;
	rcp.rn.f64 	%fd3, %fd2;
	add.f64 	%fd4, %fd3, %fd1;
	cvt.rn.f32.f64 	%f5, %fd4;
	st.global.f32 	[%rd1], %f5;
	cvt.f64.f32 	%fd5, %f5;
	ld.global.f32 	%f6, [%rd11];
	cvt.f64.f32 	%fd6, %f6;
	rcp.rn.f64 	%fd7, %fd6;
	add.f64 	%fd8, %fd7, %fd5;
	cvt.rn.f32.f64 	%f7, %fd8;
	st.global.f32 	[%rd1], %f7;
	add.s32 	%r13, %r13, 2;
	add.s32 	%r12, %r12, 2;
	setp.ne.s32 	%p1, %r13, 50;
	@%p1 bra 	$L__BB7_1;
	ret;

}
	// .globl	_Z14calProbabilityPfS_S_
.visible .entry _Z14calProbabilityPfS_S_(
	.param .u64 .ptr .align 1 _Z14calProbabilityPfS_S__param_0,
	.param .u64 .ptr .align 1 _Z14calProbabilityPfS_S__param_1,
	.param .u64 .ptr .align 1 _Z14calProbabilityPfS_S__param_2
)
{
	.reg .b16 	%rs<6>;
	.reg .b32 	%r<6>;
	.reg .b32 	%f<4>;
	.reg .b64 	%rd<14>;
	.reg .b64 	%fd<5>;

	ld.param.u64 	%rd1, [_Z14calProbabilityPfS_S__param_0];
	ld.param.u64 	%rd2, [_Z14calProbabilityPfS_S__param_1];
	ld.param.u64 	%rd3, [_Z14calProbabilityPfS_S__param_2];
	cvta.to.global.u64 	%rd4, %rd1;
	cvta.to.global.u64 	%rd5, %rd2;
	cvta.to.global.u64 	%rd6, %rd3;
	mov.u32 	%r1, %ctaid.x;
	mov.u32 	%r2, %tid.x;
	mov.u32 	%r3, %ntid.x;
	mad.lo.s32 	%r4, %r1, %r3, %r2;
	cvt.u64.u32 	%rd7, %r4;
	cvt.s64.s16 	%rd8, %rd7;
	shl.b64 	%rd9, %rd8, 2;
	add.s64 	%rd10, %rd6, %rd9;
	ld.global.f32 	%f1, [%rd10];
	cvt.f64.f32 	%fd1, %f1;
	rcp.rn.f64 	%fd2, %fd1;
	cvt.u16.u32 	%rs1, %r4;
	mul.hi.s16 	%rs2, %rs1, 5243;
	shr.u16 	%rs3, %rs2, 15;
	shr.s16 	%rs4, %rs2, 2;
	add.s16 	%rs5, %rs4, %rs3;
	cvt.s32.s16 	%r5, %rs5;
	mul.wide.s32 	%rd11, %r5, 4;
	add.s64 	%rd12, %rd5, %rd11;
	ld.global.f32 	%f2, [%rd12];
	cvt.f64.f32 	%fd3, %f2;
	div.rn.f64 	%fd4, %fd2, %fd3;
	cvt.rn.f32.f64 	%f3, %fd4;
	add.s64 	%rd13, %rd4, %rd9;
	st.global.f32 	[%rd13], %f3;
	ret;

}
	// .globl	_Z9crossOverP17curandStateXORWOWPfPsPbS2_S3_
.visible .entry _Z9crossOverP17curandStateXORWOWPfPsPbS2_S3_(
	.param .u64 .ptr .align 1 _Z9crossOverP17curandStateXORWOWPfPsPbS2_S3__param_0,
	.param .u64 .ptr .align 1 _Z9crossOverP17curandStateXORWOWPfPsPbS2_S3__param_1,
	.param .u64 .ptr .align 1 _Z9crossOverP17curandStateXORWOWPfPsPbS2_S3__param_2,
	.param .u64 .ptr .align 1 _Z9crossOverP17curandStateXORWOWPfPsPbS2_S3__param_3,
	.param .u64 .ptr .align 1 _Z9crossOverP17curandStateXORWOWPfPsPbS2_S3__param_4,
	.param .u64 .ptr .align 1 _Z9crossOverP17curandStateXORWOWPfPsPbS2_S3__param_5
)
{
	.reg .pred 	%p<76>;
	.reg .b16 	%rs<209>;
	.reg .b32 	%r<136>;
	.reg .b32 	%f<28>;
	.reg .b64 	%rd<61>;
	.reg .b64 	%fd<8>;

	ld.param.u64 	%rd21, [_Z9crossOverP17curandStateXORWOWPfPsPbS2_S3__param_0];
	ld.param.u64 	%rd22, [_Z9crossOverP17curandStateXORWOWPfPsPbS2_S3__param_1];
	ld.param.u64 	%rd20, [_Z9crossOverP17curandStateXORWOWPfPsPbS2_S3__param_3];
	ld.param.u64 	%rd23, [_Z9crossOverP17curandStateXORWOWPfPsPbS2_S3__param_4];
	ld.param.u64 	%rd24, [_Z9crossOverP17curandStateXORWOWPfPsPbS2_S3__param_5];
	cvta.to.global.u64 	%rd1, %rd24;
	cvta.to.global.u64 	%rd2, %rd23;
	cvta.to.global.u64 	%rd3, %rd22;
	cvta.to.global.u64 	%rd25, %rd21;
	mov.u32 	%r24, %ctaid.x;
	mov.u32 	%r25, %tid.x;
	mov.u32 	%r26, %ntid.x;
	mad.lo.s32 	%r27, %r24, %r26, %r25;
	cvt.u16.u32 	%rs1, %r27;
	mul.lo.s16 	%rs2, %rs1, 40;
	cvt.s32.s16 	%r28, %r27;
	mul.wide.s32 	%rd26, %r28, 48;
	add.s64 	%rd4, %rd25, %rd26;
	ld.global.v2.u32 	{%r29, %r30}, [%rd4];
	shr.u32 	%r31, %r30, 2;
	xor.b32  	%r32, %r31, %r30;
	ld.global.v2.u32 	{%r33, %r34}, [%rd4+8];
	ld.global.v2.u32 	{%r35, %r36}, [%rd4+16];
	shl.b32 	%r37, %r36, 4;
	shl.b32 	%r38, %r32, 1;
	xor.b32  	%r39, %r38, %r37;
	xor.b32  	%r40, %r39, %r32;
	xor.b32  	%r41, %r40, %r36;
	add.s32 	%r42, %r29, %r41;
	add.s32 	%r43, %r42, 362437;
	mul.hi.u32 	%r44, %r43, -776530087;
	shr.u32 	%r45, %r44, 13;
	mul.lo.s32 	%r46, %r45, 10000;
	sub.s32 	%r47, %r43, %r46;
	cvt.rn.f64.u32 	%fd1, %r47;
	mul.f64 	%fd2, %fd1, 0d3F1A36E2EB1C432D;
	cvt.rn.f32.f64 	%f1, %fd2;
	shr.u32 	%r48, %r33, 2;
	xor.b32  	%r49, %r48, %r33;
	st.global.v2.u32 	[%rd4+8], {%r35, %r36};
	shl.b32 	%r50, %r41, 4;
	shl.b32 	%r51, %r49, 1;
	xor.b32  	%r52, %r51, %r50;
	xor.b32  	%r53, %r52, %r49;
	xor.b32  	%r54, %r53, %r41;
	st.global.v2.u32 	[%rd4+16], {%r41, %r54};
	add.s32 	%r55, %r29, 724874;
	st.global.v2.u32 	[%rd4], {%r55, %r34};
	add.s32 	%r56, %r54, %r55;
	mul.hi.u32 	%r57, %r56, -776530087;
	shr.u32 	%r58, %r57, 13;
	mul.lo.s32 	%r59, %r58, 10000;
	sub.s32 	%r60, %r56, %r59;
	cvt.rn.f64.u32 	%fd3, %r60;
	mul.f64 	%fd4, %fd3, 0d3F1A36E2EB1C432D;
	cvt.rn.f32.f64 	%f2, %fd4;
	shl.b32 	%r1, %r27, 16;
	mul.hi.s16 	%rs54, %rs1, 5243;
	shr.u16 	%rs55, %rs54, 15;
	shr.s16 	%rs56, %rs54, 2;
	add.s16 	%rs57, %rs56, %rs55;
	mul.lo.s16 	%rs58, %rs57, 50;
	sub.s16 	%rs59, %rs1, %rs58;
	cvt.s32.s16 	%r61, %rs59;
	sub.s32 	%r2, %r28, %r61;
	mov.b32 	%r132, 0;
$L__BB9_1:
	add.s32 	%r62, %r2, %r132;
	mul.wide.s32 	%rd27, %r62, 4;
	add.s64 	%rd5, %rd3, %rd27;
	ld.global.f32 	%f15, [%rd5];
	setp.gtu.f32 	%p5, %f15, %f1;
	@%p5 bra 	$L__BB9_14;
	ld.global.f32 	%f16, [%rd5+4];
	setp.leu.f32 	%p6, %f16, %f1;
	mov.u32 	%r133, %r132;
	@%p6 bra 	$L__BB9_14;
$L__BB9_3:
	cvt.u16.u32 	%rs61, %r133;
	add.s16 	%rs187, %rs61, 1;
$L__BB9_4:
	mov.b32 	%r134, 0;
$L__BB9_5:
	add.s32 	%r64, %r2, %r134;
	mul.wide.s32 	%rd28, %r64, 4;
	add.s64 	%rd6, %rd3, %rd28;
	ld.global.f32 	%f19, [%rd6];
	setp.gtu.f32 	%p14, %f19, %f2;
	@%p14 bra 	$L__BB9_24;
	ld.global.f32 	%f20, [%rd6+4];
	setp.leu.f32 	%p15, %f20, %f2;
	mov.u32 	%r135, %r134;
	@%p15 bra 	$L__BB9_24;
$L__BB9_7:
	cvt.u16.u32 	%rs63, %r135;
	add.s16 	%rs188, %rs63, 1;
$L__BB9_8:
	ld.param.u64 	%rd60, [_Z9crossOverP17curandStateXORWOWPfPsPbS2_S3__param_2];
	cvta.to.global.u64 	%rd29, %rd20;
	cvta.to.global.u64 	%rd30, %rd60;
	mul.lo.s32 	%r65, %r2, 20;
	mul.lo.s16 	%rs64, %rs187, 20;
	cvt.s32.s16 	%r66, %rs64;
	add.s32 	%r67, %r65, %r66;
	mul.lo.s32 	%r68, %r2, 19;
	mul.lo.s16 	%rs65, %rs187, 19;
	cvt.s32.s16 	%r69, %rs65;
	add.s32 	%r70, %r68, %r69;
	shr.s32 	%r71, %r1, 15;
	mul.lo.s32 	%r72, %r71, 19;
	mul.wide.s32 	%rd31, %r67, 2;
	add.s64 	%rd32, %rd30, %rd31;
	ld.global.u16 	%rs66, [%rd32];
	cvt.s32.s16 	%r73, %rs2;
	mul.wide.s32 	%rd33, %r73, 2;
	add.s64 	%rd7, %rd2, %rd33;
	st.global.u16 	[%rd7], %rs66;
	cvt.s64.s32 	%rd34, %r70;
	add.s64 	%rd35, %rd29, %rd34;
	ld.global.u8 	%rs67, [%rd35];
	cvt.s64.s32 	%rd36, %r72;
	add.s64 	%rd37, %rd1, %rd36;
	st.global.u8 	[%rd37], %rs67;
	ld.global.u16 	%rs68, [%rd32+2];
	st.global.u16 	[%rd7+2], %rs68;
	ld.global.u8 	%rs69, [%rd35+1];
	st.global.u8 	[%rd37+1], %rs69;
	ld.global.u16 	%rs70, [%rd32+4];
	st.global.u16 	[%rd7+4], %rs70;
	ld.global.u8 	%rs71, [%rd35+2];
	st.global.u8 	[%rd37+2], %rs71;
	ld.global.u16 	%rs72, [%rd32+6];
	st.global.u16 	[%rd7+6], %rs72;
	ld.global.u8 	%rs73, [%rd35+3];
	st.global.u8 	[%rd37+3], %rs73;
	ld.global.u16 	%rs74, [%rd32+8];
	st.global.u16 	[%rd7+8], %rs74;
	ld.global.u8 	%rs75, [%rd35+4];
	st.global.u8 	[%rd37+4], %rs75;
	ld.global.u16 	%rs76, [%rd32+10];
	st.global.u16 	[%rd7+10], %rs76;
	ld.global.u8 	%rs77, [%rd35+5];
	st.global.u8 	[%rd37+5], %rs77;
	ld.global.u16 	%rs78, [%rd32+12];
	st.global.u16 	[%rd7+12], %rs78;
	ld.global.u8 	%rs79, [%rd35+6];
	st.global.u8 	[%rd37+6], %rs79;
	ld.global.u16 	%rs80, [%rd32+14];
	st.global.u16 	[%rd7+14], %rs80;
	ld.global.u8 	%rs81, [%rd35+7];
	st.global.u8 	[%rd37+7], %rs81;
	ld.global.u16 	%rs82, [%rd32+16];
	st.global.u16 	[%rd7+16], %rs82;
	ld.global.u8 	%rs83, [%rd35+8];
	st.global.u8 	[%rd37+8], %rs83;
	ld.global.u16 	%rs84, [%rd32+18];
	st.global.u16 	[%rd7+18], %rs84;
	ld.global.u8 	%rs85, [%rd35+9];
	st.global.u8 	[%rd37+9], %rs85;
	ld.global.u16 	%rs86, [%rd32+20];
	st.global.u16 	[%rd7+20], %rs86;
	ld.global.u8 	%rs87, [%rd35+10];
	st.global.u8 	[%rd37+10], %rs87;
	ld.global.u16 	%rs88, [%rd32+22];
	st.global.u16 	[%rd7+22], %rs88;
	ld.global.u8 	%rs89, [%rd35+11];
	st.global.u8 	[%rd37+11], %rs89;
	ld.global.u16 	%rs90, [%rd32+24];
	st.global.u16 	[%rd7+24], %rs90;
	ld.global.u8 	%rs91, [%rd35+12];
	st.global.u8 	[%rd37+12], %rs91;
	ld.global.u16 	%rs92, [%rd32+26];
	st.global.u16 	[%rd7+26], %rs92;
	ld.global.u8 	%rs93, [%rd35+13];
	st.global.u8 	[%rd37+13], %rs93;
	ld.global.u16 	%rs94, [%rd32+28];
	st.global.u16 	[%rd7+28], %rs94;
	ld.global.u8 	%rs95, [%rd35+14];
	st.global.u8 	[%rd37+14], %rs95;
	ld.global.u16 	%rs96, [%rd32+30];
	st.global.u16 	[%rd7+30], %rs96;
	ld.global.u8 	%rs97, [%rd35+15];
	st.global.u8 	[%rd37+15], %rs97;
	ld.global.u16 	%rs98, [%rd32+32];
	st.global.u16 	[%rd7+32], %rs98;
	ld.global.u8 	%rs99, [%rd35+16];
	st.global.u8 	[%rd37+16], %rs99;
	ld.global.u16 	%rs100, [%rd32+34];
	st.global.u16 	[%rd7+34], %rs100;
	ld.global.u8 	%rs101, [%rd35+17];
	st.global.u8 	[%rd37+17], %rs101;
	ld.global.u16 	%rs102, [%rd32+36];
	st.global.u16 	[%rd7+36], %rs102;
	ld.global.u8 	%rs103, [%rd35+18];
	st.global.u8 	[%rd37+18], %rs103;
	ld.global.u16 	%rs104, [%rd32+38];
	st.global.u16 	[%rd7+38], %rs104;
	ld.global.u8 	%rs105, [%rd35+19];
	st.global.u8 	[%rd37+19], %rs105;
	mul.lo.s16 	%rs106, %rs188, 20;
	cvt.s32.s16 	%r74, %rs106;
	add.s32 	%r75, %r65, %r74;
	mul.lo.s16 	%rs107, %rs188, 19;
	cvt.s32.s16 	%r76, %rs107;
	add.s32 	%r77, %r68, %r76;
	mul.wide.s32 	%rd38, %r75, 2;
	add.s64 	%rd39, %rd30, %rd38;
	ld.global.u16 	%rs108, [%rd39];
	add.s64 	%rd8, %rd7, 40;
	st.global.u16 	[%rd7+40], %rs108;
	cvt.s64.s32 	%rd40, %r77;
	add.s64 	%rd41, %rd29, %rd40;
	ld.global.u8 	%rs109, [%rd41];
	st.global.u8 	[%rd37+19], %rs109;
	ld.global.u16 	%rs110, [%rd39+2];
	st.global.u16 	[%rd7+42], %rs110;
	ld.global.u8 	%rs111, [%rd41+1];
	st.global.u8 	[%rd37+20], %rs111;
	ld.global.u16 	%rs112, [%rd39+4];
	st.global.u16 	[%rd7+44], %rs112;
	ld.global.u8 	%rs113, [%rd41+2];
	st.global.u8 	[%rd37+21], %rs113;
	ld.global.u16 	%rs114, [%rd39+6];
	st.global.u16 	[%rd7+46], %rs114;
	ld.global.u8 	%rs115, [%rd41+3];
	st.global.u8 	[%rd37+22], %rs115;
	ld.global.u16 	%rs116, [%rd39+8];
	st.global.u16 	[%rd7+48], %rs116;
	ld.global.u8 	%rs117, [%rd41+4];
	st.global.u8 	[%rd37+23], %rs117;
	ld.global.u16 	%rs118, [%rd39+10];
	st.global.u16 	[%rd7+50], %rs118;
	ld.global.u8 	%rs119, [%rd41+5];
	st.global.u8 	[%rd37+24], %rs119;
	ld.global.u16 	%rs120, [%rd39+12];
	st.global.u16 	[%rd7+52], %rs120;
	ld.global.u8 	%rs121, [%rd41+6];
	st.global.u8 	[%rd37+25], %rs121;
	ld.global.u16 	%rs122, [%rd39+14];
	st.global.u16 	[%rd7+54], %rs122;
	ld.global.u8 	%rs123, [%rd41+7];
	st.global.u8 	[%rd37+26], %rs123;
	ld.global.u16 	%rs124, [%rd39+16];
	st.global.u16 	[%rd7+56], %rs124;
	ld.global.u8 	%rs125, [%rd41+8];
	st.global.u8 	[%rd37+27], %rs125;
	ld.global.u16 	%rs126, [%rd39+18];
	st.global.u16 	[%rd7+58], %rs126;
	ld.global.u8 	%rs127, [%rd41+9];
	st.global.u8 	[%rd37+28], %rs127;
	ld.global.u16 	%rs128, [%rd39+20];
	st.global.u16 	[%rd7+60], %rs128;
	ld.global.u8 	%rs129, [%rd41+10];
	st.global.u8 	[%rd37+29], %rs129;
	ld.global.u16 	%rs130, [%rd39+22];
	st.global.u16 	[%rd7+62], %rs130;
	ld.global.u8 	%rs131, [%rd41+11];
	st.global.u8 	[%rd37+30], %rs131;
	ld.global.u16 	%rs132, [%rd39+24];
	st.global.u16 	[%rd7+64], %rs132;
	ld.global.u8 	%rs133, [%rd41+12];
	st.global.u8 	[%rd37+31], %rs133;
	ld.global.u16 	%rs134, [%rd39+26];
	st.global.u16 	[%rd7+66], %rs134;
	ld.global.u8 	%rs135, [%rd41+13];
	st.global.u8 	[%rd37+32], %rs135;
	ld.global.u16 	%rs136, [%rd39+28];
	st.global.u16 	[%rd7+68], %rs136;
	ld.global.u8 	%rs137, [%rd41+14];
	st.global.u8 	[%rd37+33], %rs137;
	ld.global.u16 	%rs138, [%rd39+30];
	st.global.u16 	[%rd7+70], %rs138;
	ld.global.u8 	%rs139, [%rd41+15];
	st.global.u8 	[%rd37+34], %rs139;
	ld.global.u16 	%rs140, [%rd39+32];
	st.global.u16 	[%rd7+72], %rs140;
	ld.global.u8 	%rs141, [%rd41+16];
	st.global.u8 	[%rd37+35], %rs141;
	ld.global.u16 	%rs142, [%rd39+34];
	st.global.u16 	[%rd7+74], %rs142;
	ld.global.u8 	%rs143, [%rd41+17];
	st.global.u8 	[%rd37+36], %rs143;
	ld.global.u16 	%rs144, [%rd39+36];
	st.global.u16 	[%rd7+76], %rs144;
	ld.global.u8 	%rs145, [%rd41+18];
	st.global.u8 	[%rd37+37], %rs145;
	ld.global.u16 	%rs146, [%rd39+38];
	st.global.u16 	[%rd7+78], %rs146;
	ld.global.u8 	%rs147, [%rd41+19];
	st.global.u8 	[%rd37+38], %rs147;
	ld.global.v2.u32 	{%r15, %r78}, [%rd4];
	shr.u32 	%r79, %r78, 2;
	xor.b32  	%r80, %r79, %r78;
	ld.global.v2.u32 	{%r16, %r17}, [%rd4+8];
	ld.global.v2.u32 	{%r19, %r20}, [%rd4+16];
	st.global.v2.u32 	[%rd4+8], {%r17, %r19};
	shl.b32 	%r81, %r20, 4;
	shl.b32 	%r82, %r80, 1;
	xor.b32  	%r83, %r82, %r81;
	xor.b32  	%r84, %r83, %r80;
	xor.b32  	%r21, %r84, %r20;
	st.global.v2.u32 	[%rd4+16], {%r20, %r21};
	add.s32 	%r85, %r15, 362437;
	st.global.v2.u32 	[%rd4], {%r85, %r16};
	add.s32 	%r86, %r21, %r85;
	mul.hi.u32 	%r87, %r86, -776530087;
	shr.u32 	%r88, %r87, 13;
	mul.lo.s32 	%r89, %r88, 10000;
	sub.s32 	%r90, %r86, %r89;
	cvt.rn.f64.u32 	%fd5, %r90;
	mul.f64 	%fd6, %fd5, 0d3F1A36E2EB1C432D;
	cvt.rn.f32.f64 	%f23, %fd6;
	cvt.f64.f32 	%fd7, %f23;
	setp.gtu.f64 	%p23, %fd7, 0d3FE3333333333333;
	@%p23 bra 	$L__BB9_99;
	shr.u32 	%r91, %r16, 2;
	xor.b32  	%r92, %r91, %r16;
	st.global.v2.u32 	[%rd4+8], {%r19, %r20};
	shl.b32 	%r93, %r21, 4;
	shl.b32 	%r94, %r92, 1;
	xor.b32  	%r95, %r94, %r93;
	xor.b32  	%r96, %r95, %r92;
	xor.b32  	%r97, %r96, %r21;
	st.global.v2.u32 	[%rd4+16], {%r21, %r97};
	add.s32 	%r98, %r15, 724874;
	st.global.v2.u32 	[%rd4], {%r98, %r17};
	add.s32 	%r99, %r97, %r98;
	mul.hi.u32 	%r100, %r99, -1356305461;
	sub.s32 	%r101, %r99, %r100;
	shr.u32 	%r102, %r101, 1;
	add.s32 	%r103, %r102, %r100;
	shr.u32 	%r104, %r103, 4;
	mul.lo.s32 	%r105, %r104, 19;
	sub.s32 	%r22, %r99, %r105;
	mul.wide.u32 	%rd42, %r22, 2;
	add.s64 	%rd43, %rd7, %rd42;
	ld.global.u16 	%rs7, [%rd43];
	add.s16 	%rs149, %rs2, 20;
	cvt.s32.s16 	%r106, %rs149;
	add.s32 	%r107, %r22, %r106;
	mul.wide.s32 	%rd44, %r107, 2;
	add.s64 	%rd45, %rd2, %rd44;
	ld.global.u16 	%rs8, [%rd45];
	ld.global.u16 	%rs9, [%rd45+2];
	ld.global.u16 	%rs10, [%rd43+2];
	st.global.u16 	[%rd45], %rs7;
	ld.global.u16 	%rs150, [%rd43+2];
	st.global.u16 	[%rd45+2], %rs150;
	st.global.u16 	[%rd43], %rs8;
	st.global.u16 	[%rd43+2], %rs9;
	setp.eq.s16 	%p24, %rs7, %rs8;
	selp.u16 	%rs151, 1, 0, %p24;
	setp.eq.s16 	%p25, %rs7, %rs9;
	selp.u16 	%rs152, 1, 0, %p25;
	add.s16 	%rs153, %rs151, %rs152;
	setp.eq.s16 	%p26, %rs10, %rs8;
	selp.u16 	%rs154, 1, 0, %p26;
	add.s16 	%rs155, %rs153, %rs154;
	setp.eq.s16 	%p27, %rs10, %rs9;
	selp.u16 	%rs156, 1, 0, %p27;
	add.s16 	%rs148, %rs155, %rs156;
	setp.eq.s16 	%p28, %rs148, 1;
	@%p28 bra 	$L__BB9_42;
	setp.ne.s16 	%p29, %rs148, 0;
	@%p29 bra 	$L__BB9_98;
	mov.b16 	%rs189, 0;
$L__BB9_12:
	cvt.s32.s16 	%r124, %rs189;
	setp.eq.s32 	%p66, %r22, %r124;
	@%p66 bra 	$L__BB9_13;
	bra.uni 	$L__BB9_34;
$L__BB9_13:
	add.s16 	%rs190, %rs189, 1;
	bra.uni 	$L__BB9_36;
$L__BB9_14:
	setp.eq.s32 	%p7, %r132, 48;
	mov.b16 	%rs187, 49;
	@%p7 bra 	$L__BB9_4;
	ld.global.f32 	%f17, [%rd5+4];
	setp.le.f32 	%p8, %f17, %f1;
	@%p8 bra 	$L__BB9_17;
	ld.global.f32 	%f24, [%rd5+8];
	bra.uni 	$L__BB9_18;
$L__BB9_17:
	add.s32 	%r133, %r132, 1;
	ld.global.f32 	%f24, [%rd5+8];
	setp.gt.f32 	%p9, %f24, %f1;
	@%p9 bra 	$L__BB9_3;
$L__BB9_18:
	setp.le.f32 	%p10, %f24, %f1;
	@%p10 bra 	$L__BB9_20;
	ld.global.f32 	%f25, [%rd5+12];
	bra.uni 	$L__BB9_21;
$L__BB9_20:
	add.s32 	%r133, %r132, 2;
	ld.global.f32 	%f25, [%rd5+12];
	setp.gt.f32 	%p11, %f25, %f1;
	@%p11 bra 	$L__BB9_3;
$L__BB9_21:
	setp.gtu.f32 	%p12, %f25, %f1;
	@%p12 bra 	$L__BB9_23;
	add.s32 	%r133, %r132, 3;
	ld.global.f32 	%f18, [%rd5+16];
	setp.gt.f32 	%p13, %f18, %f1;
	@%p13 bra 	$L__BB9_3;
$L__BB9_23:
	add.s32 	%r132, %r132, 4;
	bra.uni 	$L__BB9_1;
$L__BB9_24:
	setp.eq.s32 	%p16, %r134, 48;
	mov.b16 	%rs188, 49;
	@%p16 bra 	$L__BB9_8;
	ld.global.f32 	%f21, [%rd6+4];
	setp.le.f32 	%p17, %f21, %f2;
	@%p17 bra 	$L__BB9_27;
	ld.global.f32 	%f26, [%rd6+8];
	bra.uni 	$L__BB9_28;
$L__BB9_27:
	add.s32 	%r135, %r134, 1;
	ld.global.f32 	%f26, [%rd6+8];
	setp.gt.f32 	%p18, %f26, %f2;
	@%p18 bra 	$L__BB9_7;
$L__BB9_28:
	setp.le.f32 	%p19, %f26, %f2;
	@%p19 bra 	$L__BB9_30;
	ld.global.f32 	%f27, [%rd6+12];
	bra.uni 	$L__BB9_31;
$L__BB9_30:
	add.s32 	%r135, %r134, 2;
	ld.global.f32 	%f27, [%rd6+12];
	setp.gt.f32 	%p20, %f27, %f2;
	@%p20 bra 	$L__BB9_7;
$L__BB9_31:
	setp.gtu.f32 	%p21, %f27, %f2;
	@%p21 bra 	$L__BB9_33;
	add.s32 	%r135, %r134, 3;
	ld.global.f32 	%f22, [%rd6+16];
	setp.gt.f32 	%p22, %f22, %f2;
	@%p22 bra 	$L__BB9_7;
$L__BB9_33:
	add.s32 	%r134, %r134, 4;
	bra.uni 	$L__BB9_5;
$L__BB9_34:
	mul.wide.s32 	%rd54, %r124, 2;
	add.s64 	%rd9, %rd7, %rd54;
	ld.global.u16 	%rs177, [%rd9];
	setp.eq.s16 	%p67, %rs8, %rs177;
	selp.b16 	%rs178, %rs7, %rs177, %p67;
	setp.eq.s16 	%p68, %rs9, %rs178;
	selp.b16 	%rs12, %rs10, %rs178, %p68;
	or.pred  	%p69, %p67, %p68;
	mov.u16 	%rs190, %rs189;
	@%p69 bra 	$L__BB9_35;
	bra.uni 	$L__BB9_36;
$L__BB9_35:
	st.global.u16 	[%rd9], %rs12;
$L__BB9_36:
	add.s16 	%rs189, %rs190, 1;
	setp.lt.s16 	%p70, %rs190, 19;
	@%p70 bra 	$L__BB9_12;
	mov.b16 	%rs191, 0;
$L__BB9_38:
	cvt.s32.s16 	%r126, %rs191;
	setp.eq.s32 	%p71, %r22, %r126;
	@%p71 bra 	$L__BB9_100;
	mul.wide.s32 	%rd55, %r126, 2;
	add.s64 	%rd10, %rd8, %rd55;
	ld.global.u16 	%rs180, [%rd10];
	setp.eq.s16 	%p72, %rs7, %rs180;
	selp.b16 	%rs181, %rs8, %rs180, %p72;
	setp.eq.s16 	%p73, %rs10, %rs181;
	selp.b16 	%rs17, %rs9, %rs181, %p73;
	or.pred  	%p74, %p72, %p73;
	mov.u16 	%rs192, %rs191;
	@%p74 bra 	$L__BB9_40;
	bra.uni 	$L__BB9_41;
$L__BB9_40:
	st.global.u16 	[%rd10], %rs17;
$L__BB9_41:
	add.s16 	%rs191, %rs192, 1;
	setp.lt.s16 	%p75, %rs192, 19;
	@%p75 bra 	$L__BB9_38;
	bra.uni 	$L__BB9_98;
$L__BB9_42:
	setp.eq.s16 	%p30, %rs10, %rs9;
	setp.eq.s16 	%p31, %rs10, %rs8;
	setp.eq.s16 	%p32, %rs7, %rs9;
	setp.eq.s16 	%p33, %rs7, %rs8;
	selp.b16 	%rs157, %rs7, 99, %p32;
	selp.b16 	%rs158, %rs7, %rs157, %p33;
	selp.b16 	%rs159, %rs10, %rs158, %p30;
	selp.b16 	%rs21, %rs10, %rs159, %p31;
	setp.eq.s16 	%p34, %rs7, %rs21;
	setp.eq.s16 	%p35, %rs8, %rs21;
	or.pred  	%p1, %p34, %p35;
	@%p1 bra 	$L__BB9_49;
	mov.b16 	%rs193, 0;
$L__BB9_44:
	cvt.s32.s16 	%r108, %rs193;
	setp.eq.s32 	%p36, %r22, %r108;
	@%p36 bra 	$L__BB9_47;
	mul.wide.s32 	%rd46, %r108, 2;
	add.s64 	%rd11, %rd7, %rd46;
	ld.global.u16 	%rs161, [%rd11];
	setp.ne.s16 	%p37, %rs8, %rs161;
	mov.u16 	%rs194, %rs193;
	@%p37 bra 	$L__BB9_48;
	st.global.u16 	[%rd11], %rs7;
	bra.uni 	$L__BB9_48;
$L__BB9_47:
	add.s16 	%rs194, %rs193, 1;
$L__BB9_48:
	add.s16 	%rs193, %rs194, 1;
	setp.lt.s16 	%p38, %rs194, 19;
	@%p38 bra 	$L__BB9_44;
$L__BB9_49:
	setp.eq.s16 	%p39, %rs7, %rs21;
	setp.eq.s16 	%p40, %rs9, %rs21;
	or.pred  	%p2, %p39, %p40;
	@%p2 bra 	$L__BB9_56;
	mov.b16 	%rs195, 0;
$L__BB9_51:
	cvt.s32.s16 	%r110, %rs195;
	setp.eq.s32 	%p41, %r22, %r110;
	@%p41 bra 	$L__BB9_54;
	mul.wide.s32 	%rd47, %r110, 2;
	add.s64 	%rd12, %rd7, %rd47;
	ld.global.u16 	%rs163, [%rd12];
	setp.ne.s16 	%p42, %rs9, %rs163;
	mov.u16 	%rs196, %rs195;
	@%p42 bra 	$L__BB9_55;
	st.global.u16 	[%rd12], %rs7;
	bra.uni 	$L__BB9_55;
$L__BB9_54:
	add.s16 	%rs196, %rs195, 1;
$L__BB9_55:
	add.s16 	%rs195, %rs196, 1;
	setp.lt.s16 	%p43, %rs196, 19;
	@%p43 bra 	$L__BB9_51;
$L__BB9_56:
	setp.eq.s16 	%p44, %rs8, %rs21;
	setp.eq.s16 	%p45, %rs10, %rs21;
	or.pred  	%p3, %p45, %p44;
	@%p3 bra 	$L__BB9_63;
	mov.b16 	%rs197, 0;
$L__BB9_58:
	cvt.s32.s16 	%r112, %rs197;
	setp.eq.s32 	%p46, %r22, %r112;
	@%p46 bra 	$L__BB9_61;
	mul.wide.s32 	%rd48, %r112, 2;
	add.s64 	%rd13, %rd7, %rd48;
	ld.global.u16 	%rs165, [%rd13];
	setp.ne.s16 	%p47, %rs8, %rs165;
	mov.u16 	%rs198, %rs197;
	@%p47 bra 	$L__BB9_62;
	st.global.u16 	[%rd13], %rs10;
	bra.uni 	$L__BB9_62;
$L__BB9_61:
	add.s16 	%rs198, %rs197, 1;
$L__BB9_62:
	add.s16 	%rs197, %rs198, 1;
	setp.lt.s16 	%p48, %rs198, 19;
	@%p48 bra 	$L__BB9_58;
$L__BB9_63:
	setp.eq.s16 	%p49, %rs10, %rs21;
	setp.eq.s16 	%p50, %rs9, %rs21;
	or.pred  	%p4, %p49, %p50;
	@%p4 bra 	$L__BB9_70;
	mov.b16 	%rs199, 0;
$L__BB9_65:
	cvt.s32.s16 	%r114, %rs199;
	setp.eq.s32 	%p51, %r22, %r114;
	@%p51 bra 	$L__BB9_68;
	mul.wide.s32 	%rd49, %r114, 2;
	add.s64 	%rd14, %rd7, %rd49;
	ld.global.u16 	%rs167, [%rd14];
	setp.ne.s16 	%p52, %rs9, %rs167;
	mov.u16 	%rs200, %rs199;
	@%p52 bra 	$L__BB9_69;
	st.global.u16 	[%rd14], %rs10;
	bra.uni 	$L__BB9_69;
$L__BB9_68:
	add.s16 	%rs200, %rs199, 1;
$L__BB9_69:
	add.s16 	%rs199, %rs200, 1;
	setp.lt.s16 	%p53, %rs200, 19;
	@%p53 bra 	$L__BB9_65;
$L__BB9_70:
	@%p1 bra 	$L__BB9_77;
	mov.b16 	%rs201, 0;
$L__BB9_72:
	cvt.s32.s16 	%r116, %rs201;
	setp.eq.s32 	%p54, %r22, %r116;
	@%p54 bra 	$L__BB9_75;
	mul.wide.s32 	%rd50, %r116, 2;
	add.s64 	%rd15, %rd8, %rd50;
	ld.global.u16 	%rs169, [%rd15];
	setp.ne.s16 	%p55, %rs7, %rs169;
	mov.u16 	%rs202, %rs201;
	@%p55 bra 	$L__BB9_76;
	st.global.u16 	[%rd15], %rs8;
	bra.uni 	$L__BB9_76;
$L__BB9_75:
	add.s16 	%rs202, %rs201, 1;
$L__BB9_76:
	add.s16 	%rs201, %rs202, 1;
	setp.lt.s16 	%p56, %rs202, 19;
	@%p56 bra 	$L__BB9_72;
$L__BB9_77:
	@%p2 bra 	$L__BB9_84;
	mov.b16 	%rs203, 0;
$L__BB9_79:
	cvt.s32.s16 	%r118, %rs203;
	setp.eq.s32 	%p57, %r22, %r118;
	@%p57 bra 	$L__BB9_82;
	mul.wide.s32 	%rd51, %r118, 2;
	add.s64 	%rd16, %rd8, %rd51;
	ld.global.u16 	%rs171, [%rd16];
	setp.ne.s16 	%p58, %rs7, %rs171;
	mov.u16 	%rs204, %rs203;
	@%p58 bra 	$L__BB9_83;
	st.global.u16 	[%rd16], %rs9;
	bra.uni 	$L__BB9_83;
$L__BB9_82:
	add.s16 	%rs204, %rs203, 1;
$L__BB9_83:
	add.s16 	%rs203, %rs204, 1;
	setp.lt.s16 	%p59, %rs204, 19;
	@%p59 bra 	$L__BB9_79;
$L__BB9_84:
	@%p3 bra 	$L__BB9_91;
	mov.b16 	%rs205, 0;
$L__BB9_86:
	cvt.s32.s16 	%r120, %rs205;
	setp.eq.s32 	%p60, %r22, %r120;
	@%p60 bra 	$L__BB9_89;
	mul.wide.s32 	%rd52, %r120, 2;
	add.s64 	%rd17, %rd8, %rd52;
	ld.global.u16 	%rs173, [%rd17];
	setp.ne.s16 	%p61, %rs10, %rs173;
	mov.u16 	%rs206, %rs205;
	@%p61 bra 	$L__BB9_90;
	st.global.u16 	[%rd17], %rs8;
	bra.uni 	$L__BB9_90;
$L__BB9_89:
	add.s16 	%rs206, %rs205, 1;
$L__BB9_90:
	add.s16 	%rs205, %rs206, 1;
	setp.lt.s16 	%p62, %rs206, 19;
	@%p62 bra 	$L__BB9_86;
$L__BB9_91:
	@%p4 bra 	$L__BB9_98;
	mov.b16 	%rs207, 0;
$L__BB9_93:
	cvt.s32.s16 	%r122, %rs207;
	setp.eq.s32 	%p63, %r22, %r122;
	@%p63 bra 	$L__BB9_96;
	mul.wide.s32 	%rd53, %r122, 2;
	add.s64 	%rd18, %rd8, %rd53;
	ld.global.u16 	%rs175, [%rd18];
	setp.ne.s16 	%p64, %rs10, %rs175;
	mov.u16 	%rs208, %rs207;
	@%p64 bra 	$L__BB9_97;
	st.global.u16 	[%rd18], %rs9;
	bra.uni 	$L__BB9_97;
$L__BB9_96:
	add.s16 	%rs208, %rs207, 1;
$L__BB9_97:
	add.s16 	%rs207, %rs208, 1;
	setp.lt.s16 	%p65, %rs208, 19;
	@%p65 bra 	$L__BB9_93;
$L__BB9_98:
	mul.lo.s16 	%rs182, %rs1, 38;
	cvt.s32.s16 	%r128, %rs182;
	add.s32 	%r129, %r22, %r128;
	cvt.s64.s32 	%rd56, %r129;
	add.s64 	%rd57, %rd1, %rd56;
	ld.global.u8 	%rs183, [%rd57];
	add.s16 	%rs184, %rs182, 19;
	cvt.s32.s16 	%r130, %rs184;
	add.s32 	%r131, %r22, %r130;
	cvt.s64.s32 	%rd58, %r131;
	add.s64 	%rd59, %rd1, %rd58;
	st.global.u8 	[%rd59], %rs183;
	ld.global.u8 	%rs185, [%rd57+1];
	st.global.u8 	[%rd59+1], %rs185;
	st.global.u8 	[%rd57], %rs183;
	ld.global.u8 	%rs186, [%rd59+1];
	st.global.u8 	[%rd57+1], %rs186;
$L__BB9_99:
	ret;
$L__BB9_100:
	add.s16 	%rs192, %rs191, 1;
	bra.uni 	$L__BB9_41;

}
	// .globl	_Z8mutationP17curandStateXORWOWPs
.visible .entry _Z8mutationP17curandStateXORWOWPs(
	.param .u64 .ptr .align 1 _Z8mutationP17curandStateXORWOWPs_param_0,
	.param .u64 .ptr .align 1 _Z8mutationP17curandStateXORWOWPs_param_1
)
{
	.reg .pred 	%p<2>;
	.reg .b16 	%rs<3>;
	.reg .b32 	%r<58>;
	.reg .b32 	%f<2>;
	.reg .b64 	%rd<11>;
	.reg .b64 	%fd<4>;

	ld.param.u64 	%rd3, [_Z8mutationP17curandStateXORWOWPs_param_0];
	ld.param.u64 	%rd2, [_Z8mutationP17curandStateXORWOWPs_param_1];
	cvta.to.global.u64 	%rd4, %rd3;
	mov.u32 	%r13, %ctaid.x;
	mov.u32 	%r14, %tid.x;
	mov.u32 	%r15, %ntid.x;
	mad.lo.s32 	%r1, %r13, %r15, %r14;
	mul.wide.u32 	%rd5, %r1, 48;
	add.s64 	%rd1, %rd4, %rd5;
	ld.global.v2.u32 	{%r2, %r16}, [%rd1];
	shr.u32 	%r17, %r16, 2;
	xor.b32  	%r18, %r17, %r16;
	ld.global.v2.u32 	{%r4, %r3}, [%rd1+8];
	ld.global.v2.u32 	{%r5, %r11}, [%rd1+16];
	st.global.v2.u32 	[%rd1+8], {%r3, %r5};
	shl.b32 	%r19, %r11, 4;
	shl.b32 	%r20, %r18, 1;
	xor.b32  	%r21, %r20, %r19;
	xor.b32  	%r22, %r21, %r18;
	xor.b32  	%r12, %r22, %r11;
	st.global.v2.u32 	[%rd1+16], {%r11, %r12};
	add.s32 	%r23, %r2, 362437;
	st.global.v2.u32 	[%rd1], {%r23, %r4};
	add.s32 	%r24, %r12, %r23;
	mul.hi.u32 	%r25, %r24, -776530087;
	shr.u32 	%r26, %r25, 13;
	mul.lo.s32 	%r27, %r26, 10000;
	sub.s32 	%r28, %r24, %r27;
	cvt.rn.f64.u32 	%fd1, %r28;
	mul.f64 	%fd2, %fd1, 0d3F1A36E2EB1C432D;
	cvt.rn.f32.f64 	%f1, %fd2;
	cvt.f64.f32 	%fd3, %f1;
	setp.geu.f64 	%p1, %fd3, 0d3F9EB851EB851EB8;
	@%p1 bra 	$L__BB10_2;
	cvta.to.global.u64 	%rd6, %rd2;
	mul.lo.s32 	%r29, %r1, 20;
	shr.u32 	%r30, %r4, 2;
	xor.b32  	%r31, %r30, %r4;
	shl.b32 	%r32, %r12, 4;
	shl.b32 	%r33, %r31, 1;
	xor.b32  	%r34, %r33, %r32;
	xor.b32  	%r35, %r34, %r31;
	xor.b32  	%r36, %r35, %r12;
	add.s32 	%r37, %r2, %r36;
	add.s32 	%r38, %r37, 724874;
	mul.hi.u32 	%r39, %r38, -858993459;
	shr.u32 	%r40, %r39, 4;
	mul.lo.s32 	%r41, %r40, 20;
	sub.s32 	%r42, %r38, %r41;
	shr.u32 	%r43, %r3, 2;
	xor.b32  	%r44, %r43, %r3;
	st.global.v2.u32 	[%rd1+8], {%r11, %r12};
	shl.b32 	%r45, %r36, 4;
	shl.b32 	%r46, %r44, 1;
	xor.b32  	%r47, %r46, %r45;
	xor.b32  	%r48, %r47, %r44;
	xor.b32  	%r49, %r48, %r36;
	st.global.v2.u32 	[%rd1+16], {%r36, %r49};
	add.s32 	%r50, %r2, 1087311;
	st.global.v2.u32 	[%rd1], {%r50, %r5};
	add.s32 	%r51, %r49, %r50;
	mul.hi.u32 	%r52, %r51, -858993459;
	shr.u32 	%r53, %r52, 4;
	mul.lo.s32 	%r54, %r53, 20;
	sub.s32 	%r55, %r51, %r54;
	add.s32 	%r56, %r42, %r29;
	mul.wide.u32 	%rd7, %r56, 2;
	add.s64 	%rd8, %rd6, %rd7;
	ld.global.u16 	%rs1, [%rd8];
	add.s32 	%r57, %r55, %r29;
	mul.wide.u32 	%rd9, %r57, 2;
	add.s64 	%rd10, %rd6, %rd9;
	ld.global.u16 	%rs2, [%rd10];
	st.global.u16 	[%rd8], %rs2;
	st.global.u16 	[%rd10], %rs1;
$L__BB10_2:
	ret;

}
	// .globl	_Z11mutationBayP17curandStateXORWOWPb
.visible .entry _Z11mutationBayP17curandStateXORWOWPb(
	.param .u64 .ptr .align 1 _Z11mutationBayP17curandStateXORWOWPb_param_0,
	.param .u64 .ptr .align 1 _Z11mutationBayP17curandStateXORWOWPb_param_1
)
{
	.reg .pred 	%p<3>;
	.reg .b16 	%rs<4>;
	.reg .b32 	%r<44>;
	.reg .b32 	%f<2>;
	.reg .b64 	%rd<10>;
	.reg .b64 	%fd<4>;

	ld.param.u64 	%rd4, [_Z11mutationBayP17curandStateXORWOWPb_param_0];
	ld.param.u64 	%rd3, [_Z11mutationBayP17curandStateXORWOWPb_param_1];
	cvta.to.global.u64 	%rd5, %rd4;
	mov.u32 	%r9, %ctaid.x;
	mov.u32 	%r10, %tid.x;
	mov.u32 	%r11, %ntid.x;
	mad.lo.s32 	%r1, %r9, %r11, %r10;
	cvt.u64.u32 	%rd6, %r1;
	cvt.s64.s16 	%rd7, %rd6;
	mad.lo.s64 	%rd1, %rd7, 48, %rd5;
	ld.global.v2.u32 	{%r2, %r12}, [%rd1];
	shr.u32 	%r13, %r12, 2;
	xor.b32  	%r14, %r13, %r12;
	ld.global.v2.u32 	{%r3, %r4}, [%rd1+8];
	ld.global.v2.u32 	{%r6, %r7}, [%rd1+16];
	st.global.v2.u32 	[%rd1+8], {%r4, %r6};
	shl.b32 	%r15, %r7, 4;
	shl.b32 	%r16, %r14, 1;
	xor.b32  	%r17, %r16, %r15;
	xor.b32  	%r18, %r17, %r14;
	xor.b32  	%r8, %r18, %r7;
	st.global.v2.u32 	[%rd1+16], {%r7, %r8};
	add.s32 	%r19, %r2, 362437;
	st.global.v2.u32 	[%rd1], {%r19, %r3};
	add.s32 	%r20, %r8, %r19;
	mul.hi.u32 	%r21, %r20, -776530087;
	shr.u32 	%r22, %r21, 13;
	mul.lo.s32 	%r23, %r22, 10000;
	sub.s32 	%r24, %r20, %r23;
	cvt.rn.f64.u32 	%fd1, %r24;
	mul.f64 	%fd2, %fd1, 0d3F1A36E2EB1C432D;
	cvt.rn.f32.f64 	%f1, %fd2;
	cvt.f64.f32 	%fd3, %f1;
	setp.geu.f64 	%p1, %fd3, 0d3F9EB851EB851EB8;
	@%p1 bra 	$L__BB11_4;
	cvta.to.global.u64 	%rd8, %rd3;
	shr.u32 	%r25, %r3, 2;
	xor.b32  	%r26, %r25, %r3;
	st.global.v2.u32 	[%rd1+8], {%r6, %r7};
	shl.b32 	%r27, %r8, 4;
	shl.b32 	%r28, %r26, 1;
	xor.b32  	%r29, %r28, %r27;
	xor.b32  	%r30, %r29, %r26;
	xor.b32  	%r31, %r30, %r8;
	st.global.v2.u32 	[%rd1+16], {%r8, %r31};
	add.s32 	%r32, %r2, 724874;
	st.global.v2.u32 	[%rd1], {%r32, %r4};
	add.s32 	%r33, %r31, %r32;
	mul.hi.u32 	%r34, %r33, -1356305461;
	sub.s32 	%r35, %r33, %r34;
	shr.u32 	%r36, %r35, 1;
	add.s32 	%r37, %r36, %r34;
	shr.u32 	%r38, %r37, 4;
	mul.lo.s32 	%r39, %r38, 19;
	sub.s32 	%r40, %r33, %r39;
	mul.lo.s32 	%r41, %r1, 1245184;
	shr.s32 	%r42, %r41, 16;
	add.s32 	%r43, %r40, %r42;
	cvt.s64.s32 	%rd9, %r43;
	add.s64 	%rd2, %rd8, %rd9;
	ld.global.u8 	%rs1, [%rd2];
	setp.ne.s16 	%p2, %rs1, 0;
	@%p2 bra 	$L__BB11_3;
	mov.b16 	%rs3, 1;
	st.global.u8 	[%rd2], %rs3;
	bra.uni 	$L__BB11_4;
$L__BB11_3:
	mov.b16 	%rs2, 0;
	st.global.u8 	[%rd2], %rs2;
$L__BB11_4:
	ret;

}
	// .globl	_Z15parent_to_childPsS_PbS0_
.visible .entry _Z15parent_to_childPsS_PbS0_(
	.param .u64 .ptr .align 1 _Z15parent_to_childPsS_PbS0__param_0,
	.param .u64 .ptr .align 1 _Z15parent_to_childPsS_PbS0__param_1,
	.param .u64 .ptr .align 1 _Z15parent_to_childPsS_PbS0__param_2,
	.param .u64 .ptr .align 1 _Z15parent_to_childPsS_PbS0__param_3
)
{
	.reg .b16 	%rs<40>;
	.reg .b32 	%r<9>;
	.reg .b64 	%rd<15>;

	ld.param.u64 	%rd1, [_Z15parent_to_childPsS_PbS0__param_0];
	ld.param.u64 	%rd2, [_Z15parent_to_childPsS_PbS0__param_1];
	ld.param.u64 	%rd3, [_Z15parent_to_childPsS_PbS0__param_2];
	ld.param.u64 	%rd4, [_Z15parent_to_childPsS_PbS0__param_3];
	mov.u32 	%r1, %ctaid.x;
	mov.u32 	%r2, %tid.x;
	mov.u32 	%r3, %ntid.x;
	mad.lo.s32 	%r4, %r1, %r3, %r2;
	mul.lo.s32 	%r5, %r4, 1310720;
	shr.s32 	%r6, %r5, 16;
	cvta.to.global.u64 	%rd5, %rd2;
	cvta.to.global.u64 	%rd6, %rd1;
	mul.wide.s32 	%rd7, %r6, 2;
	add.s64 	%rd8, %rd5, %rd7;
	ld.global.u16 	%rs1, [%rd8];
	add.s64 	%rd9, %rd6, %rd7;
	st.global.u16 	[%rd9], %rs1;
	ld.global.u16 	%rs2, [%rd8+2];
	st.global.u16 	[%rd9+2], %rs2;
	ld.global.u16 	%rs3, [%rd8+4];
	st.global.u16 	[%rd9+4], %rs3;
	ld.global.u16 	%rs4, [%rd8+6];
	st.global.u16 	[%rd9+6], %rs4;
	ld.global.u16 	%rs5, [%rd8+8];
	st.global.u16 	[%rd9+8], %rs5;
	ld.global.u16 	%rs6, [%rd8+10];
	st.global.u16 	[%rd9+10], %rs6;
	ld.global.u16 	%rs7, [%rd8+12];
	st.global.u16 	[%rd9+12], %rs7;
	ld.global.u16 	%rs8, [%rd8+14];
	st.global.u16 	[%rd9+14], %rs8;
	ld.global.u16 	%rs9, [%rd8+16];
	st.global.u16 	[%rd9+16], %rs9;
	ld.global.u16 	%rs10, [%rd8+18];
	st.global.u16 	[%rd9+18], %rs10;
	ld.global.u16 	%rs11, [%rd8+20];
	st.global.u16 	[%rd9+20], %rs11;
	ld.global.u16 	%rs12, [%rd8+22];
	st.global.u16 	[%rd9+22], %rs12;
	ld.global.u16 	%rs13, [%rd8+24];
	st.global.u16 	[%rd9+24], %rs13;
	ld.global.u16 	%rs14, [%rd8+26];
	st.global.u16 	[%rd9+26], %rs14;
	ld.global.u16 	%rs15, [%rd8+28];
	st.global.u16 	[%rd9+28], %rs15;
	ld.global.u16 	%rs16, [%rd8+30];
	st.global.u16 	[%rd9+30], %rs16;
	ld.global.u16 	%rs17, [%rd8+32];
	st.global.u16 	[%rd9+32], %rs17;
	ld.global.u16 	%rs18, [%rd8+34];
	st.global.u16 	[%rd9+34], %rs18;
	ld.global.u16 	%rs19, [%rd8+36];
	st.global.u16 	[%rd9+36], %rs19;
	ld.global.u16 	%rs20, [%rd8+38];
	st.global.u16 	[%rd9+38], %rs20;
	mul.lo.s32 	%r7, %r4, 1245184;
	shr.s32 	%r8, %r7, 16;
	cvta.to.global.u64 	%rd10, %rd4;
	cvta.to.global.u64 	%rd11, %rd3;
	cvt.s64.s32 	%rd12, %r8;
	add.s64 	%rd13, %rd10, %rd12;
	ld.global.u8 	%rs21, [%rd13];
	add.s64 	%rd14, %rd11, %rd12;
	st.global.u8 	[%rd14], %rs21;
	ld.global.u8 	%rs22, [%rd13+1];
	st.global.u8 	[%rd14+1], %rs22;
	ld.global.u8 	%rs23, [%rd13+2];
	st.global.u8 	[%rd14+2], %rs23;
	ld.global.u8 	%rs24, [%rd13+3];
	st.global.u8 	[%rd14+3], %rs24;
	ld.global.u8 	%rs25, [%rd13+4];
	st.global.u8 	[%rd14+4], %rs25;
	ld.global.u8 	%rs26, [%rd13+5];
	st.global.u8 	[%rd14+5], %rs26;
	ld.global.u8 	%rs27, [%rd13+6];
	st.global.u8 	[%rd14+6], %rs27;
	ld.global.u8 	%rs28, [%rd13+7];
	st.global.u8 	[%rd14+7], %rs28;
	ld.global.u8 	%rs29, [%rd13+8];
	st.global.u8 	[%rd14+8], %rs29;
	ld.global.u8 	%rs30, [%rd13+9];
	st.global.u8 	[%rd14+9], %rs30;
	ld.global.u8 	%rs31, [%rd13+10];
	st.global.u8 	[%rd14+10], %rs31;
	ld.global.u8 	%rs32, [%rd13+11];
	st.global.u8 	[%rd14+11], %rs32;
	ld.global.u8 	%rs33, [%rd13+12];
	st.global.u8 	[%rd14+12], %rs33;
	ld.global.u8 	%rs34, [%rd13+13];
	st.global.u8 	[%rd14+13], %rs34;
	ld.global.u8 	%rs35, [%rd13+14];
	st.global.u8 	[%rd14+14], %rs35;
	ld.global.u8 	%rs36, [%rd13+15];
	st.global.u8 	[%rd14+15], %rs36;
	ld.global.u8 	%rs37, [%rd13+16];
	st.global.u8 	[%rd14+16], %rs37;
	ld.global.u8 	%rs38, [%rd13+17];
	st.global.u8 	[%rd14+17], %rs38;
	ld.global.u8 	%rs39, [%rd13+18];
	st.global.u8 	[%rd14+18], %rs39;
	ret;

}


// ===== COMPILED SASS (sm_100) =====

	.target	sm_100

	.elftype	@"ET_EXEC"


//--------------------- .note.nv.tkinfo           --------------------------
	.section	.note.nv.tkinfo,"",@"SHT_NOTE"
	.sectionflags	@"SHF_NOTE_NV_TKINFO"
	.tkinfo
        /*0018*/ 	.word	0x00000002
        /*0030*/ 	.string	""
        /*0030*/ 	.string	"ptxas"
        /*0030*/ 	.string	"Cuda compilation tools, release 13.0, V13.0.88"
        /*0030*/ 	.string	"Build cuda_13.0.r13.0/compiler.36424714_0"
        /*0030*/ 	.string	"-arch sm_100 -m 64 "



//--------------------- .note.nv.cuinfo           --------------------------
	.section	.note.nv.cuinfo,"",@"SHT_NOTE"
	.sectionflags	@"SHF_NOTE_NV_CUINFO"
        /*0018*/ 	.short	0x0002
        /*001a*/ 	.short	0x0064
        /*001c*/ 	.short	0x0082
	.zero		2


//--------------------- .nv.info                  --------------------------
	.section	.nv.info,"",@"SHT_CUDA_INFO"
	.align	4


	//----- nvinfo : EIATTR_REGCOUNT
	.align		4
        /*0000*/ 	.byte	0x04, 0x2f
        /*0002*/ 	.short	(.L_10 - .L_9)
	.align		4
.L_9:
        /*0004*/ 	.word	index@(_Z4initjP17curandStateXORWOW)
        /*0008*/ 	.word	0x0000001f


	//----- nvinfo : EIATTR_FRAME_SIZE
	.align		4
.L_10:
        /*000c*/ 	.byte	0x04, 0x11
        /*000e*/ 	.short	(.L_12 - .L_11)
	.align		4
.L_11:
        /*0010*/ 	.word	index@(_Z4initjP17curandStateXORWOW)
        /*0014*/ 	.word	0x00000000


	//----- nvinfo : EIATTR_REGCOUNT
	.align		4
.L_12:
        /*0018*/ 	.byte	0x04, 0x2f
        /*001a*/ 	.short	(.L_14 - .L_13)
	.align		4
.L_13:
        /*001c*/ 	.word	index@(_Z10randomDataP17curandStateXORWOWPs)
        /*0020*/ 	.word	0x0000001c


	//----- nvinfo : EIATTR_FRAME_SIZE
	.align		4
.L_14:
        /*0024*/ 	.byte	0x04, 0x11
        /*0026*/ 	.short	(.L_16 - .L_15)
	.align		4
.L_15:
        /*0028*/ 	.word	index@(_Z10randomDataP17curandStateXORWOWPs)
        /*002c*/ 	.word	0x00000000


	//----- nvinfo : EIATTR_REGCOUNT
	.align		4
.L_16:
        /*0030*/ 	.byte	0x04, 0x2f
        /*0032*/ 	.short	(.L_18 - .L_17)
	.align		4
.L_17:
        /*0034*/ 	.word	index@(_Z9randomBayP17curandStateXORWOWPb)
        /*0038*/ 	.word	0x00000018


	//----- nvinfo : EIATTR_FRAME_SIZE
	.align		4
.L_18:
        /*003c*/ 	.byte	0x04, 0x11
        /*003e*/ 	.short	(.L_20 - .L_19)
	.align		4
.L_19:
        /*0040*/ 	.word	index@(_Z9randomBayP17curandStateXORWOWPb)
        /*0044*/ 	.word	0x00000000


	//----- nvinfo : EIATTR_REGCOUNT
	.align		4
.L_20:
        /*0048*/ 	.byte	0x04, 0x2f
        /*004a*/ 	.short	(.L_22 - .L_21)
	.align		4
.L_21:
        /*004c*/ 	.word	index@(_Z11calPositionPsPbPf)
        /*0050*/ 	.word	0x00000020


	//----- nvinfo : EIATTR_FRAME_SIZE
	.align		4
.L_22:
        /*0054*/ 	.byte	0x04, 0x11
        /*0056*/ 	.short	(.L_24 - .L_23)
	.align		4
.L_23:
        /*0058*/ 	.word	index@($__internal_4_$__cuda_sm20_div_rn_f64_full)
        /*005c*/ 	.word	0x00000000


	//----- nvinfo : EIATTR_FRAME_SIZE
	.align		4
.L_24:
        /*0060*/ 	.byte	0x04, 0x11
        /*0062*/ 	.short	(.L_26 - .L_25)
	.align		4
.L_25:
        /*0064*/ 	.word	index@(_Z11calPositionPsPbPf)
        /*0068*/ 	.word	0x00000000


	//----- nvinfo : EIATTR_REGCOUNT
	.align		4
.L_26:
        /*006c*/ 	.byte	0x04, 0x2f
        /*006e*/ 	.short	(.L_28 - .L_27)
	.align		4
.L_27:
        /*0070*/ 	.word	index@(_Z11calDistancePsPfS0_)
        /*0074*/ 	.word	0x00000020


	//----- nvinfo : EIATTR_FRAME_SIZE
	.align		4
.L_28:
        /*0078*/ 	.byte	0x04, 0x11
        /*007a*/ 	.short	(.L_30 - .L_29)
	.align		4
.L_29:
        /*007c*/ 	.word	index@($__internal_3_$__cuda_sm20_sqrt_rn_f32_slowpath)
        /*0080*/ 	.word	0x00000000


	//----- nvinfo : EIATTR_FRAME_SIZE
	.align		4
.L_30:
        /*0084*/ 	.byte	0x04, 0x11
        /*0086*/ 	.short	(.L_32 - .L_31)
	.align		4
.L_31:
        /*0088*/ 	.word	index@(_Z11calDistancePsPfS0_)
        /*008c*/ 	.word	0x00000000


	//----- nvinfo : EIATTR_REGCOUNT
	.align		4
.L_32:
        /*0090*/ 	.byte	0x04, 0x2f
        /*0092*/ 	.short	(.L_34 - .L_33)
	.align		4
.L_33:
        /*0094*/ 	.word	index@(_Z12calTotalcostPfPiS_)
        /*0098*/ 	.word	0x00000010


	//----- nvinfo : EIATTR_FRAME_SIZE
	.align		4
.L_34:
        /*009c*/ 	.byte	0x04, 0x11
        /*009e*/ 	.short	(.L_36 - .L_35)
	.align		4
.L_35:
        /*00a0*/ 	.word	index@(_Z12calTotalcostPfPiS_)
        /*00a4*/ 	.word	0x00000000


	//----- nvinfo : EIATTR_REGCOUNT
	.align		4
.L_36:
        /*00a8*/ 	.byte	0x04, 0x2f
        /*00aa*/ 	.short	(.L_38 - .L_37)
	.align		4
.L_37:
        /*00ac*/ 	.word	index@(_Z5calOFPfS_)
        /*00b0*/ 	.word	0x00000012


	//----- nvinfo : EIATTR_FRAME_SIZE
	.align		4
.L_38:
        /*00b4*/ 	.byte	0x04, 0x11
        /*00b6*/ 	.short	(.L_40 - .L_39)
	.align		4
.L_39:
        /*00b8*/ 	.word	index@(_Z5calOFPfS_)
        /*00bc*/ 	.word	0x00000000


	//----- nvinfo : EIATTR_REGCOUNT
	.align		4
.L_40:
        /*00c0*/ 	.byte	0x04, 0x2f
        /*00c2*/ 	.short	(.L_42 - .L_41)
	.align		4
.L_41:
        /*00c4*/ 	.word	index@(_Z11calTotalProPfS_)
        /*00c8*/ 	.word	0x00000014


	//----- nvinfo : EIATTR_FRAME_SIZE
	.align		4
.L_42:
        /*00cc*/ 	.byte	0x04, 0x11
        /*00ce*/ 	.short	(.L_44 - .L_43)
	.align		4
.L_43:
        /*00d0*/ 	.word	index@($__internal_2_$__cuda_sm20_dblrcp_rn_slowpath_v3)
        /*00d4*/ 	.word	0x00000000


	//----- nvinfo : EIATTR_FRAME_SIZE
	.align		4
.L_44:
        /*00d8*/ 	.byte	0x04, 0x11
        /*00da*/ 	.short	(.L_46 - .L_45)
	.align		4
.L_45:
        /*00dc*/ 	.word	index@(_Z11calTotalProPfS_)
        /*00e0*/ 	.word	0x00000000


	//----- nvinfo : EIATTR_REGCOUNT
	.align		4
.L_46:
        /*00e4*/ 	.byte	0x04, 0x2f
        /*00e6*/ 	.short	(.L_48 - .L_47)
	.align		4
.L_47:
        /*00e8*/ 	.word	index@(_Z14calProbabilityPfS_S_)
        /*00ec*/ 	.word	0x0000001a


	//----- nvinfo : EIATTR_FRAME_SIZE
	.align		4
.L_48:
        /*00f0*/ 	.byte	0x04, 0x11
        /*00f2*/ 	.short	(.L_50 - .L_49)
	.align		4
.L_49:
        /*00f4*/ 	.word	index@($__internal_1_$__cuda_sm20_div_rn_f64_full)
        /*00f8*/ 	.word	0x00000000


	//----- nvinfo : EIATTR_FRAME_SIZE
	.align		4
.L_50:
        /*00fc*/ 	.byte	0x04, 0x11
        /*00fe*/ 	.short	(.L_52 - .L_51)
	.align		4
.L_51:
        /*0100*/ 	.word	index@($__internal_0_$__cuda_sm20_dblrcp_rn_slowpath_v3)
        /*0104*/ 	.word	0x00000000


	//----- nvinfo : EIATTR_FRAME_SIZE
	.align		4
.L_52:
        /*0108*/ 	.byte	0x04, 0x11
        /*010a*/ 	.short	(.L_54 - .L_53)
	.align		4
.L_53:
        /*010c*/ 	.word	index@(_Z14calProbabilityPfS_S_)
        /*0110*/ 	.word	0x00000000


	//----- nvinfo : EIATTR_REGCOUNT
	.align		4
.L_54:
        /*0114*/ 	.byte	0x04, 0x2f
        /*0116*/ 	.short	(.L_56 - .L_55)
	.align		4
.L_55:
        /*0118*/ 	.word	index@(_Z9crossOverP17curandStateXORWOWPfPsPbS2_S3_)
        /*011c*/ 	.word	0x00000020


	//----- nvinfo : EIATTR_FRAME_SIZE
	.align		4
.L_56:
        /*0120*/ 	.byte	0x04, 0x11
        /*0122*/ 	.short	(.L_58 - .L_57)
	.align		4
.L_57:
        /*0124*/ 	.word	index@(_Z9crossOverP17curandStateXORWOWPfPsPbS2_S3_)
        /*0128*/ 	.word	0x00000000


	//----- nvinfo : EIATTR_REGCOUNT
	.align		4
.L_58:
        /*012c*/ 	.byte	0x04, 0x2f
        /*012e*/ 	.short	(.L_60 - .L_59)
	.align		4
.L_59:
        /*0130*/ 	.word	index@(_Z8mutationP17curandStateXORWOWPs)
        /*0134*/ 	.word	0x00000014


	//----- nvinfo : EIATTR_FRAME_SIZE
	.align		4
.L_60:
        /*0138*/ 	.byte	0x04, 0x11
        /*013a*/ 	.short	(.L_62 - .L_61)
	.align		4
.L_61:
        /*013c*/ 	.word	index@(_Z8mutationP17curandStateXORWOWPs)
        /*0140*/ 	.word	0x00000000


	//----- nvinfo : EIATTR_REGCOUNT
	.align		4
.L_62:
        /*0144*/ 	.byte	0x04, 0x2f
        /*0146*/ 	.short	(.L_64 - .L_63)
	.align		4
.L_63:
        /*0148*/ 	.word	index@(_Z11mutationBayP17curandStateXORWOWPb)
        /*014c*/ 	.word	0x00000014


	//----- nvinfo : EIATTR_FRAME_SIZE
	.align		4
.L_64:
        /*0150*/ 	.byte	0x04, 0x11
        /*0152*/ 	.short	(.L_66 - .L_65)
	.align		4
.L_65:
        /*0154*/ 	.word	index@(_Z11mutationBayP17curandStateXORWOWPb)
        /*0158*/ 	.word	0x00000000


	//----- nvinfo : EIATTR_REGCOUNT
	.align		4
.L_66:
        /*015c*/ 	.byte	0x04, 0x2f
        /*015e*/ 	.short	(.L_68 - .L_67)
	.align		4
.L_67:
        /*0160*/ 	.word	index@(_Z15parent_to_childPsS_PbS0_)
        /*0164*/ 	.word	0x00000018


	//----- nvinfo : EIATTR_FRAME_SIZE
	.align		4
.L_68:
        /*0168*/ 	.byte	0x04, 0x11
        /*016a*/ 	.short	(.L_70 - .L_69)
	.align		4
.L_69:
        /*016c*/ 	.word	index@(_Z15parent_to_childPsS_PbS0_)
        /*0170*/ 	.word	0x00000000


	//----- nvinfo : EIATTR_MIN_STACK_SIZE
	.align		4
.L_70:
        /*0174*/ 	.byte	0x04, 0x12
        /*0176*/ 	.short	(.L_72 - .L_71)
	.align		4
.L_71:
        /*0178*/ 	.word	index@(_Z15parent_to_childPsS_PbS0_)
        /*017c*/ 	.word	0x00000000


	//----- nvinfo : EIATTR_MIN_STACK_SIZE
	.align		4
.L_72:
        /*0180*/ 	.byte	0x04, 0x12
        /*0182*/ 	.short	(.L_74 - .L_73)
	.align		4
.L_73:
        /*0184*/ 	.word	index@(_Z11mutationBayP17curandStateXORWOWPb)
        /*0188*/ 	.word	0x00000000


	//----- nvinfo : EIATTR_MIN_STACK_SIZE
	.align		4
.L_74:
        /*018c*/ 	.byte	0x04, 0x12
        /*018e*/ 	.short	(.L_76 - .L_75)
	.align		4
.L_75:
        /*0190*/ 	.word	index@(_Z8mutationP17curandStateXORWOWPs)
        /*0194*/ 	.word	0x00000000


	//----- nvinfo : EIATTR_MIN_STACK_SIZE
	.align		4
.L_76:
        /*0198*/ 	.byte	0x04, 0x12
        /*019a*/ 	.short	(.L_78 - .L_77)
	.align		4
.L_77:
        /*019c*/ 	.word	index@(_Z9crossOverP17curandStateXORWOWPfPsPbS2_S3_)
        /*01a0*/ 	.word	0x00000000


	//----- nvinfo : EIATTR_MIN_STACK_SIZE
	.align		4
.L_78:
        /*01a4*/ 	.byte	0x04, 0x12
        /*01a6*/ 	.short	(.L_80 - .L_79)
	.align		4
.L_79:
        /*01a8*/ 	.word	index@(_Z14calProbabilityPfS_S_)
        /*01ac*/ 	.word	0x00000000


	//----- nvinfo : EIATTR_MIN_STACK_SIZE
	.align		4
.L_80:
        /*01b0*/ 	.byte	0x04, 0x12
        /*01b2*/ 	.short	(.L_82 - .L_81)
	.align		4
.L_81:
        /*01b4*/ 	.word	index@(_Z11calTotalProPfS_)
        /*01b8*/ 	.word	0x00000000


	//----- nvinfo : EIATTR_MIN_STACK_SIZE
	.align		4
.L_82:
        /*01bc*/ 	.byte	0x04, 0x12
        /*01be*/ 	.short	(.L_84 - .L_83)
	.align		4
.L_83:
        /*01c0*/ 	.word	index@(_Z5calOFPfS_)
        /*01c4*/ 	.word	0x00000000


	//----- nvinfo : EIATTR_MIN_STACK_SIZE
	.align		4
.L_84:
        /*01c8*/ 	.byte	0x04, 0x12
        /*01ca*/ 	.short	(.L_86 - .L_85)
	.align		4
.L_85:
        /*01cc*/ 	.word	index@(_Z12calTotalcostPfPiS_)
        /*01d0*/ 	.word	0x00000000


	//----- nvinfo : EIATTR_MIN_STACK_SIZE
	.align		4
.L_86:
        /*01d4*/ 	.byte	0x04, 0x12
        /*01d6*/ 	.short	(.L_88 - .L_87)
	.align		4
.L_87:
        /*01d8*/ 	.word	index@(_Z11calDistancePsPfS0_)
        /*01dc*/ 	.word	0x00000000


	//----- nvinfo : EIATTR_MIN_STACK_SIZE
	.align		4
.L_88:
        /*01e0*/ 	.byte	0x04, 0x12
        /*01e2*/ 	.short	(.L_90 - .L_89)
	.align		4
.L_89:
        /*01e4*/ 	.word	index@(_Z11calPositionPsPbPf)
        /*01e8*/ 	.word	0x00000000


	//----- nvinfo : EIATTR_MIN_STACK_SIZE
	.align		4
.L_90:
        /*01ec*/ 	.byte	0x04, 0x12
        /*01ee*/ 	.short	(.L_92 - .L_91)
	.align		4
.L_91:
        /*01f0*/ 	.word	index@(_Z9randomBayP17curandStateXORWOWPb)
        /*01f4*/ 	.word	0x00000000


	//----- nvinfo : EIATTR_MIN_STACK_SIZE
	.align		4
.L_92:
        /*01f8*/ 	.byte	0x04, 0x12
        /*01fa*/ 	.short	(.L_94 - .L_93)
	.align		4
.L_93:
        /*01fc*/ 	.word	index@(_Z10randomDataP17curandStateXORWOWPs)
        /*0200*/ 	.word	0x00000000


	//----- nvinfo : EIATTR_MIN_STACK_SIZE
	.align		4
.L_94:
        /*0204*/ 	.byte	0x04, 0x12
        /*0206*/ 	.short	(.L_96 - .L_95)
	.align		4
.L_95:
        /*0208*/ 	.word	index@(_Z4initjP17curandStateXORWOW)
        /*020c*/ 	.word	0x00000000
.L_96:


//--------------------- .nv.compat                --------------------------
	.section	.nv.compat,"",@"SHT_CUDA_COMPAT_INFO"
	.align	4
        /*0000*/ 	.byte	0x02, 0x09, 0x00, 0x00, 0x02, 0x02, 0x01, 0x00, 0x02, 0x05, 0x05, 0x00, 0x03, 0x07, 0x01, 0x01
        /*0010*/ 	.byte	0x02, 0x03, 0x00, 0x00, 0x02, 0x06, 0x01, 0x00, 0x04, 0x0b, 0x08, 0x00, 0x01, 0x00, 0x00, 0x00
        /*0020*/ 	.byte	0x00, 0x00, 0x00, 0x00


//--------------------- .nv.info._Z15parent_to_childPsS_PbS0_ --------------------------
	.section	.nv.info._Z15parent_to_childPsS_PbS0_,"",@"SHT_CUDA_INFO"
	.sectionflags	@""
	.align	4


	//----- nvinfo : EIATTR_CUDA_API_VERSION
	.align		4
        /*0000*/ 	.byte	0x04, 0x37
        /*0002*/ 	.short	(.L_98 - .L_97)
.L_97:
        /*0004*/ 	.word	0x00000082


	//----- nvinfo : EIATTR_KPARAM_INFO
	.align		4
.L_98:
        /*0008*/ 	.byte	0x04, 0x17
        /*000a*/ 	.short	(.L_100 - .L_99)
.L_99:
        /*000c*/ 	.word	0x00000000
        /*0010*/ 	.short	0x0003
        /*0012*/ 	.short	0x0018
        /*0014*/ 	.byte	0x00, 0xf5, 0x21, 0x00


	//----- nvinfo : EIATTR_KPARAM_INFO
	.align		4
.L_100:
        /*0018*/ 	.byte	0x04, 0x17
        /*001a*/ 	.short	(.L_102 - .L_101)
.L_101:
        /*001c*/ 	.word	0x00000000
        /*0020*/ 	.short	0x0002
        /*0022*/ 	.short	0x0010
        /*0024*/ 	.byte	0x00, 0xf5, 0x21, 0x00


	//----- nvinfo : EIATTR_KPARAM_INFO
	.align		4
.L_102:
        /*0028*/ 	.byte	0x04, 0x17
        /*002a*/ 	.short	(.L_104 - .L_103)
.L_103:
        /*002c*/ 	.word	0x00000000
        /*0030*/ 	.short	0x0001
        /*0032*/ 	.short	0x0008
        /*0034*/ 	.byte	0x00, 0xf5, 0x21, 0x00


	//----- nvinfo : EIATTR_KPARAM_INFO
	.align		4
.L_104:
        /*0038*/ 	.byte	0x04, 0x17
        /*003a*/ 	.short	(.L_106 - .L_105)
.L_105:
        /*003c*/ 	.word	0x00000000
        /*0040*/ 	.short	0x0000
        /*0042*/ 	.short	0x0000
        /*0044*/ 	.byte	0x00, 0xf5, 0x21, 0x00


	//----- nvinfo : EIATTR_SPARSE_MMA_MASK
	.align		4
.L_106:
        /*0048*/ 	.byte	0x03, 0x50
        /*004a*/ 	.short	0x0000


	//----- nvinfo : EIATTR_MAXREG_COUNT
	.align		4
        /*004c*/ 	.byte	0x03, 0x1b
        /*004e*/ 	.short	0x00ff


	//----- nvinfo : EIATTR_MERCURY_ISA_VERSION
	.align		4
        /*0050*/ 	.byte	0x03, 0x5f
        /*0052*/ 	.short	0x0101


	//----- nvinfo : EIATTR_VRC_CTA_INIT_COUNT
	.align		4
        /*0054*/ 	.byte	0x02, 0x4a
	.zero		1
	.zero		1


	//----- nvinfo : EIATTR_EXIT_INSTR_OFFSETS
	.align		4
        /*0058*/ 	.byte	0x04, 0x1c
        /*005a*/ 	.short	(.L_108 - .L_107)


	//   ....[0]....
.L_107:
        /*005c*/ 	.word	0x00000620


	//----- nvinfo : EIATTR_CBANK_PARAM_SIZE
	.align		4
.L_108:
        /*0060*/ 	.byte	0x03, 0x19
        /*0062*/ 	.short	0x0020


	//----- nvinfo : EIATTR_PARAM_CBANK
	.align		4
        /*0064*/ 	.byte	0x04, 0x0a
        /*0066*/ 	.short	(.L_110 - .L_109)
	.align		4
.L_109:
        /*0068*/ 	.word	index@(.nv.constant0._Z15parent_to_childPsS_PbS0_)
        /*006c*/ 	.short	0x0380
        /*006e*/ 	.short	0x0020


	//----- nvinfo : EIATTR_SW_WAR
	.align		4
.L_110:
        /*0070*/ 	.byte	0x04, 0x36
        /*0072*/ 	.short	(.L_112 - .L_111)
.L_111:
        /*0074*/ 	.word	0x00000008
.L_112:


//--------------------- .nv.info._Z11mutationBayP17curandStateXORWOWPb --------------------------
	.section	.nv.info._Z11mutationBayP17curandStateXORWOWPb,"",@"SHT_CUDA_INFO"
	.sectionflags	@""
	.align	4


	//----- nvinfo : EIATTR_CUDA_API_VERSION
	.align		4
        /*0000*/ 	.byte	0x04, 0x37
        /*0002*/ 	.short	(.L_114 - .L_113)
.L_113:
        /*0004*/ 	.word	0x00000082


	//----- nvinfo : EIATTR_KPARAM_INFO
	.align		4
.L_114:
        /*0008*/ 	.byte	0x04, 0x17
        /*000a*/ 	.short	(.L_116 - .L_115)
.L_115:
        /*000c*/ 	.word	0x00000000
        /*0010*/ 	.short	0x0001
        /*0012*/ 	.short	0x0008
        /*0014*/ 	.byte	0x00, 0xf5, 0x21, 0x00


	//----- nvinfo : EIATTR_KPARAM_INFO
	.align		4
.L_116:
        /*0018*/ 	.byte	0x04, 0x17
        /*001a*/ 	.short	(.L_118 - .L_117)
.L_117:
        /*001c*/ 	.word	0x00000000
        /*0020*/ 	.short	0x0000
        /*0022*/ 	.short	0x0000
        /*0024*/ 	.byte	0x00, 0xf5, 0x21, 0x00


	//----- nvinfo : EIATTR_SPARSE_MMA_MASK
	.align		4
.L_118:
        /*0028*/ 	.byte	0x03, 0x50
        /*002a*/ 	.short	0x0000


	//----- nvinfo : EIATTR_MAXREG_COUNT
	.align		4
        /*002c*/ 	.byte	0x03, 0x1b
        /*002e*/ 	.short	0x00ff


	//----- nvinfo : EIATTR_MERCURY_ISA_VERSION
	.align		4
        /*0030*/ 	.byte	0x03, 0x5f
        /*0032*/ 	.short	0x0101


	//----- nvinfo : EIATTR_VRC_CTA_INIT_COUNT
	.align		4
        /*0034*/ 	.byte	0x02, 0x4a
	.zero		1
	.zero		1


	//----- nvinfo : EIATTR_EXIT_INSTR_OFFSETS
	.align		4
        /*0038*/ 	.byte	0x04, 0x1c
        /*003a*/ 	.short	(.L_120 - .L_119)


	//   ....[0]....
.L_119:
        /*003c*/ 	.word	0x000002a0


	//   ....[1]....
        /*0040*/ 	.word	0x00000450


	//   ....[2]....
        /*0044*/ 	.word	0x00000470


	//----- nvinfo : EIATTR_CBANK_PARAM_SIZE
	.align		4
.L_120:
        /*0048*/ 	.byte	0x03, 0x19
        /*004a*/ 	.short	0x0010


	//----- nvinfo : EIATTR_PARAM_CBANK
	.align		4
        /*004c*/ 	.byte	0x04, 0x0a
        /*004e*/ 	.short	(.L_122 - .L_121)
	.align		4
.L_121:
        /*0050*/ 	.word	index@(.nv.constant0._Z11mutationBayP17curandStateXORWOWPb)
        /*0054*/ 	.short	0x0380
        /*0056*/ 	.short	0x0010


	//----- nvinfo : EIATTR_SW_WAR
	.align		4
.L_122:
        /*0058*/ 	.byte	0x04, 0x36
        /*005a*/ 	.short	(.L_124 - .L_123)
.L_123:
        /*005c*/ 	.word	0x00000008
.L_124:


//--------------------- .nv.info._Z8mutationP17curandStateXORWOWPs --------------------------
	.section	.nv.info._Z8mutationP17curandStateXORWOWPs,"",@"SHT_CUDA_INFO"
	.sectionflags	@""
	.align	4


	//----- nvinfo : EIATTR_CUDA_API_VERSION
	.align		4
        /*0000*/ 	.byte	0x04, 0x37
        /*0002*/ 	.short	(.L_126 - .L_125)
.L_125:
        /*0004*/ 	.word	0x00000082


	//----- nvinfo : EIATTR_KPARAM_INFO
	.align		4
.L_126:
        /*0008*/ 	.byte	0x04, 0x17
        /*000a*/ 	.short	(.L_128 - .L_127)
.L_127:
        /*000c*/ 	.word	0x00000000
        /*0010*/ 	.short	0x0001
        /*0012*/ 	.short	0x0008
        /*0014*/ 	.byte	0x00, 0xf5, 0x21, 0x00


	//----- nvinfo : EIATTR_KPARAM_INFO
	.align		4
.L_128:
        /*0018*/ 	.byte	0x04, 0x17
        /*001a*/ 	.short	(.L_130 - .L_129)
.L_129:
        /*001c*/ 	.word	0x00000000
        /*0020*/ 	.short	0x0000
        /*0022*/ 	.short	0x0000
        /*0024*/ 	.byte	0x00, 0xf5, 0x21, 0x00


	//----- nvinfo : EIATTR_SPARSE_MMA_MASK
	.align		4
.L_130:
        /*0028*/ 	.byte	0x03, 0x50
        /*002a*/ 	.short	0x0000


	//----- nvinfo : EIATTR_MAXREG_COUNT
	.align		4
        /*002c*/ 	.byte	0x03, 0x1b
        /*002e*/ 	.short	0x00ff


	//----- nvinfo : EIATTR_MERCURY_ISA_VERSION
	.align		4
        /*0030*/ 	.byte	0x03, 0x5f
        /*0032*/ 	.short	0x0101


	//----- nvinfo : EIATTR_VRC_CTA_INIT_COUNT
	.align		4
        /*0034*/ 	.byte	0x02, 0x4a
	.zero		1
	.zero		1


	//----- nvinfo : EIATTR_EXIT_INSTR_OFFSETS
	.align		4
        /*0038*/ 	.byte	0x04, 0x1c
        /*003a*/ 	.short	(.L_132 - .L_131)


	//   ....[0]....
.L_131:
        /*003c*/ 	.word	0x00000260


	//   ....[1]....
        /*0040*/ 	.word	0x000004b0


	//----- nvinfo : EIATTR_CBANK_PARAM_SIZE
	.align		4
.L_132:
        /*0044*/ 	.byte	0x03, 0x19
        /*0046*/ 	.short	0x0010


	//----- nvinfo : EIATTR_PARAM_CBANK
	.align		4
        /*0048*/ 	.byte	0x04, 0x0a
        /*004a*/ 	.short	(.L_134 - .L_133)
	.align		4
.L_133:
        /*004c*/ 	.word	index@(.nv.constant0._Z8mutationP17curandStateXORWOWPs)
        /*0050*/ 	.short	0x0380
        /*0052*/ 	.short	0x0010


	//----- nvinfo : EIATTR_SW_WAR
	.align		4
.L_134:
        /*0054*/ 	.byte	0x04, 0x36
        /*0056*/ 	.short	(.L_136 - .L_135)
.L_135:
        /*0058*/ 	.word	0x00000008
.L_136:


//--------------------- .nv.info._Z9crossOverP17curandStateXORWOWPfPsPbS2_S3_ --------------------------
	.section	.nv.info._Z9crossOverP17curandStateXORWOWPfPsPbS2_S3_,"",@"SHT_CUDA_INFO"
	.sectionflags	@""
	.align	4


	//----- nvinfo : EIATTR_CUDA_API_VERSION
	.align		4
        /*0000*/ 	.byte	0x04, 0x37
        /*0002*/ 	.short	(.L_138 - .L_137)
.L_137:
        /*0004*/ 	.word	0x00000082


	//----- nvinfo : EIATTR_KPARAM_INFO
	.align		4
.L_138:
        /*0008*/ 	.byte	0x04, 0x17
        /*000a*/ 	.short	(.L_140 - .L_139)
.L_139:
        /*000c*/ 	.word	0x00000000
        /*0010*/ 	.short	0x0005
        /*0012*/ 	.short	0x0028
        /*0014*/ 	.byte	0x00, 0xf5, 0x21, 0x00


	//----- nvinfo : EIATTR_KPARAM_INFO
	.align		4
.L_140:
        /*0018*/ 	.byte	0x04, 0x17
        /*001a*/ 	.short	(.L_142 - .L_141)
.L_141:
        /*001c*/ 	.word	0x00000000
        /*0020*/ 	.short	0x0004
        /*0022*/ 	.short	0x0020
        /*0024*/ 	.byte	0x00, 0xf5, 0x21, 0x00


	//----- nvinfo : EIATTR_KPARAM_INFO
	.align		4
.L_142:
        /*0028*/ 	.byte	0x04, 0x17
        /*002a*/ 	.short	(.L_144 - .L_143)
.L_143:
        /*002c*/ 	.word	0x00000000
        /*0030*/ 	.short	0x0003
        /*0032*/ 	.short	0x0018
        /*0034*/ 	.byte	0x00, 0xf5, 0x21, 0x00


	//----- nvinfo : EIATTR_KPARAM_INFO
	.align		4
.L_144:
        /*0038*/ 	.byte	0x04, 0x17
        /*003a*/ 	.short	(.L_146 - .L_145)
.L_145:
        /*003c*/ 	.word	0x00000000
        /*0040*/ 	.short	0x0002
        /*0042*/ 	.short	0x0010
        /*0044*/ 	.byte	0x00, 0xf5, 0x21, 0x00


	//----- nvinfo : EIATTR_KPARAM_INFO
	.align		4
.L_146:
        /*0048*/ 	.byte	0x04, 0x17
        /*004a*/ 	.short	(.L_148 - .L_147)
.L_147:
        /*004c*/ 	.word	0x00000000
        /*0050*/ 	.short	0x0001
        /*0052*/ 	.short	0x0008
        /*0054*/ 	.byte	0x00, 0xf5, 0x21, 0x00


	//----- nvinfo : EIATTR_KPARAM_INFO
	.align		4
.L_148:
        /*0058*/ 	.byte	0x04, 0x17
        /*005a*/ 	.short	(.L_150 - .L_149)
.L_149:
        /*005c*/ 	.word	0x00000000
        /*0060*/ 	.short	0x0000
        /*0062*/ 	.short	0x0000
        /*0064*/ 	.byte	0x00, 0xf5, 0x21, 0x00


	//----- nvinfo : EIATTR_SPARSE_MMA_MASK
	.align		4
.L_150:
        /*0068*/ 	.byte	0x03, 0x50
        /*006a*/ 	.short	0x0000


	//----- nvinfo : EIATTR_MAXREG_COUNT
	.align		4
        /*006c*/ 	.byte	0x03, 0x1b
        /*006e*/ 	.short	0x00ff


	//----- nvinfo : EIATTR_MERCURY_ISA_VERSION
	.align		4
        /*0070*/ 	.byte	0x03, 0x5f
        /*0072*/ 	.short	0x0101


	//----- nvinfo : EIATTR_VRC_CTA_INIT_COUNT
	.align		4
        /*0074*/ 	.byte	0x02, 0x4a
	.zero		1
	.zero		1


	//----- nvinfo : EIATTR_EXIT_INSTR_OFFSETS
	.align		4
        /*0078*/ 	.byte	0x04, 0x1c
        /*007a*/ 	.short	(.L_152 - .L_151)


	//   ....[0]....
.L_151:
        /*007c*/ 	.word	0x00001890


	//   ....[1]....
        /*0080*/ 	.word	0x00002d10


	//----- nvinfo : EIATTR_CRS_STACK_SIZE
	.align		4
.L_152:
        /*0084*/ 	.byte	0x04, 0x1e
        /*0086*/ 	.short	(.L_154 - .L_153)
.L_153:
        /*0088*/ 	.word	0x00000000


	//----- nvinfo : EIATTR_CBANK_PARAM_SIZE
	.align		4
.L_154:
        /*008c*/ 	.byte	0x03, 0x19
        /*008e*/ 	.short	0x0030


	//----- nvinfo : EIATTR_PARAM_CBANK
	.align		4
        /*0090*/ 	.byte	0x04, 0x0a
        /*0092*/ 	.short	(.L_156 - .L_155)
	.align		4
.L_155:
        /*0094*/ 	.word	index@(.nv.constant0._Z9crossOverP17curandStateXORWOWPfPsPbS2_S3_)
        /*0098*/ 	.short	0x0380
        /*009a*/ 	.short	0x0030


	//----- nvinfo : EIATTR_SW_WAR
	.align		4
.L_156:
        /*009c*/ 	.byte	0x04, 0x36
        /*009e*/ 	.short	(.L_158 - .L_157)
.L_157:
        /*00a0*/ 	.word	0x00000008
.L_158:


//--------------------- .nv.info._Z14calProbabilityPfS_S_ --------------------------
	.section	.nv.info._Z14calProbabilityPfS_S_,"",@"SHT_CUDA_INFO"
	.sectionflags	@""
	.align	4


	//----- nvinfo : EIATTR_CUDA_API_VERSION
	.align		4
        /*0000*/ 	.byte	0x04, 0x37
        /*0002*/ 	.short	(.L_160 - .L_159)
.L_159:
        /*0004*/ 	.word	0x00000082


	//----- nvinfo : EIATTR_KPARAM_INFO
	.align		4
.L_160:
        /*0008*/ 	.byte	0x04, 0x17
        /*000a*/ 	.short	(.L_162 - .L_161)
.L_161:
        /*000c*/ 	.word	0x00000000
        /*0010*/ 	.short	0x0002
        /*0012*/ 	.short	0x0010
        /*0014*/ 	.byte	0x00, 0xf5, 0x21, 0x00


	//----- nvinfo : EIATTR_KPARAM_INFO
	.align		4
.L_162:
        /*0018*/ 	.byte	0x04, 0x17
        /*001a*/ 	.short	(.L_164 - .L_163)
.L_163:
        /*001c*/ 	.word	0x00000000
        /*0020*/ 	.short	0x0001
        /*0022*/ 	.short	0x0008
        /*0024*/ 	.byte	0x00, 0xf5, 0x21, 0x00


	//----- nvinfo : EIATTR_KPARAM_INFO
	.align		4
.L_164:
        /*0028*/ 	.byte	0x04, 0x17
        /*002a*/ 	.short	(.L_166 - .L_165)
.L_165:
        /*002c*/ 	.word	0x00000000
        /*0030*/ 	.short	0x0000
        /*0032*/ 	.short	0x0000
        /*0034*/ 	.byte	0x00, 0xf5, 0x21, 0x00


	//----- nvinfo : EIATTR_SPARSE_MMA_MASK
	.align		4
.L_166:
        /*0038*/ 	.byte	0x03, 0x50
        /*003a*/ 	.short	0x0000


	//----- nvinfo : EIATTR_MAXREG_COUNT
	.align		4
        /*003c*/ 	.byte	0x03, 0x1b
        /*003e*/ 	.short	0x00ff


	//----- nvinfo : EIATTR_MERCURY_ISA_VERSION
	.align		4
        /*0040*/ 	.byte	0x03, 0x5f
        /*0042*/ 	.short	0x0101


	//----- nvinfo : EIATTR_VRC_CTA_INIT_COUNT
	.align		4
        /*0044*/ 	.byte	0x02, 0x4a
	.zero		1
	.zero		1


	//----- nvinfo : EIATTR_EXIT_INSTR_OFFSETS
	.align		4
        /*0048*/ 	.byte	0x04, 0x1c
        /*004a*/ 	.short	(.L_168 - .L_167)


	//   ....[0]....
.L_167:
        /*004c*/ 	.word	0x00000420


	//----- nvinfo : EIATTR_CRS_STACK_SIZE
	.align		4
.L_168:
        /*0050*/ 	.byte	0x04, 0x1e
        /*0052*/ 	.short	(.L_170 - .L_169)
.L_169:
        /*0054*/ 	.word	0x00000000


	//----- nvinfo : EIATTR_CBANK_PARAM_SIZE
	.align		4
.L_170:
        /*0058*/ 	.byte	0x03, 0x19
        /*005a*/ 	.short	0x0018


	//----- nvinfo : EIATTR_PARAM_CBANK
	.align		4
        /*005c*/ 	.byte	0x04, 0x0a
        /*005e*/ 	.short	(.L_172 - .L_171)
	.align		4
.L_171:
        /*0060*/ 	.word	index@(.nv.constant0._Z14calProbabilityPfS_S_)
        /*0064*/ 	.short	0x0380
        /*0066*/ 	.short	0x0018


	//----- nvinfo : EIATTR_SW_WAR
	.align		4
.L_172:
        /*0068*/ 	.byte	0x04, 0x36
        /*006a*/ 	.short	(.L_174 - .L_173)
.L_173:
        /*006c*/ 	.word	0x00000008
.L_174:


//--------------------- .nv.info._Z11calTotalProPfS_ --------------------------
	.section	.nv.info._Z11calTotalProPfS_,"",@"SHT_CUDA_INFO"
	.sectionflags	@""
	.align	4


	//----- nvinfo : EIATTR_CUDA_API_VERSION
	.align		4
        /*0000*/ 	.byte	0x04, 0x37
        /*0002*/ 	.short	(.L_176 - .L_175)
.L_175:
        /*0004*/ 	.word	0x00000082


	//----- nvinfo : EIATTR_KPARAM_INFO
	.align		4
.L_176:
        /*0008*/ 	.byte	0x04, 0x17
        /*000a*/ 	.short	(.L_178 - .L_177)
.L_177:
        /*000c*/ 	.word	0x00000000
        /*0010*/ 	.short	0x0001
        /*0012*/ 	.short	0x0008
        /*0014*/ 	.byte	0x00, 0xf5, 0x21, 0x00


	//----- nvinfo : EIATTR_KPARAM_INFO
	.align		4
.L_178:
        /*0018*/ 	.byte	0x04, 0x17
        /*001a*/ 	.short	(.L_180 - .L_179)
.L_179:
        /*001c*/ 	.word	0x00000000
        /*0020*/ 	.short	0x0000
        /*0022*/ 	.short	0x0000
        /*0024*/ 	.byte	0x00, 0xf5, 0x21, 0x00


	//----- nvinfo : EIATTR_SPARSE_MMA_MASK
	.align		4
.L_180:
        /*0028*/ 	.byte	0x03, 0x50
        /*002a*/ 	.short	0x0000


	//----- nvinfo : EIATTR_MAXREG_COUNT
	.align		4
        /*002c*/ 	.byte	0x03, 0x1b
        /*002e*/ 	.short	0x00ff


	//----- nvinfo : EIATTR_MERCURY_ISA_VERSION
	.align		4
        /*0030*/ 	.byte	0x03, 0x5f
        /*0032*/ 	.short	0x0101


	//----- nvinfo : EIATTR_VRC_CTA_INIT_COUNT
	.align		4
        /*0034*/ 	.byte	0x02, 0x4a
	.zero		1
	.zero		1


	//----- nvinfo : EIATTR_EXIT_INSTR_OFFSETS
	.align		4
        /*0038*/ 	.byte	0x04, 0x1c
        /*003a*/ 	.short	(.L_182 - .L_181)


	//   ....[0]....
.L_181:
        /*003c*/ 	.word	0x00000450


	//----- nvinfo : EIATTR_CRS_STACK_SIZE
	.align		4
.L_182:
        /*0040*/ 	.byte	0x04, 0x1e
        /*0042*/ 	.short	(.L_184 - .L_183)
.L_183:
        /*0044*/ 	.word	0x00000000


	//----- nvinfo : EIATTR_CBANK_PARAM_SIZE
	.align		4
.L_184:
        /*0048*/ 	.byte	0x03, 0x19
        /*004a*/ 	.short	0x0010


	//----- nvinfo : EIATTR_PARAM_CBANK
	.align		4
        /*004c*/ 	.byte	0x04, 0x0a
        /*004e*/ 	.short	(.L_186 - .L_185)
	.align		4
.L_185:
        /*0050*/ 	.word	index@(.nv.constant0._Z11calTotalProPfS_)
        /*0054*/ 	.short	0x0380
        /*0056*/ 	.short	0x0010


	//----- nvinfo : EIATTR_SW_WAR
	.align		4
.L_186:
        /*0058*/ 	.byte	0x04, 0x36
        /*005a*/ 	.short	(.L_188 - .L_187)
.L_187:
        /*005c*/ 	.word	0x00000008
.L_188:


//--------------------- .nv.info._Z5calOFPfS_     --------------------------
	.section	.nv.info._Z5calOFPfS_,"",@"SHT_CUDA_INFO"
	.sectionflags	@""
	.align	4


	//----- nvinfo : EIATTR_CUDA_API_VERSION
	.align		4
        /*0000*/ 	.byte	0x04, 0x37
        /*0002*/ 	.short	(.L_190 - .L_189)
.L_189:
        /*0004*/ 	.word	0x00000082


	//----- nvinfo : EIATTR_KPARAM_INFO
	.align		4
.L_190:
        /*0008*/ 	.byte	0x04, 0x17
        /*000a*/ 	.short	(.L_192 - .L_191)
.L_191:
        /*000c*/ 	.word	0x00000000
        /*0010*/ 	.short	0x0001
        /*0012*/ 	.short	0x0008
        /*0014*/ 	.byte	0x00, 0xf5, 0x21, 0x00


	//----- nvinfo : EIATTR_KPARAM_INFO
	.align		4
.L_192:
        /*0018*/ 	.byte	0x04, 0x17
        /*001a*/ 	.short	(.L_194 - .L_193)
.L_193:
        /*001c*/ 	.word	0x00000000
        /*0020*/ 	.short	0x0000
        /*0022*/ 	.short	0x0000
        /*0024*/ 	.byte	0x00, 0xf5, 0x21, 0x00


	//----- nvinfo : EIATTR_SPARSE_MMA_MASK
	.align		4
.L_194:
        /*0028*/ 	.byte	0x03, 0x50
        /*002a*/ 	.short	0x0000


	//----- nvinfo : EIATTR_MAXREG_COUNT
	.align		4
        /*002c*/ 	.byte	0x03, 0x1b
        /*002e*/ 	.short	0x00ff


	//----- nvinfo : EIATTR_MERCURY_ISA_VERSION
	.align		4
        /*0030*/ 	.byte	0x03, 0x5f
        /*0032*/ 	.short	0x0101


	//----- nvinfo : EIATTR_VRC_CTA_INIT_COUNT
	.align		4
        /*0034*/ 	.byte	0x02, 0x4a
	.zero		1
	.zero		1


	//----- nvinfo : EIATTR_EXIT_INSTR_OFFSETS
	.align		4
        /*0038*/ 	.byte	0x04, 0x1c
        /*003a*/ 	.short	(.L_196 - .L_195)


	//   ....[0]....
.L_195:
        /*003c*/ 	.word	0x00000550


	//----- nvinfo : EIATTR_CBANK_PARAM_SIZE
	.align		4
.L_196:
        /*0040*/ 	.byte	0x03, 0x19
        /*0042*/ 	.short	0x0010


	//----- nvinfo : EIATTR_PARAM_CBANK
	.align		4
        /*0044*/ 	.byte	0x04, 0x0a
        /*0046*/ 	.short	(.L_198 - .L_197)
	.align		4
.L_197:
        /*0048*/ 	.word	index@(.nv.constant0._Z5calOFPfS_)
        /*004c*/ 	.short	0x0380
        /*004e*/ 	.short	0x0010


	//----- nvinfo : EIATTR_SW_WAR
	.align		4
.L_198:
        /*0050*/ 	.byte	0x04, 0x36
        /*0052*/ 	.short	(.L_200 - .L_199)
.L_199:
        /*0054*/ 	.word	0x00000008
.L_200:


//--------------------- .nv.info._Z12calTotalcostPfPiS_ --------------------------
	.section	.nv.info._Z12calTotalcostPfPiS_,"",@"SHT_CUDA_INFO"
	.sectionflags	@""
	.align	4


	//----- nvinfo : EIATTR_CUDA_API_VERSION
	.align		4
        /*0000*/ 	.byte	0x04, 0x37
        /*0002*/ 	.short	(.L_202 - .L_201)
.L_201:
        /*0004*/ 	.word	0x00000082


	//----- nvinfo : EIATTR_KPARAM_INFO
	.align		4
.L_202:
        /*0008*/ 	.byte	0x04, 0x17
        /*000a*/ 	.short	(.L_204 - .L_203)
.L_203:
        /*000c*/ 	.word	0x00000000
        /*0010*/ 	.short	0x0002
        /*0012*/ 	.short	0x0010
        /*0014*/ 	.byte	0x00, 0xf5, 0x21, 0x00


	//----- nvinfo : EIATTR_KPARAM_INFO
	.align		4
.L_204:
        /*0018*/ 	.byte	0x04, 0x17
        /*001a*/ 	.short	(.L_206 - .L_205)
.L_205:
        /*001c*/ 	.word	0x00000000
        /*0020*/ 	.short	0x0001
        /*0022*/ 	.short	0x0008
        /*0024*/ 	.byte	0x00, 0xf5, 0x21, 0x00


	//----- nvinfo : EIATTR_KPARAM_INFO
	.align		4
.L_206:
        /*0028*/ 	.byte	0x04, 0x17
        /*002a*/ 	.short	(.L_208 - .L_207)
.L_207:
        /*002c*/ 	.word	0x00000000
        /*0030*/ 	.short	0x0000
        /*0032*/ 	.short	0x0000
        /*0034*/ 	.byte	0x00, 0xf5, 0x21, 0x00


	//----- nvinfo : EIATTR_SPARSE_MMA_MASK
	.align		4
.L_208:
        /*0038*/ 	.byte	0x03, 0x50
        /*003a*/ 	.short	0x0000


	//----- nvinfo : EIATTR_MAXREG_COUNT
	.align		4
        /*003c*/ 	.byte	0x03, 0x1b
        /*003e*/ 	.short	0x00ff


	//----- nvinfo : EIATTR_MERCURY_ISA_VERSION
	.align		4
        /*0040*/ 	.byte	0x03, 0x5f
        /*0042*/ 	.short	0x0101


	//----- nvinfo : EIATTR_VRC_CTA_INIT_COUNT
	.align		4
        /*0044*/ 	.byte	0x02, 0x4a
	.zero		1
	.zero		1


	//----- nvinfo : EIATTR_EXIT_INSTR_OFFSETS
	.align		4
        /*0048*/ 	.byte	0x04, 0x1c
        /*004a*/ 	.short	(.L_210 - .L_209)


	//   ....[0]....
.L_209:
        /*004c*/ 	.word	0x00000880


	//----- nvinfo : EIATTR_CBANK_PARAM_SIZE
	.align		4
.L_210:
        /*0050*/ 	.byte	0x03, 0x19
        /*0052*/ 	.short	0x0018


	//----- nvinfo : EIATTR_PARAM_CBANK
	.align		4
        /*0054*/ 	.byte	0x04, 0x0a
        /*0056*/ 	.short	(.L_212 - .L_211)
	.align		4
.L_211:
        /*0058*/ 	.word	index@(.nv.constant0._Z12calTotalcostPfPiS_)
        /*005c*/ 	.short	0x0380
        /*005e*/ 	.short	0x0018


	//----- nvinfo : EIATTR_SW_WAR
	.align		4
.L_212:
        /*0060*/ 	.byte	0x04, 0x36
        /*0062*/ 	.short	(.L_214 - .L_213)
.L_213:
        /*0064*/ 	.word	0x00000008
.L_214:


//--------------------- .nv.info._Z11calDistancePsPfS0_ --------------------------
	.section	.nv.info._Z11calDistancePsPfS0_,"",@"SHT_CUDA_INFO"
	.sectionflags	@""
	.align	4


	//----- nvinfo : EIATTR_CUDA_API_VERSION
	.align		4
        /*0000*/ 	.byte	0x04, 0x37
        /*0002*/ 	.short	(.L_216 - .L_215)
.L_215:
        /*0004*/ 	.word	0x00000082


	//----- nvinfo : EIATTR_KPARAM_INFO
	.align		4
.L_216:
        /*0008*/ 	.byte	0x04, 0x17
        /*000a*/ 	.short	(.L_218 - .L_217)
.L_217:
        /*000c*/ 	.word	0x00000000
        /*0010*/ 	.short	0x0002
        /*0012*/ 	.short	0x0010
        /*0014*/ 	.byte	0x00, 0xf5, 0x21, 0x00


	//----- nvinfo : EIATTR_KPARAM_INFO
	.align		4
.L_218:
        /*0018*/ 	.byte	0x04, 0x17
        /*001a*/ 	.short	(.L_220 - .L_219)
.L_219:
        /*001c*/ 	.word	0x00000000
        /*0020*/ 	.short	0x0001
        /*0022*/ 	.short	0x0008
        /*0024*/ 	.byte	0x00, 0xf5, 0x21, 0x00


	//----- nvinfo : EIATTR_KPARAM_INFO
	.align		4
.L_220:
        /*0028*/ 	.byte	0x04, 0x17
        /*002a*/ 	.short	(.L_222 - .L_221)
.L_221:
        /*002c*/ 	.word	0x00000000
        /*0030*/ 	.short	0x0000
        /*0032*/ 	.short	0x0000
        /*0034*/ 	.byte	0x00, 0xf5, 0x21, 0x00


	//----- nvinfo : EIATTR_SPARSE_MMA_MASK
	.align		4
.L_222:
        /*0038*/ 	.byte	0x03, 0x50
        /*003a*/ 	.short	0x0000


	//----- nvinfo : EIATTR_MAXREG_COUNT
	.align		4
        /*003c*/ 	.byte	0x03, 0x1b
        /*003e*/ 	.short	0x00ff


	//----- nvinfo : EIATTR_MERCURY_ISA_VERSION
	.align		4
        /*0040*/ 	.byte	0x03, 0x5f
        /*0042*/ 	.short	0x0101


	//----- nvinfo : EIATTR_VRC_CTA_INIT_COUNT
	.align		4
        /*0044*/ 	.byte	0x02, 0x4a
	.zero		1
	.zero		1


	//----- nvinfo : EIATTR_EXIT_INSTR_OFFSETS
	.align		4
        /*0048*/ 	.byte	0x04, 0x1c
        /*004a*/ 	.short	(.L_224 - .L_223)


	//   ....[0]....
.L_223:
        /*004c*/ 	.word	0x00002530


	//----- nvinfo : EIATTR_CRS_STACK_SIZE
	.align		4
.L_224:
        /*0050*/ 	.byte	0x04, 0x1e
        /*0052*/ 	.short	(.L_226 - .L_225)
.L_225:
        /*0054*/ 	.word	0x00000000


	//----- nvinfo : EIATTR_CBANK_PARAM_SIZE
	.align		4
.L_226:
        /*0058*/ 	.byte	0x03, 0x19
        /*005a*/ 	.short	0x0018


	//----- nvinfo : EIATTR_PARAM_CBANK
	.align		4
        /*005c*/ 	.byte	0x04, 0x0a
        /*005e*/ 	.short	(.L_228 - .L_227)
	.align		4
.L_227:
        /*0060*/ 	.word	index@(.nv.constant0._Z11calDistancePsPfS0_)
        /*0064*/ 	.short	0x0380
        /*0066*/ 	.short	0x0018


	//----- nvinfo : EIATTR_SW_WAR
	.align		4
.L_228:
        /*0068*/ 	.byte	0x04, 0x36
        /*006a*/ 	.short	(.L_230 - .L_229)
.L_229:
        /*006c*/ 	.word	0x00000008
.L_230:


//--------------------- .nv.info._Z11calPositionPsPbPf --------------------------
	.section	.nv.info._Z11calPositionPsPbPf,"",@"SHT_CUDA_INFO"
	.sectionflags	@""
	.align	4


	//----- nvinfo : EIATTR_CUDA_API_VERSION
	.align		4
        /*0000*/ 	.byte	0x04, 0x37
        /*0002*/ 	.short	(.L_232 - .L_231)
.L_231:
        /*0004*/ 	.word	0x00000082


	//----- nvinfo : EIATTR_KPARAM_INFO
	.align		4
.L_232:
        /*0008*/ 	.byte	0x04, 0x17
        /*000a*/ 	.short	(.L_234 - .L_233)
.L_233:
        /*000c*/ 	.word	0x00000000
        /*0010*/ 	.short	0x0002
        /*0012*/ 	.short	0x0010
        /*0014*/ 	.byte	0x00, 0xf5, 0x21, 0x00


	//----- nvinfo : EIATTR_KPARAM_INFO
	.align		4
.L_234:
        /*0018*/ 	.byte	0x04, 0x17
        /*001a*/ 	.short	(.L_236 - .L_235)
.L_235:
        /*001c*/ 	.word	0x00000000
        /*0020*/ 	.short	0x0001
        /*0022*/ 	.short	0x0008
        /*0024*/ 	.byte	0x00, 0xf5, 0x21, 0x00


	//----- nvinfo : EIATTR_KPARAM_INFO
	.align		4
.L_236:
        /*0028*/ 	.byte	0x04, 0x17
        /*002a*/ 	.short	(.L_238 - .L_237)
.L_237:
        /*002c*/ 	.word	0x00000000
        /*0030*/ 	.short	0x0000
        /*0032*/ 	.short	0x0000
        /*0034*/ 	.byte	0x00, 0xf5, 0x21, 0x00


	//----- nvinfo : EIATTR_SPARSE_MMA_MASK
	.align		4
.L_238:
        /*0038*/ 	.byte	0x03, 0x50
        /*003a*/ 	.short	0x0000


	//----- nvinfo : EIATTR_MAXREG_COUNT
	.align		4
        /*003c*/ 	.byte	0x03, 0x1b
        /*003e*/ 	.short	0x00ff


	//----- nvinfo : EIATTR_MERCURY_ISA_VERSION
	.align		4
        /*0040*/ 	.byte	0x03, 0x5f
        /*0042*/ 	.short	0x0101


	//----- nvinfo : EIATTR_VRC_CTA_INIT_COUNT
	.align		4
        /*0044*/ 	.byte	0x02, 0x4a
	.zero		1
	.zero		1


	//----- nvinfo : EIATTR_EXIT_INSTR_OFFSETS
	.align		4
        /*0048*/ 	.byte	0x04, 0x1c
        /*004a*/ 	.short	(.L_240 - .L_239)


	//   ....[0]....
.L_239:
        /*004c*/ 	.word	0x00001490


	//----- nvinfo : EIATTR_CRS_STACK_SIZE
	.align		4
.L_240:
        /*0050*/ 	.byte	0x04, 0x1e
        /*0052*/ 	.short	(.L_242 - .L_241)
.L_241:
        /*0054*/ 	.word	0x00000000


	//----- nvinfo : EIATTR_CBANK_PARAM_SIZE
	.align		4
.L_242:
        /*0058*/ 	.byte	0x03, 0x19
        /*005a*/ 	.short	0x0018


	//----- nvinfo : EIATTR_PARAM_CBANK
	.align		4
        /*005c*/ 	.byte	0x04, 0x0a
        /*005e*/ 	.short	(.L_244 - .L_243)
	.align		4
.L_243:
        /*0060*/ 	.word	index@(.nv.constant0._Z11calPositionPsPbPf)
        /*0064*/ 	.short	0x0380
        /*0066*/ 	.short	0x0018


	//----- nvinfo : EIATTR_SW_WAR
	.align		4
.L_244:
        /*0068*/ 	.byte	0x04, 0x36
        /*006a*/ 	.short	(.L_246 - .L_245)
.L_245:
        /*006c*/ 	.word	0x00000008
.L_246:


//--------------------- .nv.info._Z9randomBayP17curandStateXORWOWPb --------------------------
	.section	.nv.info._Z9randomBayP17curandStateXORWOWPb,"",@"SHT_CUDA_INFO"
	.sectionflags	@""
	.align	4


	//----- nvinfo : EIATTR_CUDA_API_VERSION
	.align		4
        /*0000*/ 	.byte	0x04, 0x37
        /*0002*/ 	.short	(.L_248 - .L_247)
.L_247:
        /*0004*/ 	.word	0x00000082


	//----- nvinfo : EIATTR_KPARAM_INFO
	.align		4
.L_248:
        /*0008*/ 	.byte	0x04, 0x17
        /*000a*/ 	.short	(.L_250 - .L_249)
.L_249:
        /*000c*/ 	.word	0x00000000
        /*0010*/ 	.short	0x0001
        /*0012*/ 	.short	0x0008
        /*0014*/ 	.byte	0x00, 0xf5, 0x21, 0x00


	//----- nvinfo : EIATTR_KPARAM_INFO
	.align		4
.L_250:
        /*0018*/ 	.byte	0x04, 0x17
        /*001a*/ 	.short	(.L_252 - .L_251)
.L_251:
        /*001c*/ 	.word	0x00000000
        /*0020*/ 	.short	0x0000
        /*0022*/ 	.short	0x0000
        /*0024*/ 	.byte	0x00, 0xf5, 0x21, 0x00


	//----- nvinfo : EIATTR_SPARSE_MMA_MASK
	.align		4
.L_252:
        /*0028*/ 	.byte	0x03, 0x50
        /*002a*/ 	.short	0x0000


	//----- nvinfo : EIATTR_MAXREG_COUNT
	.align		4
        /*002c*/ 	.byte	0x03, 0x1b
        /*002e*/ 	.short	0x00ff


	//----- nvinfo : EIATTR_MERCURY_ISA_VERSION
	.align		4
        /*0030*/ 	.byte	0x03, 0x5f
        /*0032*/ 	.short	0x0101


	//----- nvinfo : EIATTR_VRC_CTA_INIT_COUNT
	.align		4
        /*0034*/ 	.byte	0x02, 0x4a
	.zero		1
	.zero		1


	//----- nvinfo : EIATTR_EXIT_INSTR_OFFSETS
	.align		4
        /*0038*/ 	.byte	0x04, 0x1c
        /*003a*/ 	.short	(.L_254 - .L_253)


	//   ....[0]....
.L_253:
        /*003c*/ 	.word	0x000019b0


	//----- nvinfo : EIATTR_CBANK_PARAM_SIZE
	.align		4
.L_254:
        /*0040*/ 	.byte	0x03, 0x19
        /*0042*/ 	.short	0x0010


	//----- nvinfo : EIATTR_PARAM_CBANK
	.align		4
        /*0044*/ 	.byte	0x04, 0x0a
        /*0046*/ 	.short	(.L_256 - .L_255)
	.align		4
.L_255:
        /*0048*/ 	.word	index@(.nv.constant0._Z9randomBayP17curandStateXORWOWPb)
        /*004c*/ 	.short	0x0380
        /*004e*/ 	.short	0x0010


	//----- nvinfo : EIATTR_SW_WAR
	.align		4
.L_256:
        /*0050*/ 	.byte	0x04, 0x36
        /*0052*/ 	.short	(.L_258 - .L_257)
.L_257:
        /*0054*/ 	.word	0x00000008
.L_258:


//--------------------- .nv.info._Z10randomDataP17curandStateXORWOWPs --------------------------
	.section	.nv.info._Z10randomDataP17curandStateXORWOWPs,"",@"SHT_CUDA_INFO"
	.sectionflags	@""
	.align	4


	//----- nvinfo : EIATTR_CUDA_API_VERSION
	.align		4
        /*0000*/ 	.byte	0x04, 0x37
        /*0002*/ 	.short	(.L_260 - .L_259)
.L_259:
        /*0004*/ 	.word	0x00000082


	//----- nvinfo : EIATTR_KPARAM_INFO
	.align		4
.L_260:
        /*0008*/ 	.byte	0x04, 0x17
        /*000a*/ 	.short	(.L_262 - .L_261)
.L_261:
        /*000c*/ 	.word	0x00000000
        /*0010*/ 	.short	0x0001
        /*0012*/ 	.short	0x0008
        /*0014*/ 	.byte	0x00, 0xf5, 0x21, 0x00


	//----- nvinfo : EIATTR_KPARAM_INFO
	.align		4
.L_262:
        /*0018*/ 	.byte	0x04, 0x17
        /*001a*/ 	.short	(.L_264 - .L_263)
.L_263:
        /*001c*/ 	.word	0x00000000
        /*0020*/ 	.short	0x0000
        /*0022*/ 	.short	0x0000
        /*0024*/ 	.byte	0x00, 0xf5, 0x21, 0x00


	//----- nvinfo : EIATTR_SPARSE_MMA_MASK
	.align		4
.L_264:
        /*0028*/ 	.byte	0x03, 0x50
        /*002a*/ 	.short	0x0000


	//----- nvinfo : EIATTR_MAXREG_COUNT
	.align		4
        /*002c*/ 	.byte	0x03, 0x1b
        /*002e*/ 	.short	0x00ff


	//----- nvinfo : EIATTR_MERCURY_ISA_VERSION
	.align		4
        /*0030*/ 	.byte	0x03, 0x5f
        /*0032*/ 	.short	0x0101


	//----- nvinfo : EIATTR_VRC_CTA_INIT_COUNT
	.align		4
        /*0034*/ 	.byte	0x02, 0x4a
	.zero		1
	.zero		1


	//----- nvinfo : EIATTR_EXIT_INSTR_OFFSETS
	.align		4
        /*0038*/ 	.byte	0x04, 0x1c
        /*003a*/ 	.short	(.L_266 - .L_265)


	//   ....[0]....
.L_265:
        /*003c*/ 	.word	0x00000ba0


	//----- nvinfo : EIATTR_CBANK_PARAM_SIZE
	.align		4
.L_266:
        /*0040*/ 	.byte	0x03, 0x19
        /*0042*/ 	.short	0x0010


	//----- nvinfo : EIATTR_PARAM_CBANK
	.align		4
        /*0044*/ 	.byte	0x04, 0x0a
        /*0046*/ 	.short	(.L_268 - .L_267)
	.align		4
.L_267:
        /*0048*/ 	.word	index@(.nv.constant0._Z10randomDataP17curandStateXORWOWPs)
        /*004c*/ 	.short	0x0380
        /*004e*/ 	.short	0x0010


	//----- nvinfo : EIATTR_SW_WAR
	.align		4
.L_268:
        /*0050*/ 	.byte	0x04, 0x36
        /*0052*/ 	.short	(.L_270 - .L_269)
.L_269:
        /*0054*/ 	.word	0x00000008
.L_270:


//--------------------- .nv.info._Z4initjP17curandStateXORWOW --------------------------
	.section	.nv.info._Z4initjP17curandStateXORWOW,"",@"SHT_CUDA_INFO"
	.sectionflags	@""
	.align	4


	//----- nvinfo : EIATTR_CUDA_API_VERSION
	.align		4
        /*0000*/ 	.byte	0x04, 0x37
        /*0002*/ 	.short	(.L_272 - .L_271)
.L_271:
        /*0004*/ 	.word	0x00000082


	//----- nvinfo : EIATTR_KPARAM_INFO
	.align		4
.L_272:
        /*0008*/ 	.byte	0x04, 0x17
        /*000a*/ 	.short	(.L_274 - .L_273)
.L_273:
        /*000c*/ 	.word	0x00000000
        /*0010*/ 	.short	0x0001
        /*0012*/ 	.short	0x0008
        /*0014*/ 	.byte	0x00, 0xf5, 0x21, 0x00


	//----- nvinfo : EIATTR_KPARAM_INFO
	.align		4
.L_274:
        /*0018*/ 	.byte	0x04, 0x17
        /*001a*/ 	.short	(.L_276 - .L_275)
.L_275:
        /*001c*/ 	.word	0x00000000
        /*0020*/ 	.short	0x0000
        /*0022*/ 	.short	0x0000
        /*0024*/ 	.byte	0x00, 0xf0, 0x11, 0x00


	//----- nvinfo : EIATTR_SPARSE_MMA_MASK
	.align		4
.L_276:
        /*0028*/ 	.byte	0x03, 0x50
        /*002a*/ 	.short	0x0000


	//----- nvinfo : EIATTR_MAXREG_COUNT
	.align		4
        /*002c*/ 	.byte	0x03, 0x1b
        /*002e*/ 	.short	0x00ff


	//----- nvinfo : EIATTR_MERCURY_ISA_VERSION
	.align		4
        /*0030*/ 	.byte	0x03, 0x5f
        /*0032*/ 	.short	0x0101


	//----- nvinfo : EIATTR_VRC_CTA_INIT_COUNT
	.align		4
        /*0034*/ 	.byte	0x02, 0x4a
	.zero		1
	.zero		1


	//----- nvinfo : EIATTR_EXIT_INSTR_OFFSETS
	.align		4
        /*0038*/ 	.byte	0x04, 0x1c
        /*003a*/ 	.short	(.L_278 - .L_277)


	//   ....[0]....
.L_277:
        /*003c*/ 	.word	0x00000f00


	//----- nvinfo : EIATTR_CRS_STACK_SIZE
	.align		4
.L_278:
        /*0040*/ 	.byte	0x04, 0x1e
        /*0042*/ 	.short	(.L_280 - .L_279)
.L_279:
        /*0044*/ 	.word	0x00000000


	//----- nvinfo : EIATTR_CBANK_PARAM_SIZE
	.align		4
.L_280:
        /*0048*/ 	.byte	0x03, 0x19
        /*004a*/ 	.short	0x0010


	//----- nvinfo : EIATTR_PARAM_CBANK
	.align		4
        /*004c*/ 	.byte	0x04, 0x0a
        /*004e*/ 	.short	(.L_282 - .L_281)
	.align		4
.L_281:
        /*0050*/ 	.word	index@(.nv.constant0._Z4initjP17curandStateXORWOW)
        /*0054*/ 	.short	0x0380
        /*0056*/ 	.short	0x0010


	//----- nvinfo : EIATTR_SW_WAR
	.align		4
.L_282:
        /*0058*/ 	.byte	0x04, 0x36
        /*005a*/ 	.short	(.L_284 - .L_283)
.L_283:
        /*005c*/ 	.word	0x00000008
.L_284:


//--------------------- .nv.callgraph             --------------------------
	.section	.nv.callgraph,"",@"SHT_CUDA_CALLGRAPH"
	.align	4
	.sectionentsize	8
	.align		4
        /*0000*/ 	.word	0x00000000
	.align		4
        /*0004*/ 	.word	0xffffffff
	.align		4
        /*0008*/ 	.word	0x00000000
	.align		4
        /*000c*/ 	.word	0xfffffffe
	.align		4
        /*0010*/ 	.word	0x00000000
	.align		4
        /*0014*/ 	.word	0xfffffffd
	.align		4
        /*0018*/ 	.word	0x00000000
	.align		4
        /*001c*/ 	.word	0xfffffffc


//--------------------- .nv.constant4             --------------------------
	.section	.nv.constant4,"a",@progbits
	.align	8
	.align		8
.nv.constant4:
        /*0000*/ 	.dword	precalc_xorwow_matrix
	.align		8
        /*0008*/ 	.dword	precalc_xorwow_offset_matrix
	.align		8
        /*0010*/ 	.dword	mrg32k3aM1
	.align		8
        /*0018*/ 	.dword	mrg32k3aM2
	.align		8
        /*0020*/ 	.dword	mrg32k3aM1SubSeq
	.align		8
        /*0028*/ 	.dword	mrg32k3aM2SubSeq
	.align		8
        /*0030*/ 	.dword	mrg32k3aM1Seq
	.align		8
        /*0038*/ 	.dword	mrg32k3aM2Seq


//--------------------- .nv.constant3             --------------------------
	.section	.nv.constant3,"a",@progbits
	.align	8
.nv.constant3:
	.type		__cr_lgamma_table,@object
	.size		__cr_lgamma_table,(.L_8 - __cr_lgamma_table)
__cr_lgamma_table:
        /*0000*/ 	.byte	0x00, 0x00, 0x00, 0x00, 0x00, 0x00, 0x00, 0x00, 0x00, 0x00, 0x00, 0x00, 0x00, 0x00, 0x00, 0x00
        /*0010*/ 	.byte	0xef, 0x39, 0xfa, 0xfe, 0x42, 0x2e, 0xe6, 0x3f, 0x02, 0x20, 0x2a, 0xfa, 0x0b, 0xab, 0xfc, 0x3f
        /*0020*/ 	.byte	0xf9, 0x2c, 0x92, 0x7c, 0xa7, 0x6c, 0x09, 0x40, 0xc9, 0x79, 0x44, 0x3c, 0x64, 0x26, 0x13, 0x40
        /*0030*/ 	.byte	0xca, 0x01, 0xcf, 0x3a, 0x27, 0x51, 0x1a, 0x40, 0x30, 0xcc, 0x2d, 0xf3, 0xe1, 0x0c, 0x21, 0x40
        /*0040*/ 	.byte	0x0d, 0xb7, 0xfc, 0x82, 0x8e, 0x35, 0x25, 0x40
.L_8:


//--------------------- .text._Z15parent_to_childPsS_PbS0_ --------------------------
	.section	.text._Z15parent_to_childPsS_PbS0_,"ax",@progbits
	.align	128
        .global         _Z15parent_to_childPsS_PbS0_
        .type           _Z15parent_to_childPsS_PbS0_,@function
        .size           _Z15parent_to_childPsS_PbS0_,(.L_x_186 - _Z15parent_to_childPsS_PbS0_)
        .other          _Z15parent_to_childPsS_PbS0_,@"STO_CUDA_ENTRY STV_DEFAULT"
_Z15parent_to_childPsS_PbS0_:
.text._Z15parent_to_childPsS_PbS0_:
[----:B------:R-:W-:Y:S01]  /*0000*/  LDC R1, c[0x0][0x37c] ;  /* 0x0000df00ff017b82 */ /* 0x000fe20000000800 */
[----:B------:R-:W0:Y:S07]  /*0010*/  S2R R0, SR_TID.X ;  /* 0x0000000000007919 */ /* 0x000e2e0000002100 */
[----:B------:R-:W0:Y:S01]  /*0020*/  S2UR UR4, SR_CTAID.X ;  /* 0x00000000000479c3 */ /* 0x000e220000002500 */
[----:B------:R-:W1:Y:S07]  /*0030*/  LDCU.128 UR8, c[0x0][0x390] ;  /* 0x00007200ff0877ac */ /* 0x000e6e0008000c00 */
[----:B------:R-:W0:Y:S08]  /*0040*/  LDC R5, c[0x0][0x360] ;  /* 0x0000d800ff057b82 */ /* 0x000e300000000800 */
[----:B------:R-:W2:Y:S01]  /*0050*/  LDC.64 R2, c[0x0][0x388] ;  /* 0x0000e200ff027b82 */ /* 0x000ea20000000a00 */
[----:B0-----:R-:W-:Y:S01]  /*0060*/  IMAD R0, R5, UR4, R0 ;  /* 0x0000000405007c24 */ /* 0x001fe2000f8e0200 */
[----:B------:R-:W0:Y:S03]  /*0070*/  LDCU.64 UR4, c[0x0][0x358] ;  /* 0x00006b00ff0477ac */ /* 0x000e260008000a00 */
[----:B------:R-:W-:-:S05]  /*0080*/  IMAD R4, R0, 0x140000, RZ ;  /* 0x0014000000047824 */ /* 0x000fca00078e02ff */
[----:B------:R-:W-:Y:S02]  /*0090*/  SHF.R.S32.HI R7, RZ, 0x10, R4 ;  /* 0x00000010ff077819 */ /* 0x000fe40000011404 */
[----:B------:R-:W3:Y:S03]  /*00a0*/  LDC.64 R4, c[0x0][0x380] ;  /* 0x0000e000ff047b82 */ /* 0x000ee60000000a00 */
[----:B--2---:R-:W-:-:S05]  /*00b0*/  IMAD.WIDE R2, R7, 0x2, R2 ;  /* 0x0000000207027825 */ /* 0x004fca00078e0202 */
[----:B0-----:R-:W2:Y:S01]  /*00c0*/  LDG.E.U16 R9, desc[UR4][R2.64] ;  /* 0x0000000402097981 */ /* 0x001ea2000c1e1500 */
[----:B---3--:R-:W-:-:S05]  /*00d0*/  IMAD.WIDE R4, R7, 0x2, R4 ;  /* 0x0000000207047825 */ /* 0x008fca00078e0204 */
[----:B--2---:R0:W-:Y:S04]  /*00e0*/  STG.E.U16 desc[UR4][R4.64], R9 ;  /* 0x0000000904007986 */ /* 0x0041e8000c101504 */
[----:B------:R-:W2:Y:S04]  /*00f0*/  LDG.E.U16 R7, desc[UR4][R2.64+0x2] ;  /* 0x0000020402077981 */ /* 0x000ea8000c1e1500 */
[----:B--2---:R2:W-:Y:S04]  /*0100*/  STG.E.U16 desc[UR4][R4.64+0x2], R7 ;  /* 0x0000020704007986 */ /* 0x0045e8000c101504 */
[----:B------:R-:W3:Y:S04]  /*0110*/  LDG.E.U16 R11, desc[UR4][R2.64+0x4] ;  /* 0x00000404020b7981 */ /* 0x000ee8000c1e1500 */
[----:B---3--:R3:W-:Y:S04]  /*0120*/  STG.E.U16 desc[UR4][R4.64+0x4], R11 ;  /* 0x0000040b04007986 */ /* 0x0087e8000c101504 */
[----:B------:R-:W4:Y:S04]  /*0130*/  LDG.E.U16 R13, desc[UR4][R2.64+0x6] ;  /* 0x00000604020d7981 */ /* 0x000f28000c1e1500 */
[----:B----4-:R4:W-:Y:S04]  /*0140*/  STG.E.U16 desc[UR4][R4.64+0x6], R13 ;  /* 0x0000060d04007986 */ /* 0x0109e8000c101504 */
[----:B------:R-:W5:Y:S04]  /*0150*/  LDG.E.U16 R15, desc[UR4][R2.64+0x8] ;  /* 0x00000804020f7981 */ /* 0x000f68000c1e1500 */
[----:B-----5:R5:W-:Y:S04]  /*0160*/  STG.E.U16 desc[UR4][R4.64+0x8], R15 ;  /* 0x0000080f04007986 */ /* 0x020be8000c101504 */
[----:B------:R-:W2:Y:S04]  /*0170*/  LDG.E.U16 R17, desc[UR4][R2.64+0xa] ;  /* 0x00000a0402117981 */ /* 0x000ea8000c1e1500 */
[----:B--2---:R2:W-:Y:S04]  /*0180*/  STG.E.U16 desc[UR4][R4.64+0xa], R17 ;  /* 0x00000a1104007986 */ /* 0x0045e8000c101504 */
[----:B0-----:R-:W3:Y:S04]  /*0190*/  LDG.E.U16 R9, desc[UR4][R2.64+0xc] ;  /* 0x00000c0402097981 */ /* 0x001ee8000c1e1500 */
[----:B---3--:R0:W-:Y:S04]  /*01a0*/  STG.E.U16 desc[UR4][R4.64+0xc], R9 ;  /* 0x00000c0904007986 */ /* 0x0081e8000c101504 */
        /* <DEDUP_REMOVED lines=8> */
[----:B------:R-:W3:Y:S04]  /*0230*/  LDG.E.U16 R17, desc[UR4][R2.64+0x16] ;  /* 0x0000160402117981 */ /* 0x000ee8000c1e1500 */
[----:B---3--:R3:W-:Y:S04]  /*0240*/  STG.E.U16 desc[UR4][R4.64+0x16], R17 ;  /* 0x0000161104007986 */ /* 0x0087e8000c101504 */
[----:B0-----:R-:W4:Y:S04]  /*0250*/  LDG.E.U16 R9, desc[UR4][R2.64+0x18] ;  /* 0x0000180402097981 */ /* 0x001f28000c1e1500 */
[----:B----4-:R0:W-:Y:S04]  /*0260*/  STG.E.U16 desc[UR4][R4.64+0x18], R9 ;  /* 0x0000180904007986 */ /* 0x0101e8000c101504 */
        /* <DEDUP_REMOVED lines=8> */
[----:B------:R-:W4:Y:S04]  /*02f0*/  LDG.E.U16 R17, desc[UR4][R2.64+0x22] ;  /* 0x0000220402117981 */ /* 0x000f28000c1e1500 */
[----:B----4-:R-:W-:Y:S04]  /*0300*/  STG.E.U16 desc[UR4][R4.64+0x22], R17 ;  /* 0x0000221104007986 */ /* 0x010fe8000c101504 */
[----:B------:R-:W4:Y:S01]  /*0310*/  LDG.E.U16 R19, desc[UR4][R2.64+0x24] ;  /* 0x0000240402137981 */ /* 0x000f22000c1e1500 */
[----:B------:R-:W-:-:S05]  /*0320*/  IMAD R0, R0, 0x130000, RZ ;  /* 0x0013000000007824 */ /* 0x000fca00078e02ff */
[----:B------:R-:W-:Y:S01]  /*0330*/  SHF.R.S32.HI R0, RZ, 0x10, R0 ;  /* 0x00000010ff007819 */ /* 0x000fe20000011400 */
[----:B----4-:R-:W-:Y:S04]  /*0340*/  STG.E.U16 desc[UR4][R4.64+0x24], R19 ;  /* 0x0000241304007986 */ /* 0x010fe8000c101504 */
[----:B------:R-:W4:Y:S01]  /*0350*/  LDG.E.U16 R21, desc[UR4][R2.64+0x26] ;  /* 0x0000260402157981 */ /* 0x000f22000c1e1500 */
[----:B-1----:R-:W-:Y:S02]  /*0360*/  IADD3 R6, P0, PT, R0, UR10, RZ ;  /* 0x0000000a00067c10 */ /* 0x002fe4000ff1e0ff */
[----:B0-----:R-:W-:-:S04]  /*0370*/  SHF.R.S32.HI R9, RZ, 0x1f, R0 ;  /* 0x0000001fff097819 */ /* 0x001fc80000011400 */
[----:B------:R-:W-:Y:S01]  /*0380*/  IADD3.X R7, PT, PT, R9, UR11, RZ, P0, !PT ;  /* 0x0000000b09077c10 */ /* 0x000fe200087fe4ff */
[----:B----4-:R0:W-:Y:S04]  /*0390*/  STG.E.U16 desc[UR4][R4.64+0x26], R21 ;  /* 0x0000261504007986 */ /* 0x0101e8000c101504 */
[----:B-----5:R-:W4:Y:S01]  /*03a0*/  LDG.E.U8 R11, desc[UR4][R6.64] ;  /* 0x00000004060b7981 */ /* 0x020f22000c1e1100 */
[----:B------:R-:W-:-:S04]  /*03b0*/  IADD3 R8, P0, PT, R0, UR8, RZ ;  /* 0x0000000800087c10 */ /* 0x000fc8000ff1e0ff */
[----:B------:R-:W-:-:S05]  /*03c0*/  IADD3.X R9, PT, PT, R9, UR9, RZ, P0, !PT ;  /* 0x0000000909097c10 */ /* 0x000fca00087fe4ff */
[----:B----4-:R1:W-:Y:S04]  /*03d0*/  STG.E.U8 desc[UR4][R8.64], R11 ;  /* 0x0000000b08007986 */ /* 0x0103e8000c101104 */
[----:B------:R-:W4:Y:S04]  /*03e0*/  LDG.E.U8 R3, desc[UR4][R6.64+0x1] ;  /* 0x0000010406037981 */ /* 0x000f28000c1e1100 */
[----:B----4-:R4:W-:Y:S04]  /*03f0*/  STG.E.U8 desc[UR4][R8.64+0x1], R3 ;  /* 0x0000010308007986 */ /* 0x0109e8000c101104 */
[----:B--2---:R-:W2:Y:S04]  /*0400*/  LDG.E.U8 R13, desc[UR4][R6.64+0x2] ;  /* 0x00000204060d7981 */ /* 0x004ea8000c1e1100 */
[----:B--2---:R2:W-:Y:S04]  /*0410*/  STG.E.U8 desc[UR4][R8.64+0x2], R13 ;  /* 0x0000020d08007986 */ /* 0x0045e8000c101104 */
[----:B---3--:R-:W3:Y:S04]  /*0420*/  LDG.E.U8 R15, desc[UR4][R6.64+0x3] ;  /* 0x00000304060f7981 */ /* 0x008ee8000c1e1100 */
[----:B---3--:R3:W-:Y:S04]  /*0430*/  STG.E.U8 desc[UR4][R8.64+0x3], R15 ;  /* 0x0000030f08007986 */ /* 0x0087e8000c101104 */
[----:B0-----:R-:W5:Y:S04]  /*0440*/  LDG.E.U8 R5, desc[UR4][R6.64+0x4] ;  /* 0x0000040406057981 */ /* 0x001f68000c1e1100 */
[----:B-----5:R0:W-:Y:S04]  /*0450*/  STG.E.U8 desc[UR4][R8.64+0x4], R5 ;  /* 0x0000040508007986 */ /* 0x0201e8000c101104 */
[----:B------:R-:W5:Y:S04]  /*0460*/  LDG.E.U8 R17, desc[UR4][R6.64+0x5] ;  /* 0x0000050406117981 */ /* 0x000f68000c1e1100 */
[----:B-----5:R5:W-:Y:S04]  /*0470*/  STG.E.U8 desc[UR4][R8.64+0x5], R17 ;  /* 0x0000051108007986 */ /* 0x020be8000c101104 */
[----:B-1----:R-:W4:Y:S04]  /*0480*/  LDG.E.U8 R11, desc[UR4][R6.64+0x6] ;  /* 0x00000604060b7981 */ /* 0x002f28000c1e1100 */
        /* <DEDUP_REMOVED lines=14> */
[----:B----4-:R-:W-:Y:S04]  /*0570*/  STG.E.U8 desc[UR4][R8.64+0xd], R3 ;  /* 0x00000d0308007986 */ /* 0x010fe8000c101104 */
[----:B--2---:R-:W2:Y:S04]  /*0580*/  LDG.E.U8 R13, desc[UR4][R6.64+0xe] ;  /* 0x00000e04060d7981 */ /* 0x004ea8000c1e1100 */
[----:B--2---:R-:W-:Y:S04]  /*0590*/  STG.E.U8 desc[UR4][R8.64+0xe], R13 ;  /* 0x00000e0d08007986 */ /* 0x004fe8000c101104 */
[----:B---3--:R-:W2:Y:S04]  /*05a0*/  LDG.E.U8 R15, desc[UR4][R6.64+0xf] ;  /* 0x00000f04060f7981 */ /* 0x008ea8000c1e1100 */
[----:B--2---:R-:W-:Y:S04]  /*05b0*/  STG.E.U8 desc[UR4][R8.64+0xf], R15 ;  /* 0x00000f0f08007986 */ /* 0x004fe8000c101104 */
[----:B0-----:R-:W2:Y:S04]  /*05c0*/  LDG.E.U8 R5, desc[UR4][R6.64+0x10] ;  /* 0x0000100406057981 */ /* 0x001ea8000c1e1100 */
[----:B--2---:R-:W-:Y:S04]  /*05d0*/  STG.E.U8 desc[UR4][R8.64+0x10], R5 ;  /* 0x0000100508007986 */ /* 0x004fe8000c101104 */
[----:B-----5:R-:W2:Y:S04]  /*05e0*/  LDG.E.U8 R17, desc[UR4][R6.64+0x11] ;  /* 0x0000110406117981 */ /* 0x020ea8000c1e1100 */
[----:B--2---:R-:W-:Y:S04]  /*05f0*/  STG.E.U8 desc[UR4][R8.64+0x11], R17 ;  /* 0x0000111108007986 */ /* 0x004fe8000c101104 */
[----:B-1----:R-:W2:Y:S04]  /*0600*/  LDG.E.U8 R11, desc[UR4][R6.64+0x12] ;  /* 0x00001204060b7981 */ /* 0x002ea8000c1e1100 */
[----:B--2---:R-:W-:Y:S01]  /*0610*/  STG.E.U8 desc[UR4][R8.64+0x12], R11 ;  /* 0x0000120b08007986 */ /* 0x004fe2000c101104 */
[----:B------:R-:W-:Y:S05]  /*0620*/  EXIT ;  /* 0x000000000000794d */ /* 0x000fea0003800000 */
.L_x_0:
[----:B------:R-:W-:-:S00]  /*0630*/  BRA `(.L_x_0) ;  /* 0xfffffffc00fc7947 */ /* 0x000fc0000383ffff */
[----:B------:R-:W-:-:S00]  /*0640*/  NOP ;  /* 0x0000000000007918 */ /* 0x000fc00000000000 */
        /* <DEDUP_REMOVED lines=11> */
.L_x_186:


//--------------------- .text._Z11mutationBayP17curandStateXORWOWPb --------------------------
	.section	.text._Z11mutationBayP17curandStateXORWOWPb,"ax",@progbits
	.align	128
        .global         _Z11mutationBayP17curandStateXORWOWPb
        .type           _Z11mutationBayP17curandStateXORWOWPb,@function
        .size           _Z11mutationBayP17curandStateXORWOWPb,(.L_x_187 - _Z11mutationBayP17curandStateXORWOWPb)
        .other          _Z11mutationBayP17curandStateXORWOWPb,@"STO_CUDA_ENTRY STV_DEFAULT"
_Z11mutationBayP17curandStateXORWOWPb:
.text._Z11mutationBayP17curandStateXORWOWPb:
[----:B------:R-:W-:Y:S01]  /*0000*/  LDC R1, c[0x0][0x37c] ;  /* 0x0000df00ff017b82 */ /* 0x000fe20000000800 */
[----:B------:R-:W0:Y:S07]  /*0010*/  S2R R0, SR_TID.X ;  /* 0x0000000000007919 */ /* 0x000e2e0000002100 */
[----:B------:R-:W0:Y:S08]  /*0020*/  S2UR UR4, SR_CTAID.X ;  /* 0x00000000000479c3 */ /* 0x000e300000002500 */
[----:B------:R-:W0:Y:S08]  /*0030*/  LDC R5, c[0x0][0x360] ;  /* 0x0000d800ff057b82 */ /* 0x000e300000000800 */
[----:B------:R-:W1:Y:S01]  /*0040*/  LDC.64 R2, c[0x0][0x380] ;  /* 0x0000e000ff027b82 */ /* 0x000e620000000a00 */
[----:B0-----:R-:W-:Y:S01]  /*0050*/  IMAD R0, R5, UR4, R0 ;  /* 0x0000000405007c24 */ /* 0x001fe2000f8e0200 */
[----:B------:R-:W0:Y:S04]  /*0060*/  LDCU.64 UR4, c[0x0][0x358] ;  /* 0x00006b00ff0477ac */ /* 0x000e280008000a00 */
[----:B------:R-:W-:-:S04]  /*0070*/  PRMT R5, R0, 0x9910, RZ ;  /* 0x0000991000057816 */ /* 0x000fc800000000ff */
[----:B------:R-:W-:Y:S01]  /*0080*/  SHF.R.S32.HI R4, RZ, 0x1f, R5 ;  /* 0x0000001fff047819 */ /* 0x000fe20000011405 */
[----:B-1----:R-:W-:-:S04]  /*0090*/  IMAD.WIDE.U32 R2, R5, 0x30, R2 ;  /* 0x0000003005027825 */ /* 0x002fc800078e0002 */
[----:B------:R-:W-:-:S04]  /*00a0*/  IMAD R5, R4, 0x30, RZ ;  /* 0x0000003004057824 */ /* 0x000fc800078e02ff */
[----:B------:R-:W-:-:S05]  /*00b0*/  IMAD.IADD R3, R3, 0x1, R5 ;  /* 0x0000000103037824 */ /* 0x000fca00078e0205 */
[----:B0-----:R-:W2:Y:S04]  /*00c0*/  LDG.E.64 R8, desc[UR4][R2.64] ;  /* 0x0000000402087981 */ /* 0x001ea8000c1e1b00 */
[----:B------:R-:W3:Y:S04]  /*00d0*/  LDG.E.64 R4, desc[UR4][R2.64+0x10] ;  /* 0x0000100402047981 */ /* 0x000ee8000c1e1b00 */
[----:B------:R-:W4:Y:S01]  /*00e0*/  LDG.E.64 R6, desc[UR4][R2.64+0x8] ;  /* 0x0000080402067981 */ /* 0x000f22000c1e1b00 */
[----:B------:R-:W-:Y:S01]  /*00f0*/  UMOV UR6, 0xeb1c432d ;  /* 0xeb1c432d00067882 */ /* 0x000fe20000000000 */
[----:B------:R-:W-:Y:S01]  /*0100*/  UMOV UR7, 0x3f1a36e2 ;  /* 0x3f1a36e200077882 */ /* 0x000fe20000000000 */
[----:B--2---:R-:W-:-:S02]  /*0110*/  SHF.R.U32.HI R10, RZ, 0x2, R9 ;  /* 0x00000002ff0a7819 */ /* 0x004fc40000011609 */
[----:B------:R-:W-:Y:S02]  /*0120*/  IADD3 R12, PT, PT, R8, 0x587c5, RZ ;  /* 0x000587c5080c7810 */ /* 0x000fe40007ffe0ff */
[----:B------:R-:W-:Y:S01]  /*0130*/  LOP3.LUT R10, R10, R9, RZ, 0x3c, !PT ;  /* 0x000000090a0a7212 */ /* 0x000fe200078e3cff */
[----:B---3--:R-:W-:Y:S02]  /*0140*/  IMAD.SHL.U32 R9, R5, 0x10, RZ ;  /* 0x0000001005097824 */ /* 0x008fe400078e00ff */
[----:B----4-:R-:W-:Y:S02]  /*0150*/  IMAD.MOV.U32 R13, RZ, RZ, R6 ;  /* 0x000000ffff0d7224 */ /* 0x010fe400078e0006 */
[----:B------:R-:W-:-:S03]  /*0160*/  IMAD.SHL.U32 R11, R10, 0x2, RZ ;  /* 0x000000020a0b7824 */ /* 0x000fc600078e00ff */
[----:B------:R0:W-:Y:S02]  /*0170*/  STG.E.64 desc[UR4][R2.64], R12 ;  /* 0x0000000c02007986 */ /* 0x0001e4000c101b04 */
[----:B------:R-:W-:-:S04]  /*0180*/  LOP3.LUT R10, R10, R11, R9, 0x96, !PT ;  /* 0x0000000b0a0a7212 */ /* 0x000fc800078e9609 */
[----:B------:R-:W-:-:S05]  /*0190*/  LOP3.LUT R11, R10, R5, RZ, 0x3c, !PT ;  /* 0x000000050a0b7212 */ /* 0x000fca00078e3cff */
[----:B------:R-:W-:-:S04]  /*01a0*/  IMAD.IADD R9, R11, 0x1, R12 ;  /* 0x000000010b097824 */ /* 0x000fc800078e020c */
[----:B------:R-:W-:-:S05]  /*01b0*/  IMAD.HI.U32 R10, R9, -0x2e48e8a7, RZ ;  /* 0xd1b71759090a7827 */ /* 0x000fca00078e00ff */
[----:B------:R-:W-:-:S05]  /*01c0*/  SHF.R.U32.HI R10, RZ, 0xd, R10 ;  /* 0x0000000dff0a7819 */ /* 0x000fca000001160a */
[----:B------:R-:W-:Y:S01]  /*01d0*/  IMAD R9, R10, -0x2710, R9 ;  /* 0xffffd8f00a097824 */ /* 0x000fe200078e0209 */
[----:B------:R-:W-:-:S03]  /*01e0*/  MOV R10, R5 ;  /* 0x00000005000a7202 */ /* 0x000fc60000000f00 */
[----:B------:R-:W1:Y:S02]  /*01f0*/  I2F.F64.U32 R14, R9 ;  /* 0x00000009000e7312 */ /* 0x000e640000201800 */
[----:B------:R0:W-:Y:S01]  /*0200*/  STG.E.64 desc[UR4][R2.64+0x10], R10 ;  /* 0x0000100a02007986 */ /* 0x0001e2000c101b04 */
[----:B-1----:R-:W-:Y:S01]  /*0210*/  DMUL R14, R14, UR6 ;  /* 0x000000060e0e7c28 */ /* 0x002fe20008000000 */
[----:B------:R-:W-:Y:S01]  /*0220*/  UMOV UR6, 0xeb851eb8 ;  /* 0xeb851eb800067882 */ /* 0x000fe20000000000 */
[----:B------:R-:W-:-:S08]  /*0230*/  UMOV UR7, 0x3f9eb851 ;  /* 0x3f9eb85100077882 */ /* 0x000fd00000000000 */
[----:B------:R-:W1:Y:S08]  /*0240*/  F2F.F32.F64 R14, R14 ;  /* 0x0000000e000e7310 */ /* 0x000e700000301000 */
[----:B-1----:R-:W1:Y:S02]  /*0250*/  F2F.F64.F32 R16, R14 ;  /* 0x0000000e00107310 */ /* 0x002e640000201800 */
[----:B-1----:R-:W-:Y:S01]  /*0260*/  DSETP.GEU.AND P0, PT, R16, UR6, PT ;  /* 0x0000000610007e2a */ /* 0x002fe2000bf0e000 */
[----:B------:R-:W-:-:S02]  /*0270*/  IMAD.MOV.U32 R17, RZ, RZ, R4 ;  /* 0x000000ffff117224 */ /* 0x000fc400078e0004 */
[----:B------:R-:W-:-:S05]  /*0280*/  IMAD.MOV.U32 R16, RZ, RZ, R7 ;  /* 0x000000ffff107224 */ /* 0x000fca00078e0007 */
[----:B------:R0:W-:Y:S06]  /*0290*/  STG.E.64 desc[UR4][R2.64+0x8], R16 ;  /* 0x0000081002007986 */ /* 0x0001ec000c101b04 */
[----:B------:R-:W-:Y:S05]  /*02a0*/  @P0 EXIT ;  /* 0x000000000000094d */ /* 0x000fea0003800000 */
[----:B------:R-:W-:Y:S01]  /*02b0*/  SHF.R.U32.HI R9, RZ, 0x2, R6 ;  /* 0x00000002ff097819 */ /* 0x000fe20000011606 */
[----:B------:R-:W1:Y:S01]  /*02c0*/  LDCU.64 UR6, c[0x0][0x388] ;  /* 0x00007100ff0677ac */ /* 0x000e620008000a00 */
[----:B------:R-:W-:Y:S01]  /*02d0*/  IMAD R0, R0, 0x130000, RZ ;  /* 0x0013000000007824 */ /* 0x000fe200078e02ff */
[----:B------:R2:W-:Y:S01]  /*02e0*/  STG.E.64 desc[UR4][R2.64+0x8], R4 ;  /* 0x0000080402007986 */ /* 0x0005e2000c101b04 */
[----:B------:R-:W-:Y:S02]  /*02f0*/  LOP3.LUT R9, R9, R6, RZ, 0x3c, !PT ;  /* 0x0000000609097212 */ /* 0x000fe400078e3cff */
[----:B------:R-:W-:-:S03]  /*0300*/  SHF.L.U32 R6, R11, 0x4, RZ ;  /* 0x000000040b067819 */ /* 0x000fc600000006ff */
[----:B0-----:R-:W-:-:S05]  /*0310*/  IMAD.SHL.U32 R10, R9, 0x2, RZ ;  /* 0x00000002090a7824 */ /* 0x001fca00078e00ff */
[----:B------:R-:W-:Y:S01]  /*0320*/  LOP3.LUT R10, R9, R10, R6, 0x96, !PT ;  /* 0x0000000a090a7212 */ /* 0x000fe200078e9606 */
[----:B------:R-:W-:-:S03]  /*0330*/  VIADD R6, R8, 0xb0f8a ;  /* 0x000b0f8a08067836 */ /* 0x000fc60000000000 */
[----:B------:R-:W-:Y:S02]  /*0340*/  LOP3.LUT R9, R10, R11, RZ, 0x3c, !PT ;  /* 0x0000000b0a097212 */ /* 0x000fe400078e3cff */
[----:B------:R2:W-:Y:S02]  /*0350*/  STG.E.64 desc[UR4][R2.64], R6 ;  /* 0x0000000602007986 */ /* 0x0005e4000c101b04 */
[----:B------:R-:W-:-:S05]  /*0360*/  IADD3 R8, PT, PT, R9, R6, RZ ;  /* 0x0000000609087210 */ /* 0x000fca0007ffe0ff */
[----:B------:R-:W-:-:S04]  /*0370*/  IMAD.HI.U32 R13, R8, -0x50d79435, RZ ;  /* 0xaf286bcb080d7827 */ /* 0x000fc800078e00ff */
[----:B------:R-:W-:-:S05]  /*0380*/  IMAD.IADD R10, R8, 0x1, -R13 ;  /* 0x00000001080a7824 */ /* 0x000fca00078e0a0d */
[----:B------:R-:W-:-:S04]  /*0390*/  LEA.HI R10, R10, R13, RZ, 0x1f ;  /* 0x0000000d0a0a7211 */ /* 0x000fc800078ff8ff */
[----:B------:R-:W-:-:S05]  /*03a0*/  SHF.R.U32.HI R13, RZ, 0x4, R10 ;  /* 0x00000004ff0d7819 */ /* 0x000fca000001160a */
[----:B------:R-:W-:Y:S02]  /*03b0*/  IMAD R13, R13, -0x13, R8 ;  /* 0xffffffed0d0d7824 */ /* 0x000fe400078e0208 */
[----:B------:R-:W-:-:S03]  /*03c0*/  IMAD.MOV.U32 R8, RZ, RZ, R11 ;  /* 0x000000ffff087224 */ /* 0x000fc600078e000b */
[----:B------:R-:W-:Y:S02]  /*03d0*/  LEA.HI.SX32 R0, R0, R13, 0x10 ;  /* 0x0000000d00007211 */ /* 0x000fe400078f82ff */
[----:B------:R2:W-:Y:S02]  /*03e0*/  STG.E.64 desc[UR4][R2.64+0x10], R8 ;  /* 0x0000100802007986 */ /* 0x0005e4000c101b04 */
[----:B-1----:R-:W-:-:S04]  /*03f0*/  IADD3 R10, P0, PT, R0, UR6, RZ ;  /* 0x00000006000a7c10 */ /* 0x002fc8000ff1e0ff */
[----:B------:R-:W-:-:S05]  /*0400*/  LEA.HI.X.SX32 R11, R0, UR7, 0x1, P0 ;  /* 0x00000007000b7c11 */ /* 0x000fca00080f0eff */
[----:B------:R-:W3:Y:S02]  /*0410*/  LDG.E.U8 R0, desc[UR4][R10.64] ;  /* 0x000000040a007981 */ /* 0x000ee4000c1e1100 */
[----:B---3--:R-:W-:Y:S02]  /*0420*/  ISETP.NE.AND P0, PT, R0, RZ, PT ;  /* 0x000000ff0000720c */ /* 0x008fe40003f05270 */
[----:B------:R-:W-:-:S11]  /*0430*/  MOV R0, 0x1 ;  /* 0x0000000100007802 */ /* 0x000fd60000000f00 */
[----:B------:R2:W-:Y:S01]  /*0440*/  @!P0 STG.E.U8 desc[UR4][R10.64], R0 ;  /* 0x000000000a008986 */ /* 0x0005e2000c101104 */
[----:B------:R-:W-:Y:S05]  /*0450*/  @!P0 EXIT ;  /* 0x000000000000894d */ /* 0x000fea0003800000 */
[----:B------:R-:W-:Y:S01]  /*0460*/  STG.E.U8 desc[UR4][R10.64], RZ ;  /* 0x000000ff0a007986 */ /* 0x000fe2000c101104 */
[----:B------:R-:W-:Y:S05]  /*0470*/  EXIT ;  /* 0x000000000000794d */ /* 0x000fea0003800000 */
.L_x_1:
        /* <DEDUP_REMOVED lines=16> */
.L_x_187:


//--------------------- .text._Z8mutationP17curandStateXORWOWPs --------------------------
	.section	.text._Z8mutationP17curandStateXORWOWPs,"ax",@progbits
	.align	128
        .global         _Z8mutationP17curandStateXORWOWPs
        .type           _Z8mutationP17curandStateXORWOWPs,@function
        .size           _Z8mutationP17curandStateXORWOWPs,(.L_x_188 - _Z8mutationP17curandStateXORWOWPs)
        .other          _Z8mutationP17curandStateXORWOWPs,@"STO_CUDA_ENTRY STV_DEFAULT"
_Z8mutationP17curandStateXORWOWPs:
.text._Z8mutationP17curandStateXORWOWPs:
[----:B------:R-:W-:Y:S01]  /*0000*/  LDC R1, c[0x0][0x37c] ;  /* 0x0000df00ff017b82 */ /* 0x000fe20000000800 */
[----:B------:R-:W0:Y:S07]  /*0010*/  S2R R0, SR_TID.X ;  /* 0x0000000000007919 */ /* 0x000e2e0000002100 */
[----:B------:R-:W0:Y:S01]  /*0020*/  S2UR UR6, SR_CTAID.X ;  /* 0x00000000000679c3 */ /* 0x000e220000002500 */
[----:B------:R-:W1:Y:S07]  /*0030*/  LDCU.64 UR4, c[0x0][0x358] ;  /* 0x00006b00ff0477ac */ /* 0x000e6e0008000a00 */
[----:B------:R-:W0:Y:S08]  /*0040*/  LDC R5, c[0x0][0x360] ;  /* 0x0000d800ff057b82 */ /* 0x000e300000000800 */
[----:B------:R-:W2:Y:S01]  /*0050*/  LDC.64 R2, c[0x0][0x380] ;  /* 0x0000e000ff027b82 */ /* 0x000ea20000000a00 */
[----:B0-----:R-:W-:-:S04]  /*0060*/  IMAD R0, R5, UR6, R0 ;  /* 0x0000000605007c24 */ /* 0x001fc8000f8e0200 */
[----:B--2---:R-:W-:-:S05]  /*0070*/  IMAD.WIDE.U32 R2, R0, 0x30, R2 ;  /* 0x0000003000027825 */ /* 0x004fca00078e0002 */
[----:B-1----:R-:W2:Y:S04]  /*0080*/  LDG.E.64 R6, desc[UR4][R2.64] ;  /* 0x0000000402067981 */ /* 0x002ea8000c1e1b00 */
        /* <DEDUP_REMOVED lines=16> */
[----:B------:R-:W-:Y:S02]  /*0190*/  IMAD R7, R10, -0x2710, R7 ;  /* 0xffffd8f00a077824 */ /* 0x000fe400078e0207 */
[----:B------:R-:W-:Y:S02]  /*01a0*/  IMAD.MOV.U32 R10, RZ, RZ, R5 ;  /* 0x000000ffff0a7224 */ /* 0x000fe400078e0005 */
[----:B------:R-:W1:Y:S03]  /*01b0*/  I2F.F64.U32 R14, R7 ;  /* 0x00000007000e7312 */ /* 0x000e660000201800 */
[----:B------:R0:W-:Y:S01]  /*01c0*/  STG.E.64 desc[UR4][R2.64+0x10], R10 ;  /* 0x0000100a02007986 */ /* 0x0001e2000c101b04 */
[----:B-1----:R-:W-:Y:S01]  /*01d0*/  DMUL R14, R14, UR6 ;  /* 0x000000060e0e7c28 */ /* 0x002fe20008000000 */
[----:B------:R-:W-:Y:S01]  /*01e0*/  UMOV UR6, 0xeb851eb8 ;  /* 0xeb851eb800067882 */ /* 0x000fe20000000000 */
[----:B------:R-:W-:-:S08]  /*01f0*/  UMOV UR7, 0x3f9eb851 ;  /* 0x3f9eb85100077882 */ /* 0x000fd00000000000 */
[----:B------:R-:W1:Y:S08]  /*0200*/  F2F.F32.F64 R14, R14 ;  /* 0x0000000e000e7310 */ /* 0x000e700000301000 */
[----:B-1----:R-:W1:Y:S02]  /*0210*/  F2F.F64.F32 R16, R14 ;  /* 0x0000000e00107310 */ /* 0x002e640000201800 */
[----:B-1----:R-:W-:Y:S01]  /*0220*/  DSETP.GEU.AND P0, PT, R16, UR6, PT ;  /* 0x0000000610007e2a */ /* 0x002fe2000bf0e000 */
[----:B------:R-:W-:-:S02]  /*0230*/  MOV R17, R4 ;  /* 0x0000000400117202 */ /* 0x000fc40000000f00 */
[----:B------:R-:W-:-:S05]  /*0240*/  MOV R16, R9 ;  /* 0x0000000900107202 */ /* 0x000fca0000000f00 */
[----:B------:R0:W-:Y:S06]  /*0250*/  STG.E.64 desc[UR4][R2.64+0x8], R16 ;  /* 0x0000081002007986 */ /* 0x0001ec000c101b04 */
[----:B------:R-:W-:Y:S05]  /*0260*/  @P0 EXIT ;  /* 0x000000000000094d */ /* 0x000fea0003800000 */
[----:B------:R-:W-:Y:S01]  /*0270*/  SHF.R.U32.HI R7, RZ, 0x2, R8 ;  /* 0x00000002ff077819 */ /* 0x000fe20000011608 */
[----:B0-----:R-:W-:Y:S01]  /*0280*/  IMAD.MOV.U32 R17, RZ, RZ, R11 ;  /* 0x000000ffff117224 */ /* 0x001fe200078e000b */
[----:B------:R-:W-:Y:S02]  /*0290*/  SHF.R.U32.HI R12, RZ, 0x2, R9 ;  /* 0x00000002ff0c7819 */ /* 0x000fe40000011609 */
[----:B------:R-:W-:Y:S02]  /*02a0*/  LOP3.LUT R7, R7, R8, RZ, 0x3c, !PT ;  /* 0x0000000807077212 */ /* 0x000fe400078e3cff */
[----:B------:R-:W-:Y:S02]  /*02b0*/  SHF.L.U32 R8, R11, 0x4, RZ ;  /* 0x000000040b087819 */ /* 0x000fe400000006ff */
[----:B------:R-:W-:Y:S01]  /*02c0*/  LOP3.LUT R12, R12, R9, RZ, 0x3c, !PT ;  /* 0x000000090c0c7212 */ /* 0x000fe200078e3cff */
[----:B------:R-:W-:Y:S01]  /*02d0*/  IMAD.SHL.U32 R10, R7, 0x2, RZ ;  /* 0x00000002070a7824 */ /* 0x000fe200078e00ff */
[----:B------:R-:W-:-:S02]  /*02e0*/  MOV R16, R5 ;  /* 0x0000000500107202 */ /* 0x000fc40000000f00 */
[----:B------:R-:W-:Y:S02]  /*02f0*/  SHF.L.U32 R9, R12, 0x1, RZ ;  /* 0x000000010c097819 */ /* 0x000fe400000006ff */
[----:B------:R-:W-:Y:S01]  /*0300*/  LOP3.LUT R8, R7, R10, R8, 0x96, !PT ;  /* 0x0000000a07087212 */ /* 0x000fe200078e9608 */
[----:B------:R-:W-:Y:S01]  /*0310*/  STG.E.64 desc[UR4][R2.64+0x8], R16 ;  /* 0x0000081002007986 */ /* 0x000fe2000c101b04 */
[----:B------:R-:W-:Y:S02]  /*0320*/  IADD3 R10, PT, PT, R6, 0x10974f, RZ ;  /* 0x0010974f060a7810 */ /* 0x000fe40007ffe0ff */
[----:B------:R-:W-:Y:S02]  /*0330*/  LOP3.LUT R8, R8, R11, RZ, 0x3c, !PT ;  /* 0x0000000b08087212 */ /* 0x000fe400078e3cff */
[----:B------:R-:W-:-:S03]  /*0340*/  MOV R11, R4 ;  /* 0x00000004000b7202 */ /* 0x000fc60000000f00 */
[----:B------:R-:W-:Y:S02]  /*0350*/  IMAD.SHL.U32 R7, R8, 0x10, RZ ;  /* 0x0000001008077824 */ /* 0x000fe400078e00ff */
[----:B------:R-:W-:Y:S03]  /*0360*/  STG.E.64 desc[UR4][R2.64], R10 ;  /* 0x0000000a02007986 */ /* 0x000fe6000c101b04 */
[----:B------:R-:W-:Y:S02]  /*0370*/  LOP3.LUT R9, R12, R9, R7, 0x96, !PT ;  /* 0x000000090c097212 */ /* 0x000fe400078e9607 */
[----:B------:R-:W-:Y:S02]  /*0380*/  IADD3 R12, PT, PT, R6, 0xb0f8a, R8 ;  /* 0x000b0f8a060c7810 */ /* 0x000fe40007ffe008 */
[----:B------:R-:W-:Y:S01]  /*0390*/  LOP3.LUT R9, R9, R8, RZ, 0x3c, !PT ;  /* 0x0000000809097212 */ /* 0x000fe200078e3cff */
[----:B------:R-:W0:Y:S02]  /*03a0*/  LDC.64 R6, c[0x0][0x388] ;  /* 0x0000e200ff067b82 */ /* 0x000e240000000a00 */
[----:B------:R-:W-:-:S02]  /*03b0*/  IMAD.HI.U32 R13, R12, -0x33333333, RZ ;  /* 0xcccccccd0c0d7827 */ /* 0x000fc400078e00ff */
[----:B------:R-:W-:Y:S02]  /*03c0*/  STG.E.64 desc[UR4][R2.64+0x10], R8 ;  /* 0x0000100802007986 */ /* 0x000fe4000c101b04 */
[----:B------:R-:W-:Y:S01]  /*03d0*/  IMAD.IADD R14, R9, 0x1, R10 ;  /* 0x00000001090e7824 */ /* 0x000fe200078e020a */
[----:B------:R-:W-:-:S03]  /*03e0*/  SHF.R.U32.HI R13, RZ, 0x4, R13 ;  /* 0x00000004ff0d7819 */ /* 0x000fc6000001160d */
[----:B------:R-:W-:-:S04]  /*03f0*/  IMAD.HI.U32 R15, R14, -0x33333333, RZ ;  /* 0xcccccccd0e0f7827 */ /* 0x000fc800078e00ff */
[----:B------:R-:W-:Y:S01]  /*0400*/  IMAD R13, R13, -0x14, R12 ;  /* 0xffffffec0d0d7824 */ /* 0x000fe200078e020c */
[----:B------:R-:W-:-:S03]  /*0410*/  SHF.R.U32.HI R15, RZ, 0x4, R15 ;  /* 0x00000004ff0f7819 */ /* 0x000fc6000001160f */
[----:B------:R-:W-:Y:S02]  /*0420*/  IMAD R13, R0, 0x14, R13 ;  /* 0x00000014000d7824 */ /* 0x000fe400078e020d */
[----:B------:R-:W-:-:S04]  /*0430*/  IMAD R15, R15, -0x14, R14 ;  /* 0xffffffec0f0f7824 */ /* 0x000fc800078e020e */
[----:B------:R-:W-:-:S04]  /*0440*/  IMAD R15, R0, 0x14, R15 ;  /* 0x00000014000f7824 */ /* 0x000fc800078e020f */
[----:B0-----:R-:W-:-:S04]  /*0450*/  IMAD.WIDE.U32 R4, R15, 0x2, R6 ;  /* 0x000000020f047825 */ /* 0x001fc800078e0006 */
[----:B------:R-:W-:Y:S01]  /*0460*/  IMAD.WIDE.U32 R6, R13, 0x2, R6 ;  /* 0x000000020d067825 */ /* 0x000fe200078e0006 */
[----:B------:R-:W2:Y:S04]  /*0470*/  LDG.E.U16 R15, desc[UR4][R4.64] ;  /* 0x00000004040f7981 */ /* 0x000ea8000c1e1500 */
[----:B------:R-:W3:Y:S04]  /*0480*/  LDG.E.U16 R13, desc[UR4][R6.64] ;  /* 0x00000004060d7981 */ /* 0x000ee8000c1e1500 */
[----:B--2---:R-:W-:Y:S04]  /*0490*/  STG.E.U16 desc[UR4][R6.64], R15 ;  /* 0x0000000f06007986 */ /* 0x004fe8000c101504 */
[----:B---3--:R-:W-:Y:S01]  /*04a0*/  STG.E.U16 desc[UR4][R4.64], R13 ;  /* 0x0000000d04007986 */ /* 0x008fe2000c101504 */
[----:B------:R-:W-:Y:S05]  /*04b0*/  EXIT ;  /* 0x000000000000794d */ /* 0x000fea0003800000 */
.L_x_2:
        /* <DEDUP_REMOVED lines=12> */
.L_x_188:


//--------------------- .text._Z9crossOverP17curandStateXORWOWPfPsPbS2_S3_ --------------------------
	.section	.text._Z9crossOverP17curandStateXORWOWPfPsPbS2_S3_,"ax",@progbits
	.align	128
        .global         _Z9crossOverP17curandStateXORWOWPfPsPbS2_S3_
        .type           _Z9crossOverP17curandStateXORWOWPfPsPbS2_S3_,@function
        .size           _Z9crossOverP17curandStateXORWOWPfPsPbS2_S3_,(.L_x_189 - _Z9crossOverP17curandStateXORWOWPfPsPbS2_S3_)
        .other          _Z9crossOverP17curandStateXORWOWPfPsPbS2_S3_,@"STO_CUDA_ENTRY STV_DEFAULT"
_Z9crossOverP17curandStateXORWOWPfPsPbS2_S3_:
.text._Z9crossOverP17curandStateXORWOWPfPsPbS2_S3_:
[----:B------:R-:W-:Y:S01]  /*0000*/  LDC R1, c[0x0][0x37c] ;  /* 0x0000df00ff017b82 */ /* 0x000fe20000000800 */
[----:B------:R-:W0:Y:S07]  /*0010*/  S2R R0, SR_TID.X ;  /* 0x0000000000007919 */ /* 0x000e2e0000002100 */
[----:B------:R-:W0:Y:S08]  /*0020*/  S2UR UR4, SR_CTAID.X ;  /* 0x00000000000479c3 */ /* 0x000e300000002500 */
[----:B------:R-:W0:Y:S08]  /*0030*/  LDC R3, c[0x0][0x360] ;  /* 0x0000d800ff037b82 */ /* 0x000e300000000800 */
[----:B------:R-:W1:Y:S01]  /*0040*/  LDC.64 R4, c[0x0][0x380] ;  /* 0x0000e000ff047b82 */ /* 0x000e620000000a00 */
[----:B0-----:R-:W-:Y:S01]  /*0050*/  IMAD R0, R3, UR4, R0 ;  /* 0x0000000403007c24 */ /* 0x001fe2000f8e0200 */
[----:B------:R-:W0:Y:S04]  /*0060*/  LDCU.64 UR4, c[0x0][0x358] ;  /* 0x00006b00ff0477ac */ /* 0x000e280008000a00 */
[----:B------:R-:W-:-:S05]  /*0070*/  PRMT R8, R0, 0x9910, RZ ;  /* 0x0000991000087816 */ /* 0x000fca00000000ff */
[----:B-1----:R-:W-:-:S05]  /*0080*/  IMAD.WIDE R4, R8, 0x30, R4 ;  /* 0x0000003008047825 */ /* 0x002fca00078e0204 */
[----:B0-----:R-:W2:Y:S04]  /*0090*/  LDG.E.64 R12, desc[UR4][R4.64] ;  /* 0x00000004040c7981 */ /* 0x001ea8000c1e1b00 */
[----:B------:R-:W3:Y:S04]  /*00a0*/  LDG.E.64 R2, desc[UR4][R4.64+0x10] ;  /* 0x0000100404027981 */ /* 0x000ee8000c1e1b00 */
[----:B------:R-:W4:Y:S01]  /*00b0*/  LDG.E.64 R6, desc[UR4][R4.64+0x8] ;  /* 0x0000080404067981 */ /* 0x000f22000c1e1b00 */
[----:B------:R-:W-:Y:S01]  /*00c0*/  IMAD R16, R8, 0x147b, RZ ;  /* 0x0000147b08107824 */ /* 0x000fe200078e02ff */
[----:B------:R-:W-:Y:S01]  /*00d0*/  UMOV UR6, 0xeb1c432d ;  /* 0xeb1c432d00067882 */ /* 0x000fe20000000000 */
[----:B------:R-:W-:Y:S01]  /*00e0*/  UMOV UR7, 0x3f1a36e2 ;  /* 0x3f1a36e200077882 */ /* 0x000fe20000000000 */
[----:B------:R-:W-:Y:S01]  /*00f0*/  BSSY.RECONVERGENT B1, `(.L_x_3) ;  /* 0x0000064000017945 */ /* 0x000fe20003800200 */
[----:B------:R-:W-:Y:S01]  /*0100*/  IMAD.MOV.U32 R20, RZ, RZ, RZ ;  /* 0x000000ffff147224 */ /* 0x000fe200078e00ff */
[----:B--2---:R-:W-:-:S04]  /*0110*/  SHF.R.U32.HI R10, RZ, 0x2, R13 ;  /* 0x00000002ff0a7819 */ /* 0x004fc8000001160d */
[----:B------:R-:W-:Y:S01]  /*0120*/  LOP3.LUT R10, R10, R13, RZ, 0x3c, !PT ;  /* 0x0000000d0a0a7212 */ /* 0x000fe200078e3cff */
[----:B---3--:R-:W-:Y:S01]  /*0130*/  IMAD.SHL.U32 R9, R3, 0x10, RZ ;  /* 0x0000001003097824 */ /* 0x008fe200078e00ff */
[----:B------:R0:W-:Y:S01]  /*0140*/  STG.E.64 desc[UR4][R4.64+0x8], R2 ;  /* 0x0000080204007986 */ /* 0x0001e2000c101b04 */
[----:B----4-:R-:W-:Y:S02]  /*0150*/  SHF.R.U32.HI R13, RZ, 0x2, R6 ;  /* 0x00000002ff0d7819 */ /* 0x010fe40000011606 */
[----:B------:R-:W-:Y:S02]  /*0160*/  IMAD.SHL.U32 R11, R10, 0x2, RZ ;  /* 0x000000020a0b7824 */ /* 0x000fe400078e00ff */
[----:B------:R-:W-:-:S03]  /*0170*/  LOP3.LUT R13, R13, R6, RZ, 0x3c, !PT ;  /* 0x000000060d0d7212 */ /* 0x000fc600078e3cff */
[----:B------:R-:W-:Y:S02]  /*0180*/  LOP3.LUT R10, R10, R11, R9, 0x96, !PT ;  /* 0x0000000b0a0a7212 */ /* 0x000fe400078e9609 */
[----:B------:R-:W-:Y:S02]  /*0190*/  IMAD.SHL.U32 R11, R13, 0x2, RZ ;  /* 0x000000020d0b7824 */ /* 0x000fe400078e00ff */
[----:B------:R-:W-:-:S04]  /*01a0*/  LOP3.LUT R10, R10, R3, RZ, 0x3c, !PT ;  /* 0x000000030a0a7212 */ /* 0x000fc800078e3cff */
[----:B------:R-:W-:Y:S01]  /*01b0*/  IADD3 R9, PT, PT, R12, 0x587c5, R10 ;  /* 0x000587c50c097810 */ /* 0x000fe20007ffe00a */
[----:B------:R-:W-:-:S05]  /*01c0*/  IMAD.SHL.U32 R6, R10, 0x10, RZ ;  /* 0x000000100a067824 */ /* 0x000fca00078e00ff */
[----:B------:R-:W-:Y:S01]  /*01d0*/  LOP3.LUT R11, R13, R11, R6, 0x96, !PT ;  /* 0x0000000b0d0b7212 */ /* 0x000fe200078e9606 */
[----:B------:R-:W-:Y:S01]  /*01e0*/  VIADD R6, R12, 0xb0f8a ;  /* 0x000b0f8a0c067836 */ /* 0x000fe20000000000 */
[----:B------:R-:W-:Y:S01]  /*01f0*/  SHF.R.S32.HI R13, RZ, 0x10, R16 ;  /* 0x00000010ff0d7819 */ /* 0x000fe20000011410 */
[----:B------:R-:W-:Y:S01]  /*0200*/  IMAD.HI.U32 R12, R9, -0x2e48e8a7, RZ ;  /* 0xd1b71759090c7827 */ /* 0x000fe200078e00ff */
[----:B------:R-:W-:Y:S02]  /*0210*/  LOP3.LUT R11, R11, R10, RZ, 0x3c, !PT ;  /* 0x0000000a0b0b7212 */ /* 0x000fe400078e3cff */
[----:B------:R-:W-:Y:S01]  /*0220*/  LOP3.LUT R13, R13, 0xffff, RZ, 0xc0, !PT ;  /* 0x0000ffff0d0d7812 */ /* 0x000fe200078ec0ff */
[----:B------:R1:W-:Y:S01]  /*0230*/  STG.E.64 desc[UR4][R4.64], R6 ;  /* 0x0000000604007986 */ /* 0x0003e2000c101b04 */
[----:B------:R-:W-:Y:S01]  /*0240*/  SHF.R.U32.HI R12, RZ, 0xd, R12 ;  /* 0x0000000dff0c7819 */ /* 0x000fe2000001160c */
[----:B------:R-:W-:Y:S01]  /*0250*/  IMAD.IADD R14, R11, 0x1, R6 ;  /* 0x000000010b0e7824 */ /* 0x000fe200078e0206 */
[----:B------:R-:W-:Y:S01]  /*0260*/  SHF.R.U32.HI R15, RZ, 0xf, R13 ;  /* 0x0000000fff0f7819 */ /* 0x000fe2000001160d */
[----:B------:R1:W-:Y:S02]  /*0270*/  STG.E.64 desc[UR4][R4.64+0x10], R10 ;  /* 0x0000100a04007986 */ /* 0x0003e4000c101b04 */
[----:B------:R-:W-:Y:S01]  /*0280*/  IMAD.HI.U32 R13, R14, -0x2e48e8a7, RZ ;  /* 0xd1b717590e0d7827 */ /* 0x000fe200078e00ff */
[----:B------:R-:W-:-:S03]  /*0290*/  LEA.HI.SX32 R15, R16, R15, 0xe ;  /* 0x0000000f100f7211 */ /* 0x000fc600078f72ff */
[----:B------:R-:W-:Y:S01]  /*02a0*/  IMAD R12, R12, -0x2710, R9 ;  /* 0xffffd8f00c0c7824 */ /* 0x000fe200078e0209 */
[----:B------:R-:W-:Y:S02]  /*02b0*/  SHF.R.U32.HI R9, RZ, 0xd, R13 ;  /* 0x0000000dff097819 */ /* 0x000fe4000001160d */
[----:B------:R-:W-:-:S03]  /*02c0*/  PRMT R15, R15, 0x9910, RZ ;  /* 0x000099100f0f7816 */ /* 0x000fc600000000ff */
[----:B------:R-:W-:Y:S01]  /*02d0*/  IMAD R14, R9, -0x2710, R14 ;  /* 0xffffd8f0090e7824 */ /* 0x000fe200078e020e */
[----:B------:R-:W2:Y:S01]  /*02e0*/  I2F.F64.U32 R12, R12 ;  /* 0x0000000c000c7312 */ /* 0x000ea20000201800 */
[----:B------:R-:W-:-:S04]  /*02f0*/  IMAD.MOV.U32 R9, RZ, RZ, R15 ;  /* 0x000000ffff097224 */ /* 0x000fc800078e000f */
[----:B------:R-:W-:-:S03]  /*0300*/  IMAD R9, R9, 0x32, RZ ;  /* 0x0000003209097824 */ /* 0x000fc600078e02ff */
[----:B------:R-:W3:Y:S01]  /*0310*/  I2F.F64.U32 R14, R14 ;  /* 0x0000000e000e7312 */ /* 0x000ee20000201800 */
[----:B------:R-:W-:-:S05]  /*0320*/  IMAD.MOV R9, RZ, RZ, -R9 ;  /* 0x000000ffff097224 */ /* 0x000fca00078e0a09 */
[----:B------:R-:W-:Y:S01]  /*0330*/  PRMT R9, R9, 0x7710, RZ ;  /* 0x0000771009097816 */ /* 0x000fe200000000ff */
[----:B--2---:R-:W-:Y:S01]  /*0340*/  DMUL R16, R12, UR6 ;  /* 0x000000060c107c28 */ /* 0x004fe20008000000 */
[----:B------:R-:W2:Y:S03]  /*0350*/  LDC.64 R12, c[0x0][0x388] ;  /* 0x0000e200ff0c7b82 */ /* 0x000ea60000000a00 */
[----:B------:R-:W-:Y:S01]  /*0360*/  IMAD.IADD R9, R0, 0x1, R9 ;  /* 0x0000000100097824 */ /* 0x000fe200078e0209 */
[----:B---3--:R-:W-:-:S04]  /*0370*/  DMUL R18, R14, UR6 ;  /* 0x000000060e127c28 */ /* 0x008fc80008000000 */
[----:B------:R-:W-:Y:S01]  /*0380*/  PRMT R9, R9, 0x9910, RZ ;  /* 0x0000991009097816 */ /* 0x000fe200000000ff */
[----:B------:R1:W3:Y:S01]  /*0390*/  F2F.F32.F64 R16, R16 ;  /* 0x0000001000107310 */ /* 0x0002e20000301000 */
[----:B------:R-:W-:-:S03]  /*03a0*/  IMAD.U32 R14, R0, 0x10000, RZ ;  /* 0x00010000000e7824 */ /* 0x000fc600078e00ff */
[C---:B------:R-:W-:Y:S02]  /*03b0*/  IMAD.IADD R9, R8.reuse, 0x1, -R9 ;  /* 0x0000000108097824 */ /* 0x040fe400078e0a09 */
[----:B------:R-:W-:Y:S02]  /*03c0*/  IMAD R8, R8, 0x28, RZ ;  /* 0x0000002808087824 */ /* 0x000fe400078e02ff */
[----:B0-----:R1:W0:Y:S05]  /*03d0*/  F2F.F32.F64 R2, R18 ;  /* 0x0000001200027310 */ /* 0x00122a0000301000 */
.L_x_16:
[----:B-12---:R-:W-:-:S04]  /*03e0*/  IMAD.IADD R7, R9, 0x1, R20 ;  /* 0x0000000109077824 */ /* 0x006fc800078e0214 */
[----:B--2---:R-:W-:-:S05]  /*03f0*/  IMAD.WIDE R6, R7, 0x4, R12 ;  /* 0x0000000407067825 */ /* 0x004fca00078e020c */
[----:B------:R-:W3:Y:S01]  /*0400*/  LDG.E R3, desc[UR4][R6.64] ;  /* 0x0000000406037981 */ /* 0x000ee2000c1e1900 */
[----:B------:R-:W-:Y:S01]  /*0410*/  BSSY.RELIABLE B0, `(.L_x_4) ;  /* 0x000000c000007945 */ /* 0x000fe20003800100 */
[----:B---3--:R-:W-:-:S13]  /*0420*/  FSETP.GTU.AND P0, PT, R3, R16, PT ;  /* 0x000000100300720b */ /* 0x008fda0003f0c000 */
[----:B------:R-:W-:Y:S05]  /*0430*/  @P0 BRA `(.L_x_5) ;  /* 0x0000000000140947 */ /* 0x000fea0003800000 */
[----:B------:R-:W2:Y:S02]  /*0440*/  LDG.E R3, desc[UR4][R6.64+0x4] ;  /* 0x0000040406037981 */ /* 0x000ea4000c1e1900 */
[----:B--2---:R-:W-:Y:S01]  /*0450*/  FSETP.GT.AND P0, PT, R3, R16, PT ;  /* 0x000000100300720b */ /* 0x004fe20003f04000 */
[----:B------:R-:W-:-:S12]  /*0460*/  IMAD.MOV.U32 R3, RZ, RZ, R20 ;  /* 0x000000ffff037224 */ /* 0x000fd800078e0014 */
[----:B------:R-:W-:Y:S05]  /*0470*/  @P0 BREAK.RELIABLE B0 ;  /* 0x0000000000000942 */ /* 0x000fea0003800100 */
[----:B------:R-:W-:Y:S05]  /*0480*/  @P0 BRA `(.L_x_6) ;  /* 0x0000000000a40947 */ /* 0x000fea0003800000 */
.L_x_5:
[----:B------:R-:W-:Y:S01]  /*0490*/  ISETP.NE.AND P0, PT, R20, 0x30, PT ;  /* 0x000000301400780c */ /* 0x000fe20003f05270 */
[----:B------:R-:W-:-:S12]  /*04a0*/  IMAD.MOV.U32 R3, RZ, RZ, 0x31 ;  /* 0x00000031ff037424 */ /* 0x000fd800078e00ff */
[----:B------:R-:W-:Y:S05]  /*04b0*/  @!P0 BREAK.RELIABLE B0 ;  /* 0x0000000000008942 */ /* 0x000fea0003800100 */
[----:B------:R-:W-:Y:S05]  /*04c0*/  @!P0 BRA `(.L_x_7) ;  /* 0x0000000000988947 */ /* 0x000fea0003800000 */
[----:B------:R-:W-:Y:S05]  /*04d0*/  BSYNC.RELIABLE B0 ;  /* 0x0000000000007941 */ /* 0x000fea0003800100 */
.L_x_4:
[----:B------:R-:W2:Y:S01]  /*04e0*/  LDG.E R3, desc[UR4][R6.64+0x4] ;  /* 0x0000040406037981 */ /* 0x000ea2000c1e1900 */
[----:B------:R-:W-:Y:S01]  /*04f0*/  BSSY.RELIABLE B2, `(.L_x_8) ;  /* 0x000000b000027945 */ /* 0x000fe20003800100 */
[----:B--2---:R-:W-:-:S13]  /*0500*/  FSETP.GTU.AND P0, PT, R3, R16, PT ;  /* 0x000000100300720b */ /* 0x004fda0003f0c000 */
[----:B------:R-:W-:Y:S05]  /*0510*/  @!P0 BRA `(.L_x_9) ;  /* 0x0000000000088947 */ /* 0x000fea0003800000 */
[----:B------:R1:W5:Y:S01]  /*0520*/  LDG.E R3, desc[UR4][R6.64+0x8] ;  /* 0x0000080406037981 */ /* 0x000362000c1e1900 */
[----:B------:R-:W-:Y:S05]  /*0530*/  BRA `(.L_x_10) ;  /* 0x0000000000187947 */ /* 0x000fea0003800000 */
.L_x_9:
[----:B------:R-:W2:Y:S01]  /*0540*/  LDG.E R11, desc[UR4][R6.64+0x8] ;  /* 0x00000804060b7981 */ /* 0x000ea2000c1e1900 */
[----:B------:R-:W-:Y:S01]  /*0550*/  VIADD R3, R20, 0x1 ;  /* 0x0000000114037836 */ /* 0x000fe20000000000 */
[----:B--2---:R-:W-:-:S13]  /*0560*/  FSETP.GT.AND P0, PT, R11, R16, PT ;  /* 0x000000100b00720b */ /* 0x004fda0003f04000 */
[----:B------:R-:W-:Y:S05]  /*0570*/  @P0 BREAK.RELIABLE B2 ;  /* 0x0000000000020942 */ /* 0x000fea0003800100 */
[----:B------:R-:W-:Y:S05]  /*0580*/  @P0 BRA `(.L_x_6) ;  /* 0x0000000000640947 */ /* 0x000fea0003800000 */
[----:B------:R-:W-:-:S07]  /*0590*/  IMAD.MOV.U32 R3, RZ, RZ, R11 ;  /* 0x000000ffff037224 */ /* 0x000fce00078e000b */
.L_x_10:
[----:B------:R-:W-:Y:S05]  /*05a0*/  BSYNC.RELIABLE B2 ;  /* 0x0000000000027941 */ /* 0x000fea0003800100 */
.L_x_8:
[----:B-----5:R-:W-:Y:S01]  /*05b0*/  FSETP.GTU.AND P0, PT, R3, R16, PT ;  /* 0x000000100300720b */ /* 0x020fe20003f0c000 */
[----:B------:R-:W-:-:S12]  /*05c0*/  BSSY.RELIABLE B2, `(.L_x_11) ;  /* 0x000000a000027945 */ /* 0x000fd80003800100 */
[----:B------:R-:W-:Y:S05]  /*05d0*/  @!P0 BRA `(.L_x_12) ;  /* 0x0000000000088947 */ /* 0x000fea0003800000 */
[----:B------:R2:W5:Y:S01]  /*05e0*/  LDG.E R3, desc[UR4][R6.64+0xc] ;  /* 0x00000c0406037981 */ /* 0x000562000c1e1900 */
[----:B------:R-:W-:Y:S05]  /*05f0*/  BRA `(.L_x_13) ;  /* 0x0000000000187947 */ /* 0x000fea0003800000 */
.L_x_12:
[----:B------:R-:W2:Y:S01]  /*0600*/  LDG.E R11, desc[UR4][R6.64+0xc] ;  /* 0x00000c04060b7981 */ /* 0x000ea2000c1e1900 */
[----:B------:R-:W-:Y:S01]  /*0610*/  VIADD R3, R20, 0x2 ;  /* 0x0000000214037836 */ /* 0x000fe20000000000 */
[----:B--2---:R-:W-:-:S13]  /*0620*/  FSETP.GT.AND P0, PT, R11, R16, PT ;  /* 0x000000100b00720b */ /* 0x004fda0003f04000 */
[----:B------:R-:W-:Y:S05]  /*0630*/  @P0 BREAK.RELIABLE B2 ;  /* 0x0000000000020942 */ /* 0x000fea0003800100 */
[----:B------:R-:W-:Y:S05]  /*0640*/  @P0 BRA `(.L_x_6) ;  /* 0x0000000000340947 */ /* 0x000fea0003800000 */
[----:B------:R-:W-:-:S07]  /*0650*/  IMAD.MOV.U32 R3, RZ, RZ, R11 ;  /* 0x000000ffff037224 */ /* 0x000fce00078e000b */
.L_x_13:
[----:B------:R-:W-:Y:S05]  /*0660*/  BSYNC.RELIABLE B2 ;  /* 0x0000000000027941 */ /* 0x000fea0003800100 */
.L_x_11:
[----:B-----5:R-:W-:Y:S01]  /*0670*/  FSETP.GTU.AND P0, PT, R3, R16, PT ;  /* 0x000000100300720b */ /* 0x020fe20003f0c000 */
[----:B------:R-:W-:-:S12]  /*0680*/  BSSY.RELIABLE B2, `(.L_x_14) ;  /* 0x0000007000027945 */ /* 0x000fd80003800100 */
[----:B------:R-:W-:Y:S05]  /*0690*/  @P0 BRA `(.L_x_15) ;  /* 0x0000000000140947 */ /* 0x000fea0003800000 */
[----:B-12---:R-:W2:Y:S01]  /*06a0*/  LDG.E R7, desc[UR4][R6.64+0x10] ;  /* 0x0000100406077981 */ /* 0x006ea2000c1e1900 */
[----:B------:R-:W-:Y:S01]  /*06b0*/  VIADD R3, R20, 0x3 ;  /* 0x0000000314037836 */ /* 0x000fe20000000000 */
[----:B--2---:R-:W-:-:S13]  /*06c0*/  FSETP.GT.AND P0, PT, R7, R16, PT ;  /* 0x000000100700720b */ /* 0x004fda0003f04000 */
[----:B------:R-:W-:Y:S05]  /*06d0*/  @P0 BREAK.RELIABLE B2 ;  /* 0x0000000000020942 */ /* 0x000fea0003800100 */
[----:B------:R-:W-:Y:S05]  /*06e0*/  @P0 BRA `(.L_x_6) ;  /* 0x00000000000c0947 */ /* 0x000fea0003800000 */
.L_x_15:
[----:B------:R-:W-:Y:S05]  /*06f0*/  BSYNC.RELIABLE B2 ;  /* 0x0000000000027941 */ /* 0x000fea0003800100 */
.L_x_14:
[----:B------:R-:W-:Y:S01]  /*0700*/  VIADD R20, R20, 0x4 ;  /* 0x0000000414147836 */ /* 0x000fe20000000000 */
[----:B------:R-:W-:Y:S06]  /*0710*/  BRA `(.L_x_16) ;  /* 0xfffffffc00307947 */ /* 0x000fec000383ffff */
.L_x_6:
[----:B------:R-:W-:-:S07]  /*0720*/  VIADD R3, R3, 0x1 ;  /* 0x0000000103037836 */ /* 0x000fce0000000000 */
.L_x_7:
[----:B------:R-:W-:Y:S05]  /*0730*/  BSYNC.RECONVERGENT B1 ;  /* 0x0000000000017941 */ /* 0x000fea0003800200 */
.L_x_3:
[----:B------:R-:W-:Y:S05]  /*0740*/  WARPSYNC.ALL ;  /* 0x0000000000007948 */ /* 0x000fea0003800000 */
[----:B-1----:R-:W1:Y:S01]  /*0750*/  LDC.64 R6, c[0x0][0x388] ;  /* 0x0000e200ff067b82 */ /* 0x002e620000000a00 */
[----:B------:R-:W-:Y:S01]  /*0760*/  BSSY.RECONVERGENT B2, `(.L_x_17) ;  /* 0x0000035000027945 */ /* 0x000fe20003800200 */
[----:B------:R-:W-:-:S07]  /*0770*/  IMAD.MOV.U32 R16, RZ, RZ, RZ ;  /* 0x000000ffff107224 */ /* 0x000fce00078e00ff */
.L_x_30:
[----:B01----:R-:W-:-:S04]  /*0780*/  IMAD.IADD R11, R9, 0x1, R16 ;  /* 0x00000001090b7824 */ /* 0x003fc800078e0210 */
[----:B-1----:R-:W-:-:S05]  /*0790*/  IMAD.WIDE R10, R11, 0x4, R6 ;  /* 0x000000040b0a7825 */ /* 0x002fca00078e0206 */
[----:B------:R-:W0:Y:S01]  /*07a0*/  LDG.E R13, desc[UR4][R10.64] ;  /* 0x000000040a0d7981 */ /* 0x000e22000c1e1900 */
[----:B------:R-:W-:Y:S01]  /*07b0*/  BSSY.RELIABLE B1, `(.L_x_18) ;  /* 0x000000c000017945 */ /* 0x000fe20003800100 */
[----:B0-----:R-:W-:-:S13]  /*07c0*/  FSETP.GTU.AND P0, PT, R13, R2, PT ;  /* 0x000000020d00720b */ /* 0x001fda0003f0c000 */
[----:B------:R-:W-:Y:S05]  /*07d0*/  @P0 BRA `(.L_x_19) ;  /* 0x0000000000140947 */ /* 0x000fea0003800000 */
[----:B------:R-:W2:Y:S01]  /*07e0*/  LDG.E R13, desc[UR4][R10.64+0x4] ;  /* 0x000004040a0d7981 */ /* 0x000ea2000c1e1900 */
[----:B------:R-:W-:Y:S01]  /*07f0*/  IMAD.MOV.U32 R12, RZ, RZ, R16 ;  /* 0x000000ffff0c7224 */ /* 0x000fe200078e0010 */
[----:B--2---:R-:W-:-:S13]  /*0800*/  FSETP.GT.AND P0, PT, R13, R2, PT ;  /* 0x000000020d00720b */ /* 0x004fda0003f04000 */
[----:B------:R-:W-:Y:S05]  /*0810*/  @P0 BREAK.RELIABLE B1 ;  /* 0x0000000000010942 */ /* 0x000fea0003800100 */
[----:B------:R-:W-:Y:S05]  /*0820*/  @P0 BRA `(.L_x_20) ;  /* 0x00000000009c0947 */ /* 0x000fea0003800000 */
.L_x_19:
[----:B------:R-:W-:Y:S01]  /*0830*/  ISETP.NE.AND P0, PT, R16, 0x30, PT ;  /* 0x000000301000780c */ /* 0x000fe20003f05270 */
[----:B------:R-:W-:-:S12]  /*0840*/  IMAD.MOV.U32 R12, RZ, RZ, 0x31 ;  /* 0x00000031ff0c7424 */ /* 0x000fd800078e00ff */
[----:B------:R-:W-:Y:S05]  /*0850*/  @!P0 BREAK.RELIABLE B1 ;  /* 0x0000000000018942 */ /* 0x000fea0003800100 */
[----:B------:R-:W-:Y:S05]  /*0860*/  @!P0 BRA `(.L_x_21) ;  /* 0x0000000000908947 */ /* 0x000fea0003800000 */
[----:B------:R-:W-:Y:S05]  /*0870*/  BSYNC.RELIABLE B1 ;  /* 0x0000000000017941 */ /* 0x000fea0003800100 */
.L_x_18:
[----:B------:R-:W2:Y:S01]  /*0880*/  LDG.E R13, desc[UR4][R10.64+0x4] ;  /* 0x000004040a0d7981 */ /* 0x000ea2000c1e1900 */
[----:B------:R-:W-:Y:S01]  /*0890*/  BSSY.RELIABLE B3, `(.L_x_22) ;  /* 0x000000a000037945 */ /* 0x000fe20003800100 */
[----:B--2---:R-:W-:-:S13]  /*08a0*/  FSETP.GTU.AND P0, PT, R13, R2, PT ;  /* 0x000000020d00720b */ /* 0x004fda0003f0c000 */
[----:B------:R-:W-:Y:S05]  /*08b0*/  @!P0 BRA `(.L_x_23) ;  /* 0x0000000000088947 */ /* 0x000fea0003800000 */
[----:B------:R0:W5:Y:S01]  /*08c0*/  LDG.E R13, desc[UR4][R10.64+0x8] ;  /* 0x000008040a0d7981 */ /* 0x000162000c1e1900 */
[----:B------:R-:W-:Y:S05]  /*08d0*/  BRA `(.L_x_24) ;  /* 0x0000000000147947 */ /* 0x000fea0003800000 */
.L_x_23:
[----:B------:R-:W2:Y:S01]  /*08e0*/  LDG.E R13, desc[UR4][R10.64+0x8] ;  /* 0x000008040a0d7981 */ /* 0x000ea2000c1e1900 */
[----:B------:R-:W-:Y:S01]  /*08f0*/  VIADD R12, R16, 0x1 ;  /* 0x00000001100c7836 */ /* 0x000fe20000000000 */
[----:B--2---:R-:W-:-:S13]  /*0900*/  FSETP.GT.AND P0, PT, R13, R2, PT ;  /* 0x000000020d00720b */ /* 0x004fda0003f04000 */
[----:B------:R-:W-:Y:S05]  /*0910*/  @P0 BREAK.RELIABLE B3 ;  /* 0x0000000000030942 */ /* 0x000fea0003800100 */
[----:B------:R-:W-:Y:S05]  /*0920*/  @P0 BRA `(.L_x_20) ;  /* 0x00000000005c0947 */ /* 0x000fea0003800000 */
.L_x_24:
[----:B------:R-:W-:Y:S05]  /*0930*/  BSYNC.RELIABLE B3 ;  /* 0x0000000000037941 */ /* 0x000fea0003800100 */
.L_x_22:
[----:B-----5:R-:W-:Y:S01]  /*0940*/  FSETP.GTU.AND P0, PT, R13, R2, PT ;  /* 0x000000020d00720b */ /* 0x020fe20003f0c000 */
[----:B------:R-:W-:-:S12]  /*0950*/  BSSY.RELIABLE B3, `(.L_x_25) ;  /* 0x0000009000037945 */ /* 0x000fd80003800100 */
[----:B------:R-:W-:Y:S05]  /*0960*/  @!P0 BRA `(.L_x_26) ;  /* 0x0000000000088947 */ /* 0x000fea0003800000 */
[----:B------:R1:W5:Y:S01]  /*0970*/  LDG.E R13, desc[UR4][R10.64+0xc] ;  /* 0x00000c040a0d7981 */ /* 0x000362000c1e1900 */
[----:B------:R-:W-:Y:S05]  /*0980*/  BRA `(.L_x_27) ;  /* 0x0000000000147947 */ /* 0x000fea0003800000 */
.L_x_26:
[----:B------:R-:W2:Y:S01]  /*0990*/  LDG.E R13, desc[UR4][R10.64+0xc] ;  /* 0x00000c040a0d7981 */ /* 0x000ea2000c1e1900 */
[----:B------:R-:W-:Y:S01]  /*09a0*/  VIADD R12, R16, 0x2 ;  /* 0x00000002100c7836 */ /* 0x000fe20000000000 */
[----:B--2---:R-:W-:-:S13]  /*09b0*/  FSETP.GT.AND P0, PT, R13, R2, PT ;  /* 0x000000020d00720b */ /* 0x004fda0003f04000 */
[----:B------:R-:W-:Y:S05]  /*09c0*/  @P0 BREAK.RELIABLE B3 ;  /* 0x0000000000030942 */ /* 0x000fea0003800100 */
[----:B------:R-:W-:Y:S05]  /*09d0*/  @P0 BRA `(.L_x_20) ;  /* 0x0000000000300947 */ /* 0x000fea0003800000 */
.L_x_27:
[----:B------:R-:W-:Y:S05]  /*09e0*/  BSYNC.RELIABLE B3 ;  /* 0x0000000000037941 */ /* 0x000fea0003800100 */
.L_x_25:
[----:B-----5:R-:W-:Y:S01]  /*09f0*/  FSETP.GTU.AND P0, PT, R13, R2, PT ;  /* 0x000000020d00720b */ /* 0x020fe20003f0c000 */
[----:B------:R-:W-:-:S12]  /*0a00*/  BSSY.RELIABLE B3, `(.L_x_28) ;  /* 0x0000007000037945 */ /* 0x000fd80003800100 */
[----:B------:R-:W-:Y:S05]  /*0a10*/  @P0 BRA `(.L_x_29) ;  /* 0x0000000000140947 */ /* 0x000fea0003800000 */
[----:B01----:R-:W2:Y:S01]  /*0a20*/  LDG.E R11, desc[UR4][R10.64+0x10] ;  /* 0x000010040a0b7981 */ /* 0x003ea2000c1e1900 */
[----:B------:R-:W-:Y:S01]  /*0a30*/  VIADD R12, R16, 0x3 ;  /* 0x00000003100c7836 */ /* 0x000fe20000000000 */
[----:B--2---:R-:W-:-:S13]  /*0a40*/  FSETP.GT.AND P0, PT, R11, R2, PT ;  /* 0x000000020b00720b */ /* 0x004fda0003f04000 */
[----:B------:R-:W-:Y:S05]  /*0a50*/  @P0 BREAK.RELIABLE B3 ;  /* 0x0000000000030942 */ /* 0x000fea0003800100 */
[----:B------:R-:W-:Y:S05]  /*0a60*/  @P0 BRA `(.L_x_20) ;  /* 0x00000000000c0947 */ /* 0x000fea0003800000 */
.L_x_29:
[----:B------:R-:W-:Y:S05]  /*0a70*/  BSYNC.RELIABLE B3 ;  /* 0x0000000000037941 */ /* 0x000fea0003800100 */
.L_x_28:
[----:B------:R-:W-:Y:S01]  /*0a80*/  VIADD R16, R16, 0x4 ;  /* 0x0000000410107836 */ /* 0x000fe20000000000 */
[----:B------:R-:W-:Y:S06]  /*0a90*/  BRA `(.L_x_30) ;  /* 0xfffffffc00387947 */ /* 0x000fec000383ffff */
.L_x_20:
[----:B------:R-:W-:-:S07]  /*0aa0*/  VIADD R12, R12, 0x1 ;  /* 0x000000010c0c7836 */ /* 0x000fce0000000000 */
.L_x_21:
[----:B------:R-:W-:Y:S05]  /*0ab0*/  BSYNC.RECONVERGENT B2 ;  /* 0x0000000000027941 */ /* 0x000fea0003800200 */
.L_x_17:
[----:B------:R-:W-:Y:S05]  /*0ac0*/  WARPSYNC.ALL ;  /* 0x0000000000007948 */ /* 0x000fea0003800000 */
[----:B0-----:R-:W0:Y:S01]  /*0ad0*/  LDC.64 R10, c[0x0][0x390] ;  /* 0x0000e400ff0a7b82 */ /* 0x001e220000000a00 */
[----:B------:R-:W-:Y:S01]  /*0ae0*/  PRMT R3, R3, 0x9910, RZ ;  /* 0x0000991003037816 */ /* 0x000fe200000000ff */
[----:B------:R-:W1:Y:S04]  /*0af0*/  LDCU.64 UR6, c[0x0][0x398] ;  /* 0x00007300ff0677ac */ /* 0x000e680008000a00 */
[----:B------:R-:W-:Y:S01]  /*0b00*/  IMAD R2, R3, 0x14, RZ ;  /* 0x0000001403027824 */ /* 0x000fe200078e02ff */
[----:B------:R-:W2:Y:S01]  /*0b10*/  LDCU.64 UR8, c[0x0][0x3a8] ;  /* 0x00007500ff0877ac */ /* 0x000ea20008000a00 */
[----:B------:R-:W3:Y:S03]  /*0b20*/  LDC.64 R6, c[0x0][0x3a0] ;  /* 0x0000e800ff067b82 */ /* 0x000ee60000000a00 */
[----:B------:R-:W-:-:S05]  /*0b30*/  PRMT R2, R2, 0x9910, RZ ;  /* 0x0000991002027816 */ /* 0x000fca00000000ff */
[----:B------:R-:W-:-:S04]  /*0b40*/  IMAD R17, R9, 0x14, R2 ;  /* 0x0000001409117824 */ /* 0x000fc800078e0202 */
[----:B0-----:R-:W-:-:S05]  /*0b50*/  IMAD.WIDE R16, R17, 0x2, R10 ;  /* 0x0000000211107825 */ /* 0x001fca00078e020a */
[----:B------:R-:W4:Y:S01]  /*0b60*/  LDG.E.U16 R15, desc[UR4][R16.64] ;  /* 0x00000004100f7981 */ /* 0x000f22000c1e1500 */
[----:B------:R-:W-:Y:S01]  /*0b70*/  IMAD R2, R3, 0x13, RZ ;  /* 0x0000001303027824 */ /* 0x000fe200078e02ff */
[----:B------:R-:W-:-:S04]  /*0b80*/  PRMT R3, R8, 0x9910, RZ ;  /* 0x0000991008037816 */ /* 0x000fc800000000ff */
[----:B------:R-:W-:-:S05]  /*0b90*/  PRMT R2, R2, 0x9910, RZ ;  /* 0x0000991002027816 */ /* 0x000fca00000000ff */
[----:B------:R-:W-:Y:S02]  /*0ba0*/  IMAD R13, R9, 0x13, R2 ;  /* 0x00000013090d7824 */ /* 0x000fe400078e0202 */
[----:B---3--:R-:W-:-:S03]  /*0bb0*/  IMAD.WIDE R2, R3, 0x2, R6 ;  /* 0x0000000203027825 */ /* 0x008fc600078e0206 */
[----:B-1----:R-:W-:-:S04]  /*0bc0*/  IADD3 R18, P0, PT, R13, UR6, RZ ;  /* 0x000000060d127c10 */ /* 0x002fc8000ff1e0ff */
[----:B------:R-:W-:Y:S01]  /*0bd0*/  LEA.HI.X.SX32 R19, R13, UR7, 0x1, P0 ;  /* 0x000000070d137c11 */ /* 0x000fe200080f0eff */
[----:B----4-:R0:W-:Y:S04]  /*0be0*/  STG.E.U16 desc[UR4][R2.64], R15 ;  /* 0x0000000f02007986 */ /* 0x0101e8000c101504 */
[----:B------:R-:W3:Y:S01]  /*0bf0*/  LDG.E.U8 R13, desc[UR4][R18.64] ;  /* 0x00000004120d7981 */ /* 0x000ee2000c1e1100 */
[----:B------:R-:W-:-:S05]  /*0c00*/  SHF.R.S32.HI R14, RZ, 0xf, R14 ;  /* 0x0000000fff0e7819 */ /* 0x000fca000001140e */
[----:B------:R-:W-:-:S05]  /*0c10*/  IMAD R14, R14, 0x13, RZ ;  /* 0x000000130e0e7824 */ /* 0x000fca00078e02ff */
[----:B--2---:R-:W-:-:S04]  /*0c20*/  IADD3 R20, P0, PT, R14, UR8, RZ ;  /* 0x000000080e147c10 */ /* 0x004fc8000ff1e0ff */
[----:B------:R-:W-:-:S05]  /*0c30*/  LEA.HI.X.SX32 R21, R14, UR9, 0x1, P0 ;  /* 0x000000090e157c11 */ /* 0x000fca00080f0eff */
[----:B---3--:R1:W-:Y:S04]  /*0c40*/  STG.E.U8 desc[UR4][R20.64], R13 ;  /* 0x0000000d14007986 */ /* 0x0083e8000c101104 */
[----:B------:R-:W2:Y:S04]  /*0c50*/  LDG.E.U16 R23, desc[UR4][R16.64+0x2] ;  /* 0x0000020410177981 */ /* 0x000ea8000c1e1500 */
[----:B--2---:R2:W-:Y:S04]  /*0c60*/  STG.E.U16 desc[UR4][R2.64+0x2], R23 ;  /* 0x0000021702007986 */ /* 0x0045e8000c101504 */
[----:B------:R-:W3:Y:S04]  /*0c70*/  LDG.E.U8 R25, desc[UR4][R18.64+0x1] ;  /* 0x0000010412197981 */ /* 0x000ee8000c1e1100 */
[----:B---3--:R3:W-:Y:S04]  /*0c80*/  STG.E.U8 desc[UR4][R20.64+0x1], R25 ;  /* 0x0000011914007986 */ /* 0x0087e8000c101104 */
[----:B0-----:R-:W4:Y:S04]  /*0c90*/  LDG.E.U16 R15, desc[UR4][R16.64+0x4] ;  /* 0x00000404100f7981 */ /* 0x001f28000c1e1500 */
[----:B----4-:R0:W-:Y:S04]  /*0ca0*/  STG.E.U16 desc[UR4][R2.64+0x4], R15 ;  /* 0x0000040f02007986 */ /* 0x0101e8000c101504 */
[----:B------:R-:W4:Y:S04]  /*0cb0*/  LDG.E.U8 R27, desc[UR4][R18.64+0x2] ;  /* 0x00000204121b7981 */ /* 0x000f28000c1e1100 */
[----:B----4-:R4:W-:Y:S04]  /*0cc0*/  STG.E.U8 desc[UR4][R20.64+0x2], R27 ;  /* 0x0000021b14007986 */ /* 0x0109e8000c101104 */
[----:B------:R-:W5:Y:S04]  /*0cd0*/  LDG.E.U16 R29, desc[UR4][R16.64+0x6] ;  /* 0x00000604101d7981 */ /* 0x000f68000c1e1500 */
[----:B-----5:R5:W-:Y:S04]  /*0ce0*/  STG.E.U16 desc[UR4][R2.64+0x6], R29 ;  /* 0x0000061d02007986 */ /* 0x020be8000c101504 */
[----:B-1----:R-:W2:Y:S04]  /*0cf0*/  LDG.E.U8 R13, desc[UR4][R18.64+0x3] ;  /* 0x00000304120d7981 */ /* 0x002ea8000c1e1100 */
[----:B--2---:R1:W-:Y:S04]  /*0d00*/  STG.E.U8 desc[UR4][R20.64+0x3], R13 ;  /* 0x0000030d14007986 */ /* 0x0043e8000c101104 */
[----:B------:R-:W2:Y:S04]  /*0d10*/  LDG.E.U16 R23, desc[UR4][R16.64+0x8] ;  /* 0x0000080410177981 */ /* 0x000ea8000c1e1500 */
[----:B--2---:R2:W-:Y:S04]  /*0d20*/  STG.E.U16 desc[UR4][R2.64+0x8], R23 ;  /* 0x0000081702007986 */ /* 0x0045e8000c101504 */
[----:B---3--:R-:W3:Y:S04]  /*0d30*/  LDG.E.U8 R25, desc[UR4][R18.64+0x4] ;  /* 0x0000040412197981 */ /* 0x008ee8000c1e1100 */
[----:B---3--:R3:W-:Y:S04]  /*0d40*/  STG.E.U8 desc[UR4][R20.64+0x4], R25 ;  /* 0x0000041914007986 */ /* 0x0087e8000c101104 */
[----:B0-----:R-:W4:Y:S04]  /*0d50*/  LDG.E.U16 R15, desc[UR4][R16.64+0xa] ;  /* 0x00000a04100f7981 */ /* 0x001f28000c1e1500 */
[----:B----4-:R0:W-:Y:S04]  /*0d60*/  STG.E.U16 desc[UR4][R2.64+0xa], R15 ;  /* 0x00000a0f02007986 */ /* 0x0101e8000c101504 */
[----:B------:R-:W4:Y:S04]  /*0d70*/  LDG.E.U8 R27, desc[UR4][R18.64+0x5] ;  /* 0x00000504121b7981 */ /* 0x000f28000c1e1100 */
[----:B----4-:R4:W-:Y:S04]  /*0d80*/  STG.E.U8 desc[UR4][R20.64+0x5], R27 ;  /* 0x0000051b14007986 */ /* 0x0109e8000c101104 */
[----:B-----5:R-:W5:Y:S04]  /*0d90*/  LDG.E.U16 R29, desc[UR4][R16.64+0xc] ;  /* 0x00000c04101d7981 */ /* 0x020f68000c1e1500 */
        /* <DEDUP_REMOVED lines=46> */
[----:B----4-:R-:W-:Y:S04]  /*1080*/  STG.E.U8 desc[UR4][R20.64+0x11], R27 ;  /* 0x0000111b14007986 */ /* 0x010fe8000c101104 */
[----:B-----5:R-:W4:Y:S04]  /*1090*/  LDG.E.U16 R29, desc[UR4][R16.64+0x24] ;  /* 0x00002404101d7981 */ /* 0x020f28000c1e1500 */
[----:B----4-:R-:W-:Y:S04]  /*10a0*/  STG.E.U16 desc[UR4][R2.64+0x24], R29 ;  /* 0x0000241d02007986 */ /* 0x010fe8000c101504 */
[----:B-1----:R-:W4:Y:S04]  /*10b0*/  LDG.E.U8 R13, desc[UR4][R18.64+0x12] ;  /* 0x00001204120d7981 */ /* 0x002f28000c1e1100 */
[----:B----4-:R1:W-:Y:S04]  /*10c0*/  STG.E.U8 desc[UR4][R20.64+0x12], R13 ;  /* 0x0000120d14007986 */ /* 0x0103e8000c101104 */
[----:B--2---:R-:W2:Y:S01]  /*10d0*/  LDG.E.U16 R23, desc[UR4][R16.64+0x26] ;  /* 0x0000260410177981 */ /* 0x004ea2000c1e1500 */
[----:B------:R-:W-:-:S05]  /*10e0*/  PRMT R14, R12, 0x9910, RZ ;  /* 0x000099100c0e7816 */ /* 0x000fca00000000ff */
[----:B------:R-:W-:-:S05]  /*10f0*/  IMAD R12, R14, 0x14, RZ ;  /* 0x000000140e0c7824 */ /* 0x000fca00078e02ff */
[----:B------:R-:W-:Y:S01]  /*1100*/  PRMT R12, R12, 0x9910, RZ ;  /* 0x000099100c0c7816 */ /* 0x000fe200000000ff */
[----:B--2---:R2:W-:Y:S04]  /*1110*/  STG.E.U16 desc[UR4][R2.64+0x26], R23 ;  /* 0x0000261702007986 */ /* 0x0045e8000c101504 */
[----:B---3--:R-:W3:Y:S01]  /*1120*/  LDG.E.U8 R25, desc[UR4][R18.64+0x13] ;  /* 0x0000130412197981 */ /* 0x008ee2000c1e1100 */
[----:B0-----:R-:W-:-:S04]  /*1130*/  IMAD R15, R9, 0x14, R12 ;  /* 0x00000014090f7824 */ /* 0x001fc800078e020c */
[----:B------:R-:W-:-:S04]  /*1140*/  IMAD.WIDE R10, R15, 0x2, R10 ;  /* 0x000000020f0a7825 */ /* 0x000fc800078e020a */
[----:B------:R-:W-:-:S05]  /*1150*/  IMAD R12, R14, 0x13, RZ ;  /* 0x000000130e0c7824 */ /* 0x000fca00078e02ff */
[----:B------:R-:W-:Y:S01]  /*1160*/  PRMT R12, R12, 0x9910, RZ ;  /* 0x000099100c0c7816 */ /* 0x000fe200000000ff */
[----:B---3--:R0:W-:Y:S04]  /*1170*/  STG.E.U8 desc[UR4][R20.64+0x13], R25 ;  /* 0x0000131914007986 */ /* 0x0081e8000c101104 */
[----:B-1----:R-:W3:Y:S01]  /*1180*/  LDG.E.U16 R13, desc[UR4][R10.64] ;  /* 0x000000040a0d7981 */ /* 0x002ee2000c1e1500 */
[----:B------:R-:W-:-:S05]  /*1190*/  IMAD R12, R9, 0x13, R12 ;  /* 0x00000013090c7824 */ /* 0x000fca00078e020c */
[----:B------:R-:W-:-:S04]  /*11a0*/  IADD3 R16, P0, PT, R12, UR6, RZ ;  /* 0x000000060c107c10 */ /* 0x000fc8000ff1e0ff */
[----:B------:R-:W-:Y:S01]  /*11b0*/  LEA.HI.X.SX32 R17, R12, UR7, 0x1, P0 ;  /* 0x000000070c117c11 */ /* 0x000fe200080f0eff */
[----:B---3--:R1:W-:Y:S04]  /*11c0*/  STG.E.U16 desc[UR4][R2.64+0x28], R13 ;  /* 0x0000280d02007986 */ /* 0x0083e8000c101504 */
[----:B------:R-:W3:Y:S04]  /*11d0*/  LDG.E.U8 R9, desc[UR4][R16.64] ;  /* 0x0000000410097981 */ /* 0x000ee8000c1e1100 */
[----:B---3--:R3:W-:Y:S04]  /*11e0*/  STG.E.U8 desc[UR4][R20.64+0x13], R9 ;  /* 0x0000130914007986 */ /* 0x0087e8000c101104 */
[----:B------:R-:W4:Y:S04]  /*11f0*/  LDG.E.U16 R15, desc[UR4][R10.64+0x2] ;  /* 0x000002040a0f7981 */ /* 0x000f28000c1e1500 */
[----:B----4-:R4:W-:Y:S04]  /*1200*/  STG.E.U16 desc[UR4][R2.64+0x2a], R15 ;  /* 0x00002a0f02007986 */ /* 0x0109e8000c101504 */
[----:B------:R-:W5:Y:S04]  /*1210*/  LDG.E.U8 R19, desc[UR4][R16.64+0x1] ;  /* 0x0000010410137981 */ /* 0x000f68000c1e1100 */
[----:B-----5:R5:W-:Y:S04]  /*1220*/  STG.E.U8 desc[UR4][R20.64+0x14], R19 ;  /* 0x0000141314007986 */ /* 0x020be8000c101104 */
[----:B--2---:R-:W2:Y:S04]  /*1230*/  LDG.E.U16 R23, desc[UR4][R10.64+0x4] ;  /* 0x000004040a177981 */ /* 0x004ea8000c1e1500 */
[----:B--2---:R2:W-:Y:S04]  /*1240*/  STG.E.U16 desc[UR4][R2.64+0x2c], R23 ;  /* 0x00002c1702007986 */ /* 0x0045e8000c101504 */
[----:B0-----:R-:W3:Y:S04]  /*1250*/  LDG.E.U8 R25, desc[UR4][R16.64+0x2] ;  /* 0x0000020410197981 */ /* 0x001ee8000c1e1100 */
[----:B---3--:R0:W-:Y:S04]  /*1260*/  STG.E.U8 desc[UR4][R20.64+0x15], R25 ;  /* 0x0000151914007986 */ /* 0x0081e8000c101104 */
[----:B-1----:R-:W3:Y:S04]  /*1270*/  LDG.E.U16 R13, desc[UR4][R10.64+0x6] ;  /* 0x000006040a0d7981 */ /* 0x002ee8000c1e1500 */
[----:B---3--:R1:W-:Y:S04]  /*1280*/  STG.E.U16 desc[UR4][R2.64+0x2e], R13 ;  /* 0x00002e0d02007986 */ /* 0x0083e8000c101504 */
[----:B------:R-:W3:Y:S04]  /*1290*/  LDG.E.U8 R9, desc[UR4][R16.64+0x3] ;  /* 0x0000030410097981 */ /* 0x000ee8000c1e1100 */
[----:B---3--:R3:W-:Y:S04]  /*12a0*/  STG.E.U8 desc[UR4][R20.64+0x16], R9 ;  /* 0x0000160914007986 */ /* 0x0087e8000c101104 */
[----:B----4-:R-:W4:Y:S04]  /*12b0*/  LDG.E.U16 R15, desc[UR4][R10.64+0x8] ;  /* 0x000008040a0f7981 */ /* 0x010f28000c1e1500 */
[----:B----4-:R4:W-:Y:S04]  /*12c0*/  STG.E.U16 desc[UR4][R2.64+0x30], R15 ;  /* 0x0000300f02007986 */ /* 0x0109e8000c101504 */
[----:B-----5:R-:W5:Y:S04]  /*12d0*/  LDG.E.U8 R19, desc[UR4][R16.64+0x4] ;  /* 0x0000040410137981 */ /* 0x020f68000c1e1100 */
        /* <DEDUP_REMOVED lines=42> */
[----:B---3--:R-:W-:Y:S04]  /*1580*/  STG.E.U16 desc[UR4][R2.64+0x46], R13 ;  /* 0x0000460d02007986 */ /* 0x008fe8000c101504 */
[----:B------:R-:W3:Y:S04]  /*1590*/  LDG.E.U8 R9, desc[UR4][R16.64+0xf] ;  /* 0x00000f0410097981 */ /* 0x000ee8000c1e1100 */
[----:B---3--:R1:W-:Y:S04]  /*15a0*/  STG.E.U8 desc[UR4][R20.64+0x22], R9 ;  /* 0x0000220914007986 */ /* 0x0083e8000c101104 */
[----:B----4-:R-:W3:Y:S04]  /*15b0*/  LDG.E.U16 R15, desc[UR4][R10.64+0x20] ;  /* 0x000020040a0f7981 */ /* 0x010ee8000c1e1500 */
[----:B---3--:R-:W-:Y:S04]  /*15c0*/  STG.E.U16 desc[UR4][R2.64+0x48], R15 ;  /* 0x0000480f02007986 */ /* 0x008fe8000c101504 */
[----:B-----5:R-:W3:Y:S04]  /*15d0*/  LDG.E.U8 R19, desc[UR4][R16.64+0x10] ;  /* 0x0000100410137981 */ /* 0x020ee8000c1e1100 */
[----:B---3--:R3:W-:Y:S04]  /*15e0*/  STG.E.U8 desc[UR4][R20.64+0x23], R19 ;  /* 0x0000231314007986 */ /* 0x0087e8000c101104 */
[----:B--2---:R-:W2:Y:S04]  /*15f0*/  LDG.E.U16 R23, desc[UR4][R10.64+0x22] ;  /* 0x000022040a177981 */ /* 0x004ea8000c1e1500 */
[----:B--2---:R-:W-:Y:S04]  /*1600*/  STG.E.U16 desc[UR4][R2.64+0x4a], R23 ;  /* 0x00004a1702007986 */ /* 0x004fe8000c101504 */
[----:B0-----:R-:W2:Y:S04]  /*1610*/  LDG.E.U8 R25, desc[UR4][R16.64+0x11] ;  /* 0x0000110410197981 */ /* 0x001ea8000c1e1100 */
[----:B--2---:R0:W-:Y:S04]  /*1620*/  STG.E.U8 desc[UR4][R20.64+0x24], R25 ;  /* 0x0000241914007986 */ /* 0x0041e8000c101104 */
[----:B------:R-:W2:Y:S04]  /*1630*/  LDG.E.U16 R27, desc[UR4][R10.64+0x24] ;  /* 0x000024040a1b7981 */ /* 0x000ea8000c1e1500 */
[----:B--2---:R-:W-:Y:S04]  /*1640*/  STG.E.U16 desc[UR4][R2.64+0x4c], R27 ;  /* 0x00004c1b02007986 */ /* 0x004fe8000c101504 */
[----:B-1----:R-:W2:Y:S04]  /*1650*/  LDG.E.U8 R9, desc[UR4][R16.64+0x12] ;  /* 0x0000120410097981 */ /* 0x002ea8000c1e1100 */
[----:B--2---:R1:W-:Y:S04]  /*1660*/  STG.E.U8 desc[UR4][R20.64+0x25], R9 ;  /* 0x0000250914007986 */ /* 0x0043e8000c101104 */
[----:B------:R-:W2:Y:S04]  /*1670*/  LDG.E.U16 R29, desc[UR4][R10.64+0x26] ;  /* 0x000026040a1d7981 */ /* 0x000ea8000c1e1500 */
[----:B--2---:R-:W-:Y:S04]  /*1680*/  STG.E.U16 desc[UR4][R2.64+0x4e], R29 ;  /* 0x00004e1d02007986 */ /* 0x004fe8000c101504 */
[----:B------:R-:W2:Y:S04]  /*1690*/  LDG.E.U8 R24, desc[UR4][R16.64+0x13] ;  /* 0x0000130410187981 */ /* 0x000ea8000c1e1100 */
[----:B--2---:R2:W-:Y:S04]  /*16a0*/  STG.E.U8 desc[UR4][R20.64+0x26], R24 ;  /* 0x0000261814007986 */ /* 0x0045e8000c101104 */
[----:B---3--:R-:W3:Y:S04]  /*16b0*/  LDG.E.64 R18, desc[UR4][R4.64] ;  /* 0x0000000404127981 */ /* 0x008ee8000c1e1b00 */
[----:B------:R-:W4:Y:S04]  /*16c0*/  LDG.E.64 R14, desc[UR4][R4.64+0x10] ;  /* 0x00001004040e7981 */ /* 0x000f28000c1e1b00 */
[----:B------:R-:W2:Y:S01]  /*16d0*/  LDG.E.64 R12, desc[UR4][R4.64+0x8] ;  /* 0x00000804040c7981 */ /* 0x000ea2000c1e1b00 */
[----:B------:R-:W-:Y:S01]  /*16e0*/  UMOV UR6, 0xeb1c432d ;  /* 0xeb1c432d00067882 */ /* 0x000fe20000000000 */
[----:B------:R-:W-:Y:S01]  /*16f0*/  UMOV UR7, 0x3f1a36e2 ;  /* 0x3f1a36e200077882 */ /* 0x000fe20000000000 */
[----:B---3--:R-:W-:-:S04]  /*1700*/  SHF.R.U32.HI R22, RZ, 0x2, R19 ;  /* 0x00000002ff167819 */ /* 0x008fc80000011613 */
[----:B------:R-:W-:Y:S01]  /*1710*/  LOP3.LUT R22, R22, R19, RZ, 0x3c, !PT ;  /* 0x0000001316167212 */ /* 0x000fe200078e3cff */
[----:B----4-:R-:W-:Y:S02]  /*1720*/  IMAD.SHL.U32 R19, R15, 0x10, RZ ;  /* 0x000000100f137824 */ /* 0x010fe400078e00ff */
[----:B0-----:R-:W-:Y:S02]  /*1730*/  IMAD.MOV.U32 R25, RZ, RZ, R14 ;  /* 0x000000ffff197224 */ /* 0x001fe400078e000e */
[C---:B-1----:R-:W-:Y:S02]  /*1740*/  IMAD.SHL.U32 R9, R22.reuse, 0x2, RZ ;  /* 0x0000000216097824 */ /* 0x042fe400078e00ff */
[----:B--2---:R-:W-:Y:S02]  /*1750*/  IMAD.MOV.U32 R24, RZ, RZ, R13 ;  /* 0x000000ffff187224 */ /* 0x004fe400078e000d */
[----:B------:R-:W-:Y:S01]  /*1760*/  IMAD.MOV.U32 R23, RZ, RZ, R12 ;  /* 0x000000ffff177224 */ /* 0x000fe200078e000c */
[----:B------:R-:W-:Y:S01]  /*1770*/  LOP3.LUT R10, R22, R9, R19, 0x96, !PT ;  /* 0x00000009160a7212 */ /* 0x000fe200078e9613 */
[----:B------:R-:W-:Y:S01]  /*1780*/  VIADD R22, R18, 0x587c5 ;  /* 0x000587c512167836 */ /* 0x000fe20000000000 */
[----:B------:R0:W-:Y:S02]  /*1790*/  STG.E.64 desc[UR4][R4.64+0x8], R24 ;  /* 0x0000081804007986 */ /* 0x0001e4000c101b04 */
[----:B------:R-:W-:-:S02]  /*17a0*/  LOP3.LUT R11, R10, R15, RZ, 0x3c, !PT ;  /* 0x0000000f0a0b7212 */ /* 0x000fc400078e3cff */
[----:B------:R0:W-:Y:S03]  /*17b0*/  STG.E.64 desc[UR4][R4.64], R22 ;  /* 0x0000001604007986 */ /* 0x0001e6000c101b04 */
        /* <DEDUP_REMOVED lines=12> */
[----:B-1----:R-:W-:-:S14]  /*1880*/  DSETP.GTU.AND P0, PT, R20, UR6, PT ;  /* 0x0000000614007e2a */ /* 0x002fdc000bf0c000 */
[----:B0-----:R-:W-:Y:S05]  /*1890*/  @P0 EXIT ;  /* 0x000000000000094d */ /* 0x001fea0003800000 */
[----:B------:R-:W-:Y:S01]  /*18a0*/  SHF.R.U32.HI R9, RZ, 0x2, R12 ;  /* 0x00000002ff097819 */ /* 0x000fe2000001160c */
[----:B------:R-:W-:Y:S01]  /*18b0*/  IMAD.SHL.U32 R10, R11, 0x10, RZ ;  /* 0x000000100b0a7824 */ /* 0x000fe200078e00ff */
[----:B------:R-:W-:Y:S01]  /*18c0*/  STG.E.64 desc[UR4][R4.64+0x8], R14 ;  /* 0x0000080e04007986 */ /* 0x000fe2000c101b04 */
[----:B------:R-:W-:Y:S01]  /*18d0*/  VIADD R18, R18, 0xb0f8a ;  /* 0x000b0f8a12127836 */ /* 0x000fe20000000000 */
[----:B------:R-:W-:Y:S01]  /*18e0*/  LOP3.LUT R9, R9, R12, RZ, 0x3c, !PT ;  /* 0x0000000c09097212 */ /* 0x000fe200078e3cff */
[----:B------:R-:W-:-:S04]  /*18f0*/  IMAD.MOV.U32 R16, RZ, RZ, R11 ;  /* 0x000000ffff107224 */ /* 0x000fc800078e000b */
[----:B------:R-:W-:-:S05]  /*1900*/  IMAD.SHL.U32 R12, R9, 0x2, RZ ;  /* 0x00000002090c7824 */ /* 0x000fca00078e00ff */
[----:B------:R-:W-:-:S04]  /*1910*/  LOP3.LUT R10, R9, R12, R10, 0x96, !PT ;  /* 0x0000000c090a7212 */ /* 0x000fc800078e960a */
[----:B------:R-:W-:-:S05]  /*1920*/  LOP3.LUT R17, R10, R11, RZ, 0x3c, !PT ;  /* 0x0000000b0a117212 */ /* 0x000fca00078e3cff */
[----:B------:R-:W-:Y:S01]  /*1930*/  IMAD.IADD R9, R17, 0x1, R18 ;  /* 0x0000000111097824 */ /* 0x000fe200078e0212 */
[----:B------:R0:W-:Y:S03]  /*1940*/  STG.E.64 desc[UR4][R4.64+0x10], R16 ;  /* 0x0000101004007986 */ /* 0x0001e6000c101b04 */
[----:B------:R-:W-:-:S04]  /*1950*/  IMAD.HI.U32 R10, R9, -0x50d79435, RZ ;  /* 0xaf286bcb090a7827 */ /* 0x000fc800078e00ff */
[----:B------:R-:W-:-:S05]  /*1960*/  IMAD.IADD R19, R9, 0x1, -R10 ;  /* 0x0000000109137824 */ /* 0x000fca00078e0a0a */
[----:B------:R-:W-:-:S04]  /*1970*/  LEA.HI R19, R19, R10, RZ, 0x1f ;  /* 0x0000000a13137211 */ /* 0x000fc800078ff8ff */
[----:B------:R-:W-:Y:S01]  /*1980*/  SHF.R.U32.HI R10, RZ, 0x4, R19 ;  /* 0x00000004ff0a7819 */ /* 0x000fe20000011613 */
[----:B------:R-:W-:-:S04]  /*1990*/  IMAD.MOV.U32 R19, RZ, RZ, R13 ;  /* 0x000000ffff137224 */ /* 0x000fc800078e000d */
[----:B------:R-:W-:Y:S01]  /*19a0*/  IMAD R9, R10, -0x13, R9 ;  /* 0xffffffed0a097824 */ /* 0x000fe200078e0209 */
[----:B------:R1:W-:Y:S03]  /*19b0*/  STG.E.64 desc[UR4][R4.64], R18 ;  /* 0x0000001204007986 */ /* 0x0003e6000c101b04 */
[----:B------:R-:W-:-:S05]  /*19c0*/  IMAD.WIDE.U32 R10, R9, 0x2, R2 ;  /* 0x00000002090a7825 */ /* 0x000fca00078e0002 */
[----:B------:R-:W2:Y:S01]  /*19d0*/  LDG.E.U16 R12, desc[UR4][R10.64] ;  /* 0x000000040a0c7981 */ /* 0x000ea2000c1e1500 */
[----:B------:R-:W-:-:S05]  /*19e0*/  VIADD R8, R8, 0x14 ;  /* 0x0000001408087836 */ /* 0x000fca0000000000 */
[----:B------:R-:W-:-:S05]  /*19f0*/  PRMT R8, R8, 0x9910, RZ ;  /* 0x0000991008087816 */ /* 0x000fca00000000ff */
[----:B------:R-:W-:-:S04]  /*1a00*/  IMAD.IADD R21, R9, 0x1, R8 ;  /* 0x0000000109157824 */ /* 0x000fc800078e0208 */
[----:B------:R-:W-:Y:S02]  /*1a10*/  IMAD.WIDE R20, R21, 0x2, R6 ;  /* 0x0000000215147825 */ /* 0x000fe400078e0206 */
[----:B------:R-:W3:Y:S04]  /*1a20*/  LDG.E.U16 R6, desc[UR4][R10.64+0x2] ;  /* 0x000002040a067981 */ /* 0x000ee8000c1e1500 */
[----:B------:R-:W1:Y:S04]  /*1a30*/  LDG.E.U16 R13, desc[UR4][R20.64+0x2] ;  /* 0x00000204140d7981 */ /* 0x000e68000c1e1500 */
[----:B------:R-:W4:Y:S04]  /*1a40*/  LDG.E.U16 R7, desc[UR4][R20.64] ;  /* 0x0000000414077981 */ /* 0x000f28000c1e1500 */
[----:B--2---:R2:W-:Y:S04]  /*1a50*/  STG.E.U16 desc[UR4][R20.64], R12 ;  /* 0x0000000c14007986 */ /* 0x0045e8000c101504 */
[----:B0-----:R-:W5:Y:S01]  /*1a60*/  LDG.E.U16 R17, desc[UR4][R10.64+0x2] ;  /* 0x000002040a117981 */ /* 0x001f62000c1e1500 */
[----:B------:R-:W-:-:S02]  /*1a70*/  PRMT R14, R12, 0x9910, RZ ;  /* 0x000099100c0e7816 */ /* 0x000fc400000000ff */
[----:B-1----:R-:W-:Y:S02]  /*1a80*/  PRMT R5, R13, 0x9910, RZ ;  /* 0x000099100d057816 */ /* 0x002fe400000000ff */
[----:B----4-:R-:W-:Y:S02]  /*1a90*/  PRMT R15, R7, 0x9910, RZ ;  /* 0x00009910070f7816 */ /* 0x010fe400000000ff */
[C---:B------:R-:W-:Y:S02]  /*1aa0*/  ISETP.NE.AND P1, PT, R14.reuse, R5, PT ;  /* 0x000000050e00720c */ /* 0x040fe40003f25270 */
[----:B------:R-:W-:Y:S02]  /*1ab0*/  ISETP.NE.AND P0, PT, R14, R15, PT ;  /* 0x0000000f0e00720c */ /* 0x000fe40003f05270 */
[----:B---3--:R-:W-:-:S04]  /*1ac0*/  PRMT R4, R6, 0x9910, RZ ;  /* 0x0000991006047816 */ /* 0x008fc800000000ff */
[C---:B------:R-:W-:Y:S02]  /*1ad0*/  ISETP.NE.AND P2, PT, R4.reuse, R15, PT ;  /* 0x0000000f0400720c */ /* 0x040fe40003f45270 */
[----:B------:R-:W-:Y:S01]  /*1ae0*/  SEL R8, RZ, 0x1, P1 ;  /* 0x00000001ff087807 */ /* 0x000fe20000800000 */
[----:B------:R-:W-:Y:S01]  /*1af0*/  IMAD.MOV.U32 R16, RZ, RZ, 0x2 ;  /* 0x00000002ff107424 */ /* 0x000fe200078e00ff */
[----:B------:R-:W-:Y:S01]  /*1b00*/  ISETP.NE.AND P3, PT, R4, R5, PT ;  /* 0x000000050400720c */ /* 0x000fe20003f65270 */
[----:B------:R-:W-:Y:S02]  /*1b10*/  @P1 IMAD.MOV R16, RZ, RZ, 0x1 ;  /* 0x00000001ff101424 */ /* 0x000fe400078e02ff */
[----:B------:R-:W-:-:S04]  /*1b20*/  @P0 IMAD.MOV R16, RZ, RZ, R8 ;  /* 0x000000ffff100224 */ /* 0x000fc800078e0208 */
[----:B------:R-:W-:Y:S02]  /*1b30*/  VIADD R4, R16, 0x1 ;  /* 0x0000000110047836 */ /* 0x000fe40000000000 */
[----:B------:R-:W-:-:S04]  /*1b40*/  @P2 IMAD.MOV R4, RZ, RZ, R16 ;  /* 0x000000ffff042224 */ /* 0x000fc800078e0210 */
[----:B------:R-:W-:Y:S02]  /*1b50*/  VIADD R8, R4, 0x1 ;  /* 0x0000000104087836 */ /* 0x000fe40000000000 */
[----:B------:R-:W-:-:S05]  /*1b60*/  @P3 IMAD.MOV R8, RZ, RZ, R4 ;  /* 0x000000ffff083224 */ /* 0x000fca00078e0204 */
[----:B------:R-:W-:-:S04]  /*1b70*/  PRMT R5, R8, 0x9910, RZ ;  /* 0x0000991008057816 */ /* 0x000fc800000000ff */
[----:B------:R-:W-:Y:S02]  /*1b80*/  ISETP.NE.AND P4, PT, R5, 0x1, PT ;  /* 0x000000010500780c */ /* 0x000fe40003f85270 */
[----:B------:R-:W-:Y:S01]  /*1b90*/  IADD3 R4, P5, PT, R2, 0x28, RZ ;  /* 0x0000002802047810 */ /* 0x000fe20007fbe0ff */
[----:B------:R-:W-:Y:S04]  /*1ba0*/  BSSY.RECONVERGENT B3, `(.L_x_31) ;  /* 0x0000103000037945 */ /* 0x000fe80003800200 */
[----:B------:R-:W-:Y:S01]  /*1bb0*/  IMAD.X R5, RZ, RZ, R3, P5 ;  /* 0x000000ffff057224 */ /* 0x000fe200028e0603 */
[----:B-----5:R2:W-:Y:S04]  /*1bc0*/  STG.E.U16 desc[UR4][R20.64+0x2], R17 ;  /* 0x0000021114007986 */ /* 0x0205e8000c101504 */
[----:B------:R2:W-:Y:S04]  /*1bd0*/  STG.E.U16 desc[UR4][R10.64], R7 ;  /* 0x000000070a007986 */ /* 0x0005e8000c101504 */
[----:B------:R2:W-:Y:S01]  /*1be0*/  STG.E.U16 desc[UR4][R10.64+0x2], R13 ;  /* 0x0000020d0a007986 */ /* 0x0005e2000c101504 */
[----:B------:R-:W-:Y:S05]  /*1bf0*/  @!P4 BRA `(.L_x_32) ;  /* 0x0000000000e4c947 */ /* 0x000fea0003800000 */
[----:B------:R-:W-:Y:S01]  /*1c00*/  PRMT R8, R8, 0x9910, RZ ;  /* 0x0000991008087816 */ /* 0x000fe200000000ff */
[----:B------:R-:W-:Y:S03]  /*1c10*/  BSSY.RECONVERGENT B2, `(.L_x_33) ;  /* 0x0000036000027945 */ /* 0x000fe60003800200 */
[----:B------:R-:W-:-:S13]  /*1c20*/  ISETP.NE.AND P0, PT, R8, RZ, PT ;  /* 0x000000ff0800720c */ /* 0x000fda0003f05270 */
[----:B------:R-:W-:Y:S05]  /*1c30*/  @P0 BRA `(.L_x_34) ;  /* 0x0000000000cc0947 */ /* 0x000fea0003800000 */
[----:B------:R-:W-:Y:S01]  /*1c40*/  BSSY.RECONVERGENT B4, `(.L_x_35) ;  /* 0x000001a000047945 */ /* 0x000fe20003800200 */
[----:B------:R-:W-:-:S07]  /*1c50*/  PRMT R8, RZ, 0x7610, R8 ;  /* 0x00007610ff087816 */ /* 0x000fce0000000008 */
.L_x_39:
[----:B--2---:R-:W-:Y:S01]  /*1c60*/  PRMT R10, R8, 0x9910, RZ ;  /* 0x00009910080a7816 */ /* 0x004fe200000000ff */
[----:B------:R-:W-:Y:S03]  /*1c70*/  BSSY.RECONVERGENT B5, `(.L_x_36) ;  /* 0x0000012000057945 */ /* 0x000fe60003800200 */
[----:B------:R-:W-:-:S13]  /*1c80*/  ISETP.NE.AND P0, PT, R9, R10, PT ;  /* 0x0000000a0900720c */ /* 0x000fda0003f05270 */
[----:B------:R-:W-:Y:S05]  /*1c90*/  @!P0 BRA `(.L_x_37) ;  /* 0x0000000000388947 */ /* 0x000fea0003800000 */
[----:B------:R-:W-:-:S05]  /*1ca0*/  IMAD.WIDE R10, R10, 0x2, R2 ;  /* 0x000000020a0a7825 */ /* 0x000fca00078e0202 */
[----:B------:R-:W2:Y:S01]  /*1cb0*/  LDG.E.U16 R15, desc[UR4][R10.64] ;  /* 0x000000040a0f7981 */ /* 0x000ea2000c1e1500 */
[----:B------:R-:W-:Y:S02]  /*1cc0*/  PRMT R17, R7, 0x9910, RZ ;  /* 0x0000991007117816 */ /* 0x000fe400000000ff */
[----:B------:R-:W-:Y:S02]  /*1cd0*/  PRMT R19, R13, 0x9910, RZ ;  /* 0x000099100d137816 */ /* 0x000fe400000000ff */
[----:B--2---:R-:W-:-:S04]  /*1ce0*/  PRMT R14, R15, 0x9910, RZ ;  /* 0x000099100f0e7816 */ /* 0x004fc800000000ff */
[----:B------:R-:W-:-:S04]  /*1cf0*/  ISETP.NE.AND P0, PT, R17, R14, PT ;  /* 0x0000000e1100720c */ /* 0x000fc80003f05270 */
[----:B------:R-:W-:-:S04]  /*1d00*/  SEL R15, R12, R15, !P0 ;  /* 0x0000000f0c0f7207 */ /* 0x000fc80004000000 */
[----:B------:R-:W-:-:S04]  /*1d10*/  PRMT R16, R15, 0x9910, RZ ;  /* 0x000099100f107816 */ /* 0x000fc800000000ff */
[----:B------:R-:W-:-:S04]  /*1d20*/  ISETP.NE.AND P1, PT, R19, R16, PT ;  /* 0x000000101300720c */ /* 0x000fc80003f25270 */
[----:B------:R-:W-:Y:S02]  /*1d30*/  ISETP.EQ.OR P0, PT, R17, R14, !P1 ;  /* 0x0000000e1100720c */ /* 0x000fe40004f02670 */
[----:B------:R-:W-:-:S11]  /*1d40*/  SEL R15, R6, R15, !P1 ;  /* 0x0000000f060f7207 */ /* 0x000fd60004800000 */
[----:B------:R-:W-:Y:S05]  /*1d50*/  @!P0 BRA `(.L_x_38) ;  /* 0x00000000000c8947 */ /* 0x000fea0003800000 */
[----:B------:R0:W-:Y:S01]  /*1d60*/  STG.E.U16 desc[UR4][R10.64], R15 ;  /* 0x0000000f0a007986 */ /* 0x0001e2000c101504 */
[----:B------:R-:W-:Y:S05]  /*1d70*/  BRA `(.L_x_38) ;  /* 0x0000000000047947 */ /* 0x000fea0003800000 */
.L_x_37:
[----:B------:R-:W-:-:S07]  /*1d80*/  VIADD R8, R8, 0x1 ;  /* 0x0000000108087836 */ /* 0x000fce0000000000 */
.L_x_38:
[----:B------:R-:W-:Y:S05]  /*1d90*/  BSYNC.RECONVERGENT B5 ;  /* 0x0000000000057941 */ /* 0x000fea0003800200 */
.L_x_36:
[C---:B0-----:R-:W-:Y:S01]  /*1da0*/  PRMT R10, R8.reuse, 0x9910, RZ ;  /* 0x00009910080a7816 */ /* 0x041fe200000000ff */
[----:B------:R-:W-:-:S03]  /*1db0*/  VIADD R8, R8, 0x1 ;  /* 0x0000000108087836 */ /* 0x000fc60000000000 */
[----:B------:R-:W-:-:S13]  /*1dc0*/  ISETP.GE.AND P0, PT, R10, 0x13, PT ;  /* 0x000000130a00780c */ /* 0x000fda0003f06270 */
[----:B------:R-:W-:Y:S05]  /*1dd0*/  @!P0 BRA `(.L_x_39) ;  /* 0xfffffffc00a08947 */ /* 0x000fea000383ffff */
[----:B------:R-:W-:Y:S05]  /*1de0*/  BSYNC.RECONVERGENT B4 ;  /* 0x0000000000047941 */ /* 0x000fea0003800200 */
.L_x_35:
[----:B------:R-:W-:-:S07]  /*1df0*/  PRMT R8, RZ, 0x7610, R8 ;  /* 0x00007610ff087816 */ /* 0x000fce0000000008 */
.L_x_42:
[----:B------:R-:W-:Y:S01]  /*1e00*/  PRMT R2, R8, 0x9910, RZ ;  /* 0x0000991008027816 */ /* 0x000fe200000000ff */
[----:B------:R-:W-:Y:S03]  /*1e10*/  BSSY.RECONVERGENT B4, `(.L_x_40) ;  /* 0x0000011000047945 */ /* 0x000fe60003800200 */
[----:B------:R-:W-:-:S13]  /*1e20*/  ISETP.NE.AND P0, PT, R9, R2, PT ;  /* 0x000000020900720c */ /* 0x000fda0003f05270 */
[----:B------:R-:W-:Y:S01]  /*1e30*/  @!P0 VIADD R10, R8, 0x1 ;  /* 0x00000001080a8836 */ /* 0x000fe20000000000 */
[----:B------:R-:W-:Y:S06]  /*1e40*/  @!P0 BRA `(.L_x_41) ;  /* 0x0000000000348947 */ /* 0x000fec0003800000 */
        /* <DEDUP_REMOVED lines=10> */
[----:B------:R-:W-:Y:S02]  /*1ef0*/  SEL R11, R13, R10, !P1 ;  /* 0x0000000a0d0b7207 */ /* 0x000fe40004800000 */
[----:B------:R-:W-:-:S09]  /*1f00*/  PRMT R10, R8, 0x7610, R10 ;  /* 0x00007610080a7816 */ /* 0x000fd2000000000a */
[----:B------:R0:W-:Y:S02]  /*1f10*/  @P0 STG.E.U16 desc[UR4][R2.64], R11 ;  /* 0x0000000b02000986 */ /* 0x0001e4000c101504 */
.L_x_41:
[----:B------:R-:W-:Y:S05]  /*1f20*/  BSYNC.RECONVERGENT B4 ;  /* 0x0000000000047941 */ /* 0x000fea0003800200 */
.L_x_40:
[C---:B0-----:R-:W-:Y:S01]  /*1f30*/  PRMT R2, R10.reuse, 0x9910, RZ ;  /* 0x000099100a027816 */ /* 0x041fe200000000ff */
[----:B------:R-:W-:-:S03]  /*1f40*/  VIADD R8, R10, 0x1 ;  /* 0x000000010a087836 */ /* 0x000fc60000000000 */
[----:B------:R-:W-:-:S13]  /*1f50*/  ISETP.GE.AND P0, PT, R2, 0x13, PT ;  /* 0x000000130200780c */ /* 0x000fda0003f06270 */
[----:B------:R-:W-:Y:S05]  /*1f60*/  @!P0 BRA `(.L_x_42) ;  /* 0xfffffffc00a48947 */ /* 0x000fea000383ffff */
.L_x_34:
[----:B------:R-:W-:Y:S05]  /*1f70*/  BSYNC.RECONVERGENT B2 ;  /* 0x0000000000027941 */ /* 0x000fea0003800200 */
.L_x_33:
[----:B------:R-:W-:Y:S05]  /*1f80*/  BRA `(.L_x_43) ;  /* 0x0000000c00107947 */ /* 0x000fea0003800000 */
.L_x_32:
[C---:B--2---:R-:W-:Y:S01]  /*1f90*/  SEL R11, R12.reuse, 0x63, !P1 ;  /* 0x000000630c0b7807 */ /* 0x044fe20004800000 */
[----:B------:R-:W-:Y:S03]  /*1fa0*/  BSSY.RECONVERGENT B2, `(.L_x_44) ;  /* 0x000001b000027945 */ /* 0x000fe60003800200 */
[----:B------:R-:W-:-:S04]  /*1fb0*/  SEL R11, R12, R11, !P0 ;  /* 0x0000000b0c0b7207 */ /* 0x000fc80004000000 */
[----:B------:R-:W-:-:S04]  /*1fc0*/  SEL R11, R6, R11, !P3 ;  /* 0x0000000b060b7207 */ /* 0x000fc80005800000 */
[----:B------:R-:W-:-:S04]  /*1fd0*/  SEL R8, R6, R11, !P2 ;  /* 0x0000000b06087207 */ /* 0x000fc80005000000 */
[----:B------:R-:W-:-:S04]  /*1fe0*/  PRMT R10, R8, 0x9910, RZ ;  /* 0x00009910080a7816 */ /* 0x000fc800000000ff */
[----:B------:R-:W-:-:S04]  /*1ff0*/  ISETP.NE.AND P0, PT, R15, R10, PT ;  /* 0x0000000a0f00720c */ /* 0x000fc80003f05270 */
[----:B------:R-:W-:-:S13]  /*2000*/  ISETP.EQ.OR P0, PT, R14, R10, !P0 ;  /* 0x0000000a0e00720c */ /* 0x000fda0004702670 */
[----:B------:R-:W-:Y:S05]  /*2010*/  @P0 BRA `(.L_x_45) ;  /* 0x00000000004c0947 */ /* 0x000fea0003800000 */
[----:B------:R-:W-:-:S07]  /*2020*/  PRMT R14, RZ, 0x7610, R14 ;  /* 0x00007610ff0e7816 */ /* 0x000fce000000000e */
.L_x_49:
[----:B------:R-:W-:Y:S01]  /*2030*/  PRMT R10, R14, 0x9910, RZ ;  /* 0x000099100e0a7816 */ /* 0x000fe200000000ff */
[----:B------:R-:W-:Y:S03]  /*2040*/  BSSY.RECONVERGENT B4, `(.L_x_46) ;  /* 0x000000c000047945 */ /* 0x000fe60003800200 */
[----:B------:R-:W-:-:S13]  /*2050*/  ISETP.NE.AND P1, PT, R9, R10, PT ;  /* 0x0000000a0900720c */ /* 0x000fda0003f25270 */
[----:B------:R-:W-:Y:S05]  /*2060*/  @!P1 BRA `(.L_x_47) ;  /* 0x0000000000209947 */ /* 0x000fea0003800000 */
[----:B------:R-:W-:-:S05]  /*2070*/  IMAD.WIDE R10, R10, 0x2, R2 ;  /* 0x000000020a0a7825 */ /* 0x000fca00078e0202 */
[----:B------:R-:W2:Y:S01]  /*2080*/  LDG.E.U16 R15, desc[UR4][R10.64] ;  /* 0x000000040a0f7981 */ /* 0x000ea2000c1e1500 */
[----:B------:R-:W-:Y:S02]  /*2090*/  PRMT R16, R7, 0x9910, RZ ;  /* 0x0000991007107816 */ /* 0x000fe400000000ff */
[----:B--2---:R-:W-:-:S04]  /*20a0*/  PRMT R15, R15, 0x9910, RZ ;  /* 0x000099100f0f7816 */ /* 0x004fc800000000ff */
[----:B------:R-:W-:-:S13]  /*20b0*/  ISETP.NE.AND P1, PT, R16, R15, PT ;  /* 0x0000000f1000720c */ /* 0x000fda0003f25270 */
[----:B------:R-:W-:Y:S05]  /*20c0*/  @P1 BRA `(.L_x_48) ;  /* 0x00000000000c1947 */ /* 0x000fea0003800000 */
[----:B------:R0:W-:Y:S01]  /*20d0*/  STG.E.U16 desc[UR4][R10.64], R12 ;  /* 0x0000000c0a007986 */ /* 0x0001e2000c101504 */
[----:B------:R-:W-:Y:S05]  /*20e0*/  BRA `(.L_x_48) ;  /* 0x0000000000047947 */ /* 0x000fea0003800000 */
.L_x_47:
[----:B------:R-:W-:-:S07]  /*20f0*/  VIADD R14, R14, 0x1 ;  /* 0x000000010e0e7836 */ /* 0x000fce0000000000 */
.L_x_48:
[----:B------:R-:W-:Y:S05]  /*2100*/  BSYNC.RECONVERGENT B4 ;  /* 0x0000000000047941 */ /* 0x000fea0003800200 */
.L_x_46:
[C---:B0-----:R-:W-:Y:S01]  /*2110*/  PRMT R10, R14.reuse, 0x9910, RZ ;  /* 0x000099100e0a7816 */ /* 0x041fe200000000ff */
[----:B------:R-:W-:-:S03]  /*2120*/  VIADD R14, R14, 0x1 ;  /* 0x000000010e0e7836 */ /* 0x000fc60000000000 */
[----:B------:R-:W-:-:S13]  /*2130*/  ISETP.GE.AND P1, PT, R10, 0x13, PT ;  /* 0x000000130a00780c */ /* 0x000fda0003f26270 */
[----:B------:R-:W-:Y:S05]  /*2140*/  @!P1 BRA `(.L_x_49) ;  /* 0xfffffffc00b89947 */ /* 0x000fea000383ffff */
.L_x_45:
[----:B------:R-:W-:Y:S05]  /*2150*/  BSYNC.RECONVERGENT B2 ;  /* 0x0000000000027941 */ /* 0x000fea0003800200 */
.L_x_44:
[----:B------:R-:W-:Y:S01]  /*2160*/  PRMT R10, R8, 0x9910, RZ ;  /* 0x00009910080a7816 */ /* 0x000fe200000000ff */
[----:B------:R-:W-:Y:S01]  /*2170*/  BSSY.RECONVERGENT B2, `(.L_x_50) ;  /* 0x0000019000027945 */ /* 0x000fe20003800200 */
[----:B------:R-:W-:Y:S02]  /*2180*/  PRMT R15, R13, 0x9910, RZ ;  /* 0x000099100d0f7816 */ /* 0x000fe400000000ff */
[----:B------:R-:W-:Y:S02]  /*2190*/  PRMT R11, R12, 0x9910, RZ ;  /* 0x000099100c0b7816 */ /* 0x000fe400000000ff */
[----:B------:R-:W-:-:S04]  /*21a0*/  ISETP.NE.AND P1, PT, R15, R10, PT ;  /* 0x0000000a0f00720c */ /* 0x000fc80003f25270 */
[----:B------:R-:W-:-:S13]  /*21b0*/  ISETP.EQ.OR P1, PT, R11, R10, !P1 ;  /* 0x0000000a0b00720c */ /* 0x000fda0004f22670 */
[----:B------:R-:W-:Y:S05]  /*21c0*/  @P1 BRA `(.L_x_51) ;  /* 0x00000000004c1947 */ /* 0x000fea0003800000 */
[----:B------:R-:W-:-:S07]  /*21d0*/  PRMT R14, RZ, 0x7610, R14 ;  /* 0x00007610ff0e7816 */ /* 0x000fce000000000e */
.L_x_55:
        /* <DEDUP_REMOVED lines=12> */
.L_x_53:
[----:B------:R-:W-:-:S07]  /*22a0*/  VIADD R14, R14, 0x1 ;  /* 0x000000010e0e7836 */ /* 0x000fce0000000000 */
.L_x_54:
[----:B------:R-:W-:Y:S05]  /*22b0*/  BSYNC.RECONVERGENT B4 ;  /* 0x0000000000047941 */ /* 0x000fea0003800200 */
.L_x_52:
[C---:B0-----:R-:W-:Y:S01]  /*22c0*/  PRMT R10, R14.reuse, 0x9910, RZ ;  /* 0x000099100e0a7816 */ /* 0x041fe200000000ff */
[----:B------:R-:W-:-:S03]  /*22d0*/  VIADD R14, R14, 0x1 ;  /* 0x000000010e0e7836 */ /* 0x000fc60000000000 */
[----:B------:R-:W-:-:S13]  /*22e0*/  ISETP.GE.AND P2, PT, R10, 0x13, PT ;  /* 0x000000130a00780c */ /* 0x000fda0003f46270 */
[----:B------:R-:W-:Y:S05]  /*22f0*/  @!P2 BRA `(.L_x_55) ;  /* 0xfffffffc00b8a947 */ /* 0x000fea000383ffff */
.L_x_51:
[----:B------:R-:W-:Y:S05]  /*2300*/  BSYNC.RECONVERGENT B2 ;  /* 0x0000000000027941 */ /* 0x000fea0003800200 */
.L_x_50:
        /* <DEDUP_REMOVED lines=8> */
.L_x_61:
        /* <DEDUP_REMOVED lines=12> */
.L_x_59:
[----:B------:R-:W-:-:S07]  /*2450*/  VIADD R14, R14, 0x1 ;  /* 0x000000010e0e7836 */ /* 0x000fce0000000000 */
.L_x_60:
[----:B------:R-:W-:Y:S05]  /*2460*/  BSYNC.RECONVERGENT B4 ;  /* 0x0000000000047941 */ /* 0x000fea0003800200 */
.L_x_58:
[C---:B0-----:R-:W-:Y:S01]  /*2470*/  PRMT R10, R14.reuse, 0x9910, RZ ;  /* 0x000099100e0a7816 */ /* 0x041fe200000000ff */
[----:B------:R-:W-:-:S03]  /*2480*/  VIADD R14, R14, 0x1 ;  /* 0x000000010e0e7836 */ /* 0x000fc60000000000 */
[----:B------:R-:W-:-:S13]  /*2490*/  ISETP.GE.AND P3, PT, R10, 0x13, PT ;  /* 0x000000130a00780c */ /* 0x000fda0003f66270 */
[----:B------:R-:W-:Y:S05]  /*24a0*/  @!P3 BRA `(.L_x_61) ;  /* 0xfffffffc00b8b947 */ /* 0x000fea000383ffff */
.L_x_57:
[----:B------:R-:W-:Y:S05]  /*24b0*/  BSYNC.RECONVERGENT B2 ;  /* 0x0000000000027941 */ /* 0x000fea0003800200 */
.L_x_56:
        /* <DEDUP_REMOVED lines=8> */
.L_x_67:
        /* <DEDUP_REMOVED lines=12> */
.L_x_65:
[----:B------:R-:W-:-:S07]  /*2600*/  VIADD R8, R8, 0x1 ;  /* 0x0000000108087836 */ /* 0x000fce0000000000 */
.L_x_66:
[----:B------:R-:W-:Y:S05]  /*2610*/  BSYNC.RECONVERGENT B4 ;  /* 0x0000000000047941 */ /* 0x000fea0003800200 */
.L_x_64:
[C---:B0-----:R-:W-:Y:S01]  /*2620*/  PRMT R10, R8.reuse, 0x9910, RZ ;  /* 0x00009910080a7816 */ /* 0x041fe200000000ff */
[----:B------:R-:W-:-:S03]  /*2630*/  VIADD R8, R8, 0x1 ;  /* 0x0000000108087836 */ /* 0x000fc60000000000 */
[----:B------:R-:W-:-:S13]  /*2640*/  ISETP.GE.AND P4, PT, R10, 0x13, PT ;  /* 0x000000130a00780c */ /* 0x000fda0003f86270 */
[----:B------:R-:W-:Y:S05]  /*2650*/  @!P4 BRA `(.L_x_67) ;  /* 0xfffffffc00b8c947 */ /* 0x000fea000383ffff */
.L_x_63:
[----:B------:R-:W-:Y:S05]  /*2660*/  BSYNC.RECONVERGENT B2 ;  /* 0x0000000000027941 */ /* 0x000fea0003800200 */
.L_x_62:
[----:B------:R-:W-:Y:S04]  /*2670*/  BSSY.RECONVERGENT B2, `(.L_x_68) ;  /* 0x0000015000027945 */ /* 0x000fe80003800200 */
[----:B------:R-:W-:Y:S05]  /*2680*/  @P0 BRA `(.L_x_69) ;  /* 0x00000000004c0947 */ /* 0x000fea0003800000 */
[----:B------:R-:W-:-:S07]  /*2690*/  PRMT R8, RZ, 0x7610, R8 ;  /* 0x00007610ff087816 */ /* 0x000fce0000000008 */
.L_x_73:
        /* <DEDUP_REMOVED lines=12> */
.L_x_71:
[----:B------:R-:W-:-:S07]  /*2760*/  VIADD R8, R8, 0x1 ;  /* 0x0000000108087836 */ /* 0x000fce0000000000 */
.L_x_72:
[----:B------:R-:W-:Y:S05]  /*2770*/  BSYNC.RECONVERGENT B4 ;  /* 0x0000000000047941 */ /* 0x000fea0003800200 */
.L_x_70:
[C---:B0-----:R-:W-:Y:S01]  /*2780*/  PRMT R2, R8.reuse, 0x9910, RZ ;  /* 0x0000991008027816 */ /* 0x041fe200000000ff */
[----:B------:R-:W-:-:S03]  /*2790*/  VIADD R8, R8, 0x1 ;  /* 0x0000000108087836 */ /* 0x000fc60000000000 */
[----:B------:R-:W-:-:S13]  /*27a0*/  ISETP.GE.AND P0, PT, R2, 0x13, PT ;  /* 0x000000130200780c */ /* 0x000fda0003f06270 */
[----:B------:R-:W-:Y:S05]  /*27b0*/  @!P0 BRA `(.L_x_73) ;  /* 0xfffffffc00b88947 */ /* 0x000fea000383ffff */
.L_x_69:
[----:B------:R-:W-:Y:S05]  /*27c0*/  BSYNC.RECONVERGENT B2 ;  /* 0x0000000000027941 */ /* 0x000fea0003800200 */
.L_x_68:
[----:B------:R-:W-:Y:S04]  /*27d0*/  BSSY.RECONVERGENT B2, `(.L_x_74) ;  /* 0x0000015000027945 */ /* 0x000fe80003800200 */
[----:B------:R-:W-:Y:S05]  /*27e0*/  @P1 BRA `(.L_x_75) ;  /* 0x00000000004c1947 */ /* 0x000fea0003800000 */
[----:B------:R-:W-:-:S07]  /*27f0*/  PRMT R8, RZ, 0x7610, R8 ;  /* 0x00007610ff087816 */ /* 0x000fce0000000008 */
.L_x_79:
        /* <DEDUP_REMOVED lines=12> */
.L_x_77:
[----:B------:R-:W-:-:S07]  /*28c0*/  VIADD R8, R8, 0x1 ;  /* 0x0000000108087836 */ /* 0x000fce0000000000 */
.L_x_78:
[----:B------:R-:W-:Y:S05]  /*28d0*/  BSYNC.RECONVERGENT B4 ;  /* 0x0000000000047941 */ /* 0x000fea0003800200 */
.L_x_76:
[C---:B0-----:R-:W-:Y:S01]  /*28e0*/  PRMT R2, R8.reuse, 0x9910, RZ ;  /* 0x0000991008027816 */ /* 0x041fe200000000ff */
[----:B------:R-:W-:-:S03]  /*28f0*/  VIADD R8, R8, 0x1 ;  /* 0x0000000108087836 */ /* 0x000fc60000000000 */
[----:B------:R-:W-:-:S13]  /*2900*/  ISETP.GE.AND P0, PT, R2, 0x13, PT ;  /* 0x000000130200780c */ /* 0x000fda0003f06270 */
[----:B------:R-:W-:Y:S05]  /*2910*/  @!P0 BRA `(.L_x_79) ;  /* 0xfffffffc00b88947 */ /* 0x000fea000383ffff */
.L_x_75:
[----:B------:R-:W-:Y:S05]  /*2920*/  BSYNC.RECONVERGENT B2 ;  /* 0x0000000000027941 */ /* 0x000fea0003800200 */
.L_x_74:
[----:B------:R-:W-:Y:S04]  /*2930*/  BSSY.RECONVERGENT B2, `(.L_x_80) ;  /* 0x0000015000027945 */ /* 0x000fe80003800200 */
[----:B------:R-:W-:Y:S05]  /*2940*/  @P2 BRA `(.L_x_81) ;  /* 0x00000000004c2947 */ /* 0x000fea0003800000 */
[----:B------:R-:W-:-:S07]  /*2950*/  PRMT R8, RZ, 0x7610, R8 ;  /* 0x00007610ff087816 */ /* 0x000fce0000000008 */
.L_x_85:
        /* <DEDUP_REMOVED lines=12> */
.L_x_83:
[----:B------:R-:W-:-:S07]  /*2a20*/  VIADD R8, R8, 0x1 ;  /* 0x0000000108087836 */ /* 0x000fce0000000000 */
.L_x_84:
[----:B------:R-:W-:Y:S05]  /*2a30*/  BSYNC.RECONVERGENT B4 ;  /* 0x0000000000047941 */ /* 0x000fea0003800200 */
.L_x_82:
[C---:B0-----:R-:W-:Y:S01]  /*2a40*/  PRMT R2, R8.reuse, 0x9910, RZ ;  /* 0x0000991008027816 */ /* 0x041fe200000000ff */
[----:B------:R-:W-:-:S03]  /*2a50*/  VIADD R8, R8, 0x1 ;  /* 0x0000000108087836 */ /* 0x000fc60000000000 */
[----:B------:R-:W-:-:S13]  /*2a60*/  ISETP.GE.AND P0, PT, R2, 0x13, PT ;  /* 0x000000130200780c */ /* 0x000fda0003f06270 */
[----:B------:R-:W-:Y:S05]  /*2a70*/  @!P0 BRA `(.L_x_85) ;  /* 0xfffffffc00b88947 */ /* 0x000fea000383ffff */
.L_x_81:
[----:B------:R-:W-:Y:S05]  /*2a80*/  BSYNC.RECONVERGENT B2 ;  /* 0x0000000000027941 */ /* 0x000fea0003800200 */
.L_x_80:
[----:B------:R-:W-:Y:S05]  /*2a90*/  @P3 BRA `(.L_x_43) ;  /* 0x00000000004c3947 */ /* 0x000fea0003800000 */
[----:B------:R-:W-:-:S07]  /*2aa0*/  PRMT R7, RZ, 0x7610, R7 ;  /* 0x00007610ff077816 */ /* 0x000fce0000000007 */
.L_x_89:
        /* <DEDUP_REMOVED lines=12> */
.L_x_87:
[----:B------:R-:W-:-:S07]  /*2b70*/  VIADD R7, R7, 0x1 ;  /* 0x0000000107077836 */ /* 0x000fce0000000000 */
.L_x_88:
[----:B------:R-:W-:Y:S05]  /*2b80*/  BSYNC.RECONVERGENT B2 ;  /* 0x0000000000027941 */ /* 0x000fea0003800200 */
.L_x_86:
[C---:B0-----:R-:W-:Y:S01]  /*2b90*/  PRMT R2, R7.reuse, 0x9910, RZ ;  /* 0x0000991007027816 */ /* 0x041fe200000000ff */
[----:B------:R-:W-:-:S03]  /*2ba0*/  VIADD R7, R7, 0x1 ;  /* 0x0000000107077836 */ /* 0x000fc60000000000 */
[----:B------:R-:W-:-:S13]  /*2bb0*/  ISETP.GE.AND P0, PT, R2, 0x13, PT ;  /* 0x000000130200780c */ /* 0x000fda0003f06270 */
[----:B------:R-:W-:Y:S05]  /*2bc0*/  @!P0 BRA `(.L_x_89) ;  /* 0xfffffffc00b88947 */ /* 0x000fea000383ffff */
.L_x_43:
[----:B------:R-:W-:Y:S05]  /*2bd0*/  BSYNC.RECONVERGENT B3 ;  /* 0x0000000000037941 */ /* 0x000fea0003800200 */
.L_x_31:
[----:B------:R-:W-:Y:S01]  /*2be0*/  PRMT R0, R0, 0x9910, RZ ;  /* 0x0000991000007816 */ /* 0x000fe200000000ff */
[----:B------:R-:W0:Y:S04]  /*2bf0*/  LDCU.64 UR6, c[0x0][0x3a8] ;  /* 0x00007500ff0677ac */ /* 0x000e280008000a00 */
[----:B------:R-:W-:-:S05]  /*2c00*/  IMAD R0, R0, 0x26, RZ ;  /* 0x0000002600007824 */ /* 0x000fca00078e02ff */
[----:B------:R-:W-:-:S05]  /*2c10*/  PRMT R2, R0, 0x9910, RZ ;  /* 0x0000991000027816 */ /* 0x000fca00000000ff */
[----:B------:R-:W-:-:S05]  /*2c20*/  IMAD.IADD R3, R9, 0x1, R2 ;  /* 0x0000000109037824 */ /* 0x000fca00078e0202 */
[----:B0-----:R-:W-:-:S04]  /*2c30*/  IADD3 R2, P0, PT, R3, UR6, RZ ;  /* 0x0000000603027c10 */ /* 0x001fc8000ff1e0ff */
[----:B------:R-:W-:-:S05]  /*2c40*/  LEA.HI.X.SX32 R3, R3, UR7, 0x1, P0 ;  /* 0x0000000703037c11 */ /* 0x000fca00080f0eff */
[----:B--2---:R-:W2:Y:S01]  /*2c50*/  LDG.E.U8 R7, desc[UR4][R2.64] ;  /* 0x0000000402077981 */ /* 0x004ea2000c1e1100 */
[----:B------:R-:W-:-:S05]  /*2c60*/  VIADD R0, R0, 0x13 ;  /* 0x0000001300007836 */ /* 0x000fca0000000000 */
[----:B------:R-:W-:-:S05]  /*2c70*/  PRMT R0, R0, 0x9910, RZ ;  /* 0x0000991000007816 */ /* 0x000fca00000000ff */
[----:B------:R-:W-:-:S05]  /*2c80*/  IMAD.IADD R0, R9, 0x1, R0 ;  /* 0x0000000109007824 */ /* 0x000fca00078e0200 */
[----:B------:R-:W-:-:S04]  /*2c90*/  IADD3 R4, P0, PT, R0, UR6, RZ ;  /* 0x0000000600047c10 */ /* 0x000fc8000ff1e0ff */
[----:B------:R-:W-:-:S05]  /*2ca0*/  LEA.HI.X.SX32 R5, R0, UR7, 0x1, P0 ;  /* 0x0000000700057c11 */ /* 0x000fca00080f0eff */
[----:B--2---:R-:W-:Y:S04]  /*2cb0*/  STG.E.U8 desc[UR4][R4.64], R7 ;  /* 0x0000000704007986 */ /* 0x004fe8000c101104 */
[----:B------:R-:W2:Y:S04]  /*2cc0*/  LDG.E.U8 R9, desc[UR4][R2.64+0x1] ;  /* 0x0000010402097981 */ /* 0x000ea8000c1e1100 */
[----:B--2---:R-:W-:Y:S04]  /*2cd0*/  STG.E.U8 desc[UR4][R4.64+0x1], R9 ;  /* 0x0000010904007986 */ /* 0x004fe8000c101104 */
[----:B------:R-:W-:Y:S04]  /*2ce0*/  STG.E.U8 desc[UR4][R2.64], R7 ;  /* 0x0000000702007986 */ /* 0x000fe8000c101104 */
[----:B------:R-:W2:Y:S04]  /*2cf0*/  LDG.E.U8 R11, desc[UR4][R4.64+0x1] ;  /* 0x00000104040b7981 */ /* 0x000ea8000c1e1100 */
[----:B--2---:R-:W-:Y:S01]  /*2d00*/  STG.E.U8 desc[UR4][R2.64+0x1], R11 ;  /* 0x0000010b02007986 */ /* 0x004fe2000c101104 */
[----:B------:R-:W-:Y:S05]  /*2d10*/  EXIT ;  /* 0x000000000000794d */ /* 0x000fea0003800000 */
.L_x_90:
        /* <DEDUP_REMOVED lines=14> */
.L_x_189:


//--------------------- .text._Z14calProbabilityPfS_S_ --------------------------
	.section	.text._Z14calProbabilityPfS_S_,"ax",@progbits
	.align	128
        .global         _Z14calProbabilityPfS_S_
        .type           _Z14calProbabilityPfS_S_,@function
        .size           _Z14calProbabilityPfS_S_,(.L_x_182 - _Z14calProbabilityPfS_S_)
        .other          _Z14calProbabilityPfS_S_,@"STO_CUDA_ENTRY STV_DEFAULT"
_Z14calProbabilityPfS_S_:
.text._Z14calProbabilityPfS_S_:
[----:B------:R-:W-:Y:S01]  /*0000*/  LDC R1, c[0x0][0x37c] ;  /* 0x0000df00ff017b82 */ /* 0x000fe20000000800 */
[----:B------:R-:W0:Y:S07]  /*0010*/  S2R R2, SR_TID.X ;  /* 0x0000000000027919 */ /* 0x000e2e0000002100 */
[----:B------:R-:W0:Y:S01]  /*0020*/  S2UR UR4, SR_CTAID.X ;  /* 0x00000000000479c3 */ /* 0x000e220000002500 */
[----:B------:R-:W1:Y:S07]  /*0030*/  LDCU.64 UR6, c[0x0][0x390] ;  /* 0x00007200ff0677ac */ /* 0x000e6e0008000a00 */
[----:B------:R-:W0:Y:S02]  /*0040*/  LDC R3, c[0x0][0x360] ;  /* 0x0000d800ff037b82 */ /* 0x000e240000000800 */
[----:B0-----:R-:W-:Y:S01]  /*0050*/  IMAD R2, R3, UR4, R2 ;  /* 0x0000000403027c24 */ /* 0x001fe2000f8e0202 */
[----:B------:R-:W0:Y:S04]  /*0060*/  LDCU.64 UR4, c[0x0][0x358] ;  /* 0x00006b00ff0477ac */ /* 0x000e280008000a00 */
[----:B------:R-:W-:-:S04]  /*0070*/  PRMT R4, R2, 0x9910, RZ ;  /* 0x0000991002047816 */ /* 0x000fc800000000ff */
[----:B------:R-:W-:Y:S01]  /*0080*/  SHF.R.S32.HI R3, RZ, 0x1f, R4 ;  /* 0x0000001fff037819 */ /* 0x000fe20000011404 */
[----:B------:R-:W-:-:S03]  /*0090*/  IMAD.SHL.U32 R0, R4, 0x4, RZ ;  /* 0x0000000404007824 */ /* 0x000fc600078e00ff */
[----:B------:R-:W-:Y:S02]  /*00a0*/  SHF.L.U64.HI R4, R4, 0x2, R3 ;  /* 0x0000000204047819 */ /* 0x000fe40000010203 */
[----:B-1----:R-:W-:-:S04]  /*00b0*/  IADD3 R14, P0, PT, R0, UR6, RZ ;  /* 0x00000006000e7c10 */ /* 0x002fc8000ff1e0ff */
[----:B------:R-:W-:-:S05]  /*00c0*/  IADD3.X R15, PT, PT, R4, UR7, RZ, P0, !PT ;  /* 0x00000007040f7c10 */ /* 0x000fca00087fe4ff */
[----:B0-----:R-:W2:Y:S01]  /*00d0*/  LDG.E R8, desc[UR4][R14.64] ;  /* 0x000000040e087981 */ /* 0x001ea2000c1e1900 */
[----:B------:R-:W-:Y:S01]  /*00e0*/  BSSY.RECONVERGENT B0, `(.L_x_91) ;  /* 0x0000011000007945 */ /* 0x000fe20003800200 */
[----:B--2---:R-:W0:Y:S08]  /*00f0*/  F2F.F64.F32 R8, R8 ;  /* 0x0000000800087310 */ /* 0x004e300000201800 */
[----:B0-----:R-:W0:Y:S01]  /*0100*/  MUFU.RCP64H R7, R9 ;  /* 0x0000000900077308 */ /* 0x001e220000001800 */
[----:B------:R-:W-:-:S05]  /*0110*/  VIADD R6, R9, 0x300402 ;  /* 0x0030040209067836 */ /* 0x000fca0000000000 */
[----:B------:R-:W-:Y:S01]  /*0120*/  FSETP.GEU.AND P0, PT, |R6|, 5.8789094863358348022e-39, PT ;  /* 0x004004020600780b */ /* 0x000fe20003f0e200 */
[----:B0-----:R-:W-:-:S08]  /*0130*/  DFMA R10, -R8, R6, 1 ;  /* 0x3ff00000080a742b */ /* 0x001fd00000000106 */
[----:B------:R-:W-:-:S08]  /*0140*/  DFMA R10, R10, R10, R10 ;  /* 0x0000000a0a0a722b */ /* 0x000fd0000000000a */
[----:B------:R-:W-:-:S08]  /*0150*/  DFMA R10, R6, R10, R6 ;  /* 0x0000000a060a722b */ /* 0x000fd00000000006 */
[----:B------:R-:W-:-:S08]  /*0160*/  DFMA R12, -R8, R10, 1 ;  /* 0x3ff00000080c742b */ /* 0x000fd0000000010a */
[----:B------:R-:W-:Y:S01]  /*0170*/  DFMA R6, R10, R12, R10 ;  /* 0x0000000c0a06722b */ /* 0x000fe2000000000a */
[----:B------:R-:W-:Y:S10]  /*0180*/  @P0 BRA `(.L_x_92) ;  /* 0x0000000000180947 */ /* 0x000ff40003800000 */
[----:B------:R-:W-:Y:S02]  /*0190*/  LOP3.LUT R3, R9, 0x7fffffff, RZ, 0xc0, !PT ;  /* 0x7fffffff09037812 */ /* 0x000fe400078ec0ff */
[----:B------:R-:W-:-:S03]  /*01a0*/  MOV R6, 0x1d0 ;  /* 0x000001d000067802 */ /* 0x000fc60000000f00 */
[----:B------:R-:W-:-:S07]  /*01b0*/  VIADD R12, R3, 0xfff00000 ;  /* 0xfff00000030c7836 */ /* 0x000fce0000000000 */
[----:B------:R-:W-:Y:S05]  /*01c0*/  CALL.REL.NOINC `($__internal_0_$__cuda_sm20_dblrcp_rn_slowpath_v3) ;  /* 0x0000000000987944 */ /* 0x000fea0003c00000 */
[----:B------:R-:W-:Y:S02]  /*01d0*/  IMAD.MOV.U32 R6, RZ, RZ, R10 ;  /* 0x000000ffff067224 */ /* 0x000fe400078e000a */
[----:B------:R-:W-:-:S07]  /*01e0*/  IMAD.MOV.U32 R7, RZ, RZ, R11 ;  /* 0x000000ffff077224 */ /* 0x000fce00078e000b */
.L_x_92:
[----:B------:R-:W-:Y:S05]  /*01f0*/  BSYNC.RECONVERGENT B0 ;  /* 0x0000000000007941 */ /* 0x000fea0003800200 */
.L_x_91:
[----:B------:R-:W-:-:S05]  /*0200*/  PRMT R2, R2, 0x9910, RZ ;  /* 0x0000991002027816 */ /* 0x000fca00000000ff */
[----:B------:R-:W-:Y:S02]  /*0210*/  IMAD R8, R2, 0x147b, RZ ;  /* 0x0000147b02087824 */ /* 0x000fe400078e02ff */
[----:B------:R-:W0:Y:S03]  /*0220*/  LDC.64 R2, c[0x0][0x388] ;  /* 0x0000e200ff027b82 */ /* 0x000e260000000a00 */
[----:B------:R-:W-:-:S04]  /*0230*/  SHF.R.S32.HI R5, RZ, 0x10, R8 ;  /* 0x00000010ff057819 */ /* 0x000fc80000011408 */
[----:B------:R-:W-:-:S04]  /*0240*/  LOP3.LUT R5, R5, 0xffff, RZ, 0xc0, !PT ;  /* 0x0000ffff05057812 */ /* 0x000fc800078ec0ff */
[----:B------:R-:W-:-:S04]  /*0250*/  SHF.R.U32.HI R5, RZ, 0xf, R5 ;  /* 0x0000000fff057819 */ /* 0x000fc80000011605 */
[----:B------:R-:W-:-:S04]  /*0260*/  LEA.HI.SX32 R5, R8, R5, 0xe ;  /* 0x0000000508057211 */ /* 0x000fc800078f72ff */
[----:B------:R-:W-:-:S05]  /*0270*/  PRMT R5, R5, 0x9910, RZ ;  /* 0x0000991005057816 */ /* 0x000fca00000000ff */
[----:B0-----:R-:W-:-:S05]  /*0280*/  IMAD.WIDE R2, R5, 0x4, R2 ;  /* 0x0000000405027825 */ /* 0x001fca00078e0202 */
[----:B------:R-:W2:Y:S01]  /*0290*/  LDG.E R8, desc[UR4][R2.64] ;  /* 0x0000000402087981 */ /* 0x000ea2000c1e1900 */
[----:B------:R-:W-:Y:S01]  /*02a0*/  IMAD.MOV.U32 R10, RZ, RZ, 0x1 ;  /* 0x00000001ff0a7424 */ /* 0x000fe200078e00ff */
[----:B------:R-:W-:Y:S01]  /*02b0*/  FSETP.GEU.AND P1, PT, |R7|, 6.5827683646048100446e-37, PT ;  /* 0x036000000700780b */ /* 0x000fe20003f2e200 */
[----:B------:R-:W-:Y:S01]  /*02c0*/  BSSY.RECONVERGENT B0, `(.L_x_93) ;  /* 0x0000010000007945 */ /* 0x000fe20003800200 */
[----:B--2---:R-:W0:Y:S08]  /*02d0*/  F2F.F64.F32 R8, R8 ;  /* 0x0000000800087310 */ /* 0x004e300000201800 */
[----:B0-----:R-:W0:Y:S02]  /*02e0*/  MUFU.RCP64H R11, R9 ;  /* 0x00000009000b7308 */ /* 0x001e240000001800 */
[----:B0-----:R-:W-:-:S08]  /*02f0*/  DFMA R12, -R8, R10, 1 ;  /* 0x3ff00000080c742b */ /* 0x001fd0000000010a */
[----:B------:R-:W-:-:S08]  /*0300*/  DFMA R12, R12, R12, R12 ;  /* 0x0000000c0c0c722b */ /* 0x000fd0000000000c */
[----:B------:R-:W-:-:S08]  /*0310*/  DFMA R12, R10, R12, R10 ;  /* 0x0000000c0a0c722b */ /* 0x000fd0000000000a */
[----:B------:R-:W-:-:S08]  /*0320*/  DFMA R10, -R8, R12, 1 ;  /* 0x3ff00000080a742b */ /* 0x000fd0000000010c */
[----:B------:R-:W-:-:S08]  /*0330*/  DFMA R10, R12, R10, R12 ;  /* 0x0000000a0c0a722b */ /* 0x000fd0000000000c */
[----:B------:R-:W-:-:S08]  /*0340*/  DMUL R12, R10, R6 ;  /* 0x000000060a0c7228 */ /* 0x000fd00000000000 */
[----:B------:R-:W-:-:S08]  /*0350*/  DFMA R14, -R8, R12, R6 ;  /* 0x0000000c080e722b */ /* 0x000fd00000000106 */
[----:B------:R-:W-:-:S10]  /*0360*/  DFMA R2, R10, R14, R12 ;  /* 0x0000000e0a02722b */ /* 0x000fd4000000000c */
[----:B------:R-:W-:-:S05]  /*0370*/  FFMA R5, RZ, R9, R3 ;  /* 0x00000009ff057223 */ /* 0x000fca0000000003 */
[----:B------:R-:W-:-:S13]  /*0380*/  FSETP.GT.AND P0, PT, |R5|, 1.469367938527859385e-39, PT ;  /* 0x001000000500780b */ /* 0x000fda0003f04200 */
[----:B------:R-:W-:Y:S05]  /*0390*/  @P0 BRA P1, `(.L_x_94) ;  /* 0x0000000000080947 */ /* 0x000fea0000800000 */
[----:B------:R-:W-:-:S07]  /*03a0*/  MOV R12, 0x3c0 ;  /* 0x000003c0000c7802 */ /* 0x000fce0000000f00 */
[----:B------:R-:W-:Y:S05]  /*03b0*/  CALL.REL.NOINC `($__internal_1_$__cuda_sm20_div_rn_f64_full) ;  /* 0x0000000000b87944 */ /* 0x000fea0003c00000 */
.L_x_94:
[----:B------:R-:W-:Y:S05]  /*03c0*/  BSYNC.RECONVERGENT B0 ;  /* 0x0000000000007941 */ /* 0x000fea0003800200 */
.L_x_93:
[----:B------:R-:W0:Y:S01]  /*03d0*/  LDCU.64 UR6, c[0x0][0x380] ;  /* 0x00007000ff0677ac */ /* 0x000e220008000a00 */
[----:B------:R-:W1:Y:S01]  /*03e0*/  F2F.F32.F64 R3, R2 ;  /* 0x0000000200037310 */ /* 0x000e620000301000 */
[----:B0-----:R-:W-:-:S04]  /*03f0*/  IADD3 R6, P0, PT, R0, UR6, RZ ;  /* 0x0000000600067c10 */ /* 0x001fc8000ff1e0ff */
[----:B------:R-:W-:-:S05]  /*0400*/  IADD3.X R7, PT, PT, R4, UR7, RZ, P0, !PT ;  /* 0x0000000704077c10 */ /* 0x000fca00087fe4ff */
[----:B-1----:R-:W-:Y:S01]  /*0410*/  STG.E desc[UR4][R6.64], R3 ;  /* 0x0000000306007986 */ /* 0x002fe2000c101904 */
[----:B------:R-:W-:Y:S05]  /*0420*/  EXIT ;  /* 0x000000000000794d */ /* 0x000fea0003800000 */
        .weak           $__internal_0_$__cuda_sm20_dblrcp_rn_slowpath_v3
        .type           $__internal_0_$__cuda_sm20_dblrcp_rn_slowpath_v3,@function
        .size           $__internal_0_$__cuda_sm20_dblrcp_rn_slowpath_v3,($__internal_1_$__cuda_sm20_div_rn_f64_full - $__internal_0_$__cuda_sm20_dblrcp_rn_slowpath_v3)
$__internal_0_$__cuda_sm20_dblrcp_rn_slowpath_v3:
[----:B------:R-:W-:Y:S01]  /*0430*/  DSETP.GTU.AND P0, PT, |R8|, +INF , PT ;  /* 0x7ff000000800742a */ /* 0x000fe20003f0c200 */
[----:B------:R-:W-:-:S13]  /*0440*/  BSSY.RECONVERGENT B1, `(.L_x_95) ;  /* 0x0000023000017945 */ /* 0x000fda0003800200 */
[----:B------:R-:W-:Y:S05]  /*0450*/  @P0 BRA `(.L_x_96) ;  /* 0x00000000007c0947 */ /* 0x000fea0003800000 */
[----:B------:R-:W-:-:S05]  /*0460*/  LOP3.LUT R3, R9, 0x7fffffff, RZ, 0xc0, !PT ;  /* 0x7fffffff09037812 */ /* 0x000fca00078ec0ff */
[----:B------:R-:W-:-:S05]  /*0470*/  VIADD R5, R3, 0xffffffff ;  /* 0xffffffff03057836 */ /* 0x000fca0000000000 */
[----:B------:R-:W-:-:S13]  /*0480*/  ISETP.GE.U32.AND P0, PT, R5, 0x7fefffff, PT ;  /* 0x7fefffff0500780c */ /* 0x000fda0003f06070 */
[----:B------:R-:W-:Y:S01]  /*0490*/  @P0 LOP3.LUT R11, R9, 0x7ff00000, RZ, 0x3c, !PT ;  /* 0x7ff00000090b0812 */ /* 0x000fe200078e3cff */
[----:B------:R-:W-:Y:S01]  /*04a0*/  @P0 IMAD.MOV.U32 R10, RZ, RZ, RZ ;  /* 0x000000ffff0a0224 */ /* 0x000fe200078e00ff */
[----:B------:R-:W-:Y:S06]  /*04b0*/  @P0 BRA `(.L_x_97) ;  /* 0x00000000006c0947 */ /* 0x000fec0003800000 */
[----:B------:R-:W-:-:S13]  /*04c0*/  ISETP.GE.U32.AND P0, PT, R3, 0x1000001, PT ;  /* 0x010000010300780c */ /* 0x000fda0003f06070 */
[----:B------:R-:W-:Y:S05]  /*04d0*/  @!P0 BRA `(.L_x_98) ;  /* 0x0000000000348947 */ /* 0x000fea0003800000 */
[----:B------:R-:W-:Y:S02]  /*04e0*/  VIADD R11, R9, 0xc0200000 ;  /* 0xc0200000090b7836 */ /* 0x000fe40000000000 */
[----:B------:R-:W-:Y:S02]  /*04f0*/  IMAD.MOV.U32 R10, RZ, RZ, R8 ;  /* 0x000000ffff0a7224 */ /* 0x000fe400078e0008 */
[----:B------:R-:W0:Y:S04]  /*0500*/  MUFU.RCP64H R13, R11 ;  /* 0x0000000b000d7308 */ /* 0x000e280000001800 */
[----:B0-----:R-:W-:-:S08]  /*0510*/  DFMA R14, -R10, R12, 1 ;  /* 0x3ff000000a0e742b */ /* 0x001fd0000000010c */
[----:B------:R-:W-:-:S08]  /*0520*/  DFMA R14, R14, R14, R14 ;  /* 0x0000000e0e0e722b */ /* 0x000fd0000000000e */
[----:B------:R-:W-:-:S08]  /*0530*/  DFMA R14, R12, R14, R12 ;  /* 0x0000000e0c0e722b */ /* 0x000fd0000000000c */
[----:B------:R-:W-:-:S08]  /*0540*/  DFMA R12, -R10, R14, 1 ;  /* 0x3ff000000a0c742b */ /* 0x000fd0000000010e */
[----:B------:R-:W-:-:S08]  /*0550*/  DFMA R12, R14, R12, R14 ;  /* 0x0000000c0e0c722b */ /* 0x000fd0000000000e */
[----:B------:R-:W-:-:S08]  /*0560*/  DMUL R12, R12, 2.2250738585072013831e-308 ;  /* 0x001000000c0c7828 */ /* 0x000fd00000000000 */
[----:B------:R-:W-:-:S08]  /*0570*/  DFMA R8, -R8, R12, 1 ;  /* 0x3ff000000808742b */ /* 0x000fd0000000010c */
[----:B------:R-:W-:-:S08]  /*0580*/  DFMA R8, R8, R8, R8 ;  /* 0x000000080808722b */ /* 0x000fd00000000008 */
[----:B------:R-:W-:Y:S01]  /*0590*/  DFMA R10, R12, R8, R12 ;  /* 0x000000080c0a722b */ /* 0x000fe2000000000c */
[----:B------:R-:W-:Y:S10]  /*05a0*/  BRA `(.L_x_97) ;  /* 0x0000000000307947 */ /* 0x000ff40003800000 */
.L_x_98:
[----:B------:R-:W-:Y:S01]  /*05b0*/  DMUL R8, R8, 8.11296384146066816958e+31 ;  /* 0x4690000008087828 */ /* 0x000fe20000000000 */
[----:B------:R-:W-:-:S05]  /*05c0*/  IMAD.MOV.U32 R10, RZ, RZ, R12 ;  /* 0x000000ffff0a7224 */ /* 0x000fca00078e000c */
[----:B------:R-:W0:Y:S02]  /*05d0*/  MUFU.RCP64H R11, R9 ;  /* 0x00000009000b7308 */ /* 0x000e240000001800 */
[----:B0-----:R-:W-:-:S08]  /*05e0*/  DFMA R12, -R8, R10, 1 ;  /* 0x3ff00000080c742b */ /* 0x001fd0000000010a */
[----:B------:R-:W-:-:S08]  /*05f0*/  DFMA R12, R12, R12, R12 ;  /* 0x0000000c0c0c722b */ /* 0x000fd0000000000c */
[----:B------:R-:W-:-:S08]  /*0600*/  DFMA R12, R10, R12, R10 ;  /* 0x0000000c0a0c722b */ /* 0x000fd0000000000a */
[----:B------:R-:W-:-:S08]  /*0610*/  DFMA R10, -R8, R12, 1 ;  /* 0x3ff00000080a742b */ /* 0x000fd0000000010c */
[----:B------:R-:W-:-:S08]  /*0620*/  DFMA R10, R12, R10, R12 ;  /* 0x0000000a0c0a722b */ /* 0x000fd0000000000c */
[----:B------:R-:W-:Y:S01]  /*0630*/  DMUL R10, R10, 8.11296384146066816958e+31 ;  /* 0x469000000a0a7828 */ /* 0x000fe20000000000 */
[----:B------:R-:W-:Y:S10]  /*0640*/  BRA `(.L_x_97) ;  /* 0x0000000000087947 */ /* 0x000ff40003800000 */
.L_x_96:
[----:B------:R-:W-:Y:S01]  /*0650*/  LOP3.LUT R11, R9, 0x80000, RZ, 0xfc, !PT ;  /* 0x00080000090b7812 */ /* 0x000fe200078efcff */
[----:B------:R-:W-:-:S07]  /*0660*/  IMAD.MOV.U32 R10, RZ, RZ, R8 ;  /* 0x000000ffff0a7224 */ /* 0x000fce00078e0008 */
.L_x_97:
[----:B------:R-:W-:Y:S05]  /*0670*/  BSYNC.RECONVERGENT B1 ;  /* 0x0000000000017941 */ /* 0x000fea0003800200 */
.L_x_95:
[----:B------:R-:W-:-:S04]  /*0680*/  IMAD.MOV.U32 R7, RZ, RZ, 0x0 ;  /* 0x00000000ff077424 */ /* 0x000fc800078e00ff */
[----:B------:R-:W-:Y:S05]  /*0690*/  RET.REL.NODEC R6 `(_Z14calProbabilityPfS_S_) ;  /* 0xfffffff806587950 */ /* 0x000fea0003c3ffff */
        .weak           $__internal_1_$__cuda_sm20_div_rn_f64_full
        .type           $__internal_1_$__cuda_sm20_div_rn_f64_full,@function
        .size           $__internal_1_$__cuda_sm20_div_rn_f64_full,(.L_x_182 - $__internal_1_$__cuda_sm20_div_rn_f64_full)
$__internal_1_$__cuda_sm20_div_rn_f64_full:
[C---:B------:R-:W-:Y:S01]  /*06a0*/  FSETP.GEU.AND P0, PT, |R9|.reuse, 1.469367938527859385e-39, PT ;  /* 0x001000000900780b */ /* 0x040fe20003f0e200 */
[--C-:B------:R-:W-:Y:S01]  /*06b0*/  IMAD.MOV.U32 R10, RZ, RZ, R8.reuse ;  /* 0x000000ffff0a7224 */ /* 0x100fe200078e0008 */
[----:B------:R-:W-:Y:S01]  /*06c0*/  LOP3.LUT R2, R9, 0x800fffff, RZ, 0xc0, !PT ;  /* 0x800fffff09027812 */ /* 0x000fe200078ec0ff */
[----:B------:R-:W-:Y:S01]  /*06d0*/  IMAD.MOV.U32 R11, RZ, RZ, R9 ;  /* 0x000000ffff0b7224 */ /* 0x000fe200078e0009 */
[C---:B------:R-:W-:Y:S01]  /*06e0*/  FSETP.GEU.AND P2, PT, |R7|.reuse, 1.469367938527859385e-39, PT ;  /* 0x001000000700780b */ /* 0x040fe20003f4e200 */
[----:B------:R-:W-:Y:S01]  /*06f0*/  IMAD.MOV.U32 R16, RZ, RZ, 0x1 ;  /* 0x00000001ff107424 */ /* 0x000fe200078e00ff */
[----:B------:R-:W-:Y:S01]  /*0700*/  LOP3.LUT R3, R2, 0x3ff00000, RZ, 0xfc, !PT ;  /* 0x3ff0000002037812 */ /* 0x000fe200078efcff */
[----:B------:R-:W-:Y:S01]  /*0710*/  IMAD.MOV.U32 R2, RZ, RZ, R8 ;  /* 0x000000ffff027224 */ /* 0x000fe200078e0008 */
[----:B------:R-:W-:Y:S01]  /*0720*/  LOP3.LUT R5, R7, 0x7ff00000, RZ, 0xc0, !PT ;  /* 0x7ff0000007057812 */ /* 0x000fe200078ec0ff */
[----:B------:R-:W-:Y:S01]  /*0730*/  IMAD.MOV.U32 R13, RZ, RZ, 0x1ca00000 ;  /* 0x1ca00000ff0d7424 */ /* 0x000fe200078e00ff */
[----:B------:R-:W-:Y:S03]  /*0740*/  BSSY.RECONVERGENT B1, `(.L_x_99) ;  /* 0x0000050000017945 */ /* 0x000fe60003800200 */
[----:B------:R-:W-:-:S04]  /*0750*/  @!P0 DMUL R2, R10, 8.98846567431157953865e+307 ;  /* 0x7fe000000a028828 */ /* 0x000fc80000000000 */
[----:B------:R-:W-:Y:S02]  /*0760*/  @!P2 LOP3.LUT R8, R11, 0x7ff00000, RZ, 0xc0, !PT ;  /* 0x7ff000000b08a812 */ /* 0x000fe400078ec0ff */
[----:B------:R-:W0:Y:S02]  /*0770*/  MUFU.RCP64H R17, R3 ;  /* 0x0000000300117308 */ /* 0x000e240000001800 */
[----:B------:R-:W-:Y:S01]  /*0780*/  @!P2 ISETP.GE.U32.AND P3, PT, R5, R8, PT ;  /* 0x000000080500a20c */ /* 0x000fe20003f66070 */
[----:B------:R-:W-:Y:S01]  /*0790*/  IMAD.MOV.U32 R8, RZ, RZ, R6 ;  /* 0x000000ffff087224 */ /* 0x000fe200078e0006 */
[----:B0-----:R-:W-:-:S08]  /*07a0*/  DFMA R14, R16, -R2, 1 ;  /* 0x3ff00000100e742b */ /* 0x001fd00000000802 */
[----:B------:R-:W-:Y:S01]  /*07b0*/  DFMA R18, R14, R14, R14 ;  /* 0x0000000e0e12722b */ /* 0x000fe2000000000e */
[----:B------:R-:W-:Y:S02]  /*07c0*/  LOP3.LUT R14, R9, 0x7ff00000, RZ, 0xc0, !PT ;  /* 0x7ff00000090e7812 */ /* 0x000fe400078ec0ff */
[----:B------:R-:W-:Y:S02]  /*07d0*/  @!P2 SEL R15, R13, 0x63400000, !P3 ;  /* 0x634000000d0fa807 */ /* 0x000fe40005800000 */
[----:B------:R-:W-:Y:S02]  /*07e0*/  ISETP.GE.U32.AND P1, PT, R5, R14, PT ;  /* 0x0000000e0500720c */ /* 0x000fe40003f26070 */
[----:B------:R-:W-:Y:S01]  /*07f0*/  @!P2 LOP3.LUT R15, R15, 0x80000000, R7, 0xf8, !PT ;  /* 0x800000000f0fa812 */ /* 0x000fe200078ef807 */
[----:B------:R-:W-:Y:S01]  /*0800*/  DFMA R16, R16, R18, R16 ;  /* 0x000000121010722b */ /* 0x000fe20000000010 */
[----:B------:R-:W-:Y:S01]  /*0810*/  SEL R9, R13, 0x63400000, !P1 ;  /* 0x634000000d097807 */ /* 0x000fe20004800000 */
[----:B------:R-:W-:Y:S01]  /*0820*/  @!P2 IMAD.MOV.U32 R18, RZ, RZ, RZ ;  /* 0x000000ffff12a224 */ /* 0x000fe200078e00ff */
[----:B------:R-:W-:-:S02]  /*0830*/  @!P2 LOP3.LUT R19, R15, 0x100000, RZ, 0xfc, !PT ;  /* 0x001000000f13a812 */ /* 0x000fc400078efcff */
[----:B------:R-:W-:-:S03]  /*0840*/  LOP3.LUT R9, R9, 0x800fffff, R7, 0xf8, !PT ;  /* 0x800fffff09097812 */ /* 0x000fc600078ef807 */
[----:B------:R-:W-:-:S03]  /*0850*/  DFMA R20, R16, -R2, 1 ;  /* 0x3ff000001014742b */ /* 0x000fc60000000802 */
[----:B------:R-:W-:-:S05]  /*0860*/  @!P2 DFMA R8, R8, 2, -R18 ;  /* 0x400000000808a82b */ /* 0x000fca0000000812 */
[----:B------:R-:W-:Y:S01]  /*0870*/  DFMA R16, R16, R20, R16 ;  /* 0x000000141010722b */ /* 0x000fe20000000010 */
[----:B------:R-:W-:Y:S02]  /*0880*/  IMAD.MOV.U32 R21, RZ, RZ, R5 ;  /* 0x000000ffff157224 */ /* 0x000fe400078e0005 */
[----:B------:R-:W-:Y:S02]  /*0890*/  IMAD.MOV.U32 R20, RZ, RZ, R14 ;  /* 0x000000ffff147224 */ /* 0x000fe400078e000e */
[----:B------:R-:W-:Y:S02]  /*08a0*/  @!P2 LOP3.LUT R21, R9, 0x7ff00000, RZ, 0xc0, !PT ;  /* 0x7ff000000915a812 */ /* 0x000fe400078ec0ff */
[----:B------:R-:W-:Y:S01]  /*08b0*/  @!P0 LOP3.LUT R20, R3, 0x7ff00000, RZ, 0xc0, !PT ;  /* 0x7ff0000003148812 */ /* 0x000fe200078ec0ff */
[----:B------:R-:W-:Y:S02]  /*08c0*/  DMUL R18, R16, R8 ;  /* 0x0000000810127228 */ /* 0x000fe40000000000 */
[----:B------:R-:W-:-:S02]  /*08d0*/  VIADD R22, R21, 0xffffffff ;  /* 0xffffffff15167836 */ /* 0x000fc40000000000 */
[----:B------:R-:W-:-:S03]  /*08e0*/  VIADD R23, R20, 0xffffffff ;  /* 0xffffffff14177836 */ /* 0x000fc60000000000 */
[----:B------:R-:W-:Y:S01]  /*08f0*/  ISETP.GT.U32.AND P0, PT, R22, 0x7feffffe, PT ;  /* 0x7feffffe1600780c */ /* 0x000fe20003f04070 */
[----:B------:R-:W-:-:S03]  /*0900*/  DFMA R14, R18, -R2, R8 ;  /* 0x80000002120e722b */ /* 0x000fc60000000008 */
[----:B------:R-:W-:-:S05]  /*0910*/  ISETP.GT.U32.OR P0, PT, R23, 0x7feffffe, P0 ;  /* 0x7feffffe1700780c */ /* 0x000fca0000704470 */
[----:B------:R-:W-:-:S08]  /*0920*/  DFMA R14, R16, R14, R18 ;  /* 0x0000000e100e722b */ /* 0x000fd00000000012 */
[----:B------:R-:W-:Y:S05]  /*0930*/  @P0 BRA `(.L_x_100) ;  /* 0x00000000006c0947 */ /* 0x000fea0003800000 */
[----:B------:R-:W-:-:S04]  /*0940*/  LOP3.LUT R16, R11, 0x7ff00000, RZ, 0xc0, !PT ;  /* 0x7ff000000b107812 */ /* 0x000fc800078ec0ff */
[CC--:B------:R-:W-:Y:S02]  /*0950*/  VIADDMNMX R6, R5.reuse, -R16.reuse, 0xb9600000, !PT ;  /* 0xb960000005067446 */ /* 0x0c0fe40007800910 */
[----:B------:R-:W-:Y:S02]  /*0960*/  ISETP.GE.U32.AND P0, PT, R5, R16, PT ;  /* 0x000000100500720c */ /* 0x000fe40003f06070 */
[----:B------:R-:W-:Y:S02]  /*0970*/  VIMNMX R6, PT, PT, R6, 0x46a00000, PT ;  /* 0x46a0000006067848 */ /* 0x000fe40003fe0100 */
[----:B------:R-:W-:-:S05]  /*0980*/  SEL R5, R13, 0x63400000, !P0 ;  /* 0x634000000d057807 */ /* 0x000fca0004000000 */
[----:B------:R-:W-:Y:S02]  /*0990*/  IMAD.IADD R5, R6, 0x1, -R5 ;  /* 0x0000000106057824 */ /* 0x000fe400078e0a05 */
[----:B------:R-:W-:Y:S02]  /*09a0*/  IMAD.MOV.U32 R6, RZ, RZ, RZ ;  /* 0x000000ffff067224 */ /* 0x000fe400078e00ff */
[----:B------:R-:W-:-:S06]  /*09b0*/  VIADD R7, R5, 0x7fe00000 ;  /* 0x7fe0000005077836 */ /* 0x000fcc0000000000 */
[----:B------:R-:W-:-:S10]  /*09c0*/  DMUL R16, R14, R6 ;  /* 0x000000060e107228 */ /* 0x000fd40000000000 */
[----:B------:R-:W-:-:S13]  /*09d0*/  FSETP.GTU.AND P0, PT, |R17|, 1.469367938527859385e-39, PT ;  /* 0x001000001100780b */ /* 0x000fda0003f0c200 */
[----:B------:R-:W-:Y:S05]  /*09e0*/  @P0 BRA `(.L_x_101) ;  /* 0x0000000000940947 */ /* 0x000fea0003800000 */
[----:B------:R-:W-:Y:S01]  /*09f0*/  DFMA R2, R14, -R2, R8 ;  /* 0x800000020e02722b */ /* 0x000fe20000000008 */
[----:B------:R-:W-:-:S09]  /*0a00*/  IMAD.MOV.U32 R6, RZ, RZ, RZ ;  /* 0x000000ffff067224 */ /* 0x000fd200078e00ff */
[C---:B------:R-:W-:Y:S02]  /*0a10*/  FSETP.NEU.AND P0, PT, R3.reuse, RZ, PT ;  /* 0x000000ff0300720b */ /* 0x040fe40003f0d000 */
[----:B------:R-:W-:-:S04]  /*0a20*/  LOP3.LUT R11, R3, 0x80000000, R11, 0x48, !PT ;  /* 0x80000000030b7812 */ /* 0x000fc800078e480b */
[----:B------:R-:W-:-:S07]  /*0a30*/  LOP3.LUT R7, R11, R7, RZ, 0xfc, !PT ;  /* 0x000000070b077212 */ /* 0x000fce00078efcff */
[----:B------:R-:W-:Y:S05]  /*0a40*/  @!P0 BRA `(.L_x_101) ;  /* 0x00000000007c8947 */ /* 0x000fea0003800000 */
[----:B------:R-:W-:Y:S01]  /*0a50*/  IMAD.MOV R3, RZ, RZ, -R5 ;  /* 0x000000ffff037224 */ /* 0x000fe200078e0a05 */
[----:B------:R-:W-:Y:S01]  /*0a60*/  DMUL.RP R6, R14, R6 ;  /* 0x000000060e067228 */ /* 0x000fe20000008000 */
[----:B------:R-:W-:-:S06]  /*0a70*/  IMAD.MOV.U32 R2, RZ, RZ, RZ ;  /* 0x000000ffff027224 */ /* 0x000fcc00078e00ff */
[----:B------:R-:W-:-:S03]  /*0a80*/  DFMA R2, R16, -R2, R14 ;  /* 0x800000021002722b */ /* 0x000fc6000000000e */
[----:B------:R-:W-:-:S03]  /*0a90*/  LOP3.LUT R11, R7, R11, RZ, 0x3c, !PT ;  /* 0x0000000b070b7212 */ /* 0x000fc600078e3cff */
[----:B------:R-:W-:-:S04]  /*0aa0*/  IADD3 R2, PT, PT, -R5, -0x43300000, RZ ;  /* 0xbcd0000005027810 */ /* 0x000fc80007ffe1ff */
[----:B------:R-:W-:-:S04]  /*0ab0*/  FSETP.NEU.AND P0, PT, |R3|, R2, PT ;  /* 0x000000020300720b */ /* 0x000fc80003f0d200 */
[----:B------:R-:W-:Y:S02]  /*0ac0*/  FSEL R16, R6, R16, !P0 ;  /* 0x0000001006107208 */ /* 0x000fe40004000000 */
[----:B------:R-:W-:Y:S01]  /*0ad0*/  FSEL R17, R11, R17, !P0 ;  /* 0x000000110b117208 */ /* 0x000fe20004000000 */
[----:B------:R-:W-:Y:S06]  /*0ae0*/  BRA `(.L_x_101) ;  /* 0x0000000000547947 */ /* 0x000fec0003800000 */
.L_x_100:
[----:B------:R-:W-:-:S14]  /*0af0*/  DSETP.NAN.AND P0, PT, R6, R6, PT ;  /* 0x000000060600722a */ /* 0x000fdc0003f08000 */
[----:B------:R-:W-:Y:S05]  /*0b00*/  @P0 BRA `(.L_x_102) ;  /* 0x0000000000440947 */ /* 0x000fea0003800000 */
[----:B------:R-:W-:-:S14]  /*0b10*/  DSETP.NAN.AND P0, PT, R10, R10, PT ;  /* 0x0000000a0a00722a */ /* 0x000fdc0003f08000 */
[----:B------:R-:W-:Y:S05]  /*0b20*/  @P0 BRA `(.L_x_103) ;  /* 0x0000000000300947 */ /* 0x000fea0003800000 */
[----:B------:R-:W-:Y:S01]  /*0b30*/  ISETP.NE.AND P0, PT, R21, R20, PT ;  /* 0x000000141500720c */ /* 0x000fe20003f05270 */
[----:B------:R-:W-:Y:S02]  /*0b40*/  IMAD.MOV.U32 R16, RZ, RZ, 0x0 ;  /* 0x00000000ff107424 */ /* 0x000fe400078e00ff */
[----:B------:R-:W-:-:S10]  /*0b50*/  IMAD.MOV.U32 R17, RZ, RZ, -0x80000 ;  /* 0xfff80000ff117424 */ /* 0x000fd400078e00ff */
[----:B------:R-:W-:Y:S05]  /*0b60*/  @!P0 BRA `(.L_x_101) ;  /* 0x0000000000348947 */ /* 0x000fea0003800000 */
[----:B------:R-:W-:Y:S02]  /*0b70*/  ISETP.NE.AND P0, PT, R21, 0x7ff00000, PT ;  /* 0x7ff000001500780c */ /* 0x000fe40003f05270 */
[----:B------:R-:W-:Y:S02]  /*0b80*/  LOP3.LUT R17, R7, 0x80000000, R11, 0x48, !PT ;  /* 0x8000000007117812 */ /* 0x000fe400078e480b */
[----:B------:R-:W-:-:S13]  /*0b90*/  ISETP.EQ.OR P0, PT, R20, RZ, !P0 ;  /* 0x000000ff1400720c */ /* 0x000fda0004702670 */
[----:B------:R-:W-:Y:S01]  /*0ba0*/  @P0 LOP3.LUT R2, R17, 0x7ff00000, RZ, 0xfc, !PT ;  /* 0x7ff0000011020812 */ /* 0x000fe200078efcff */
[----:B------:R-:W-:Y:S02]  /*0bb0*/  @!P0 IMAD.MOV.U32 R16, RZ, RZ, RZ ;  /* 0x000000ffff108224 */ /* 0x000fe400078e00ff */
[----:B------:R-:W-:Y:S02]  /*0bc0*/  @P0 IMAD.MOV.U32 R16, RZ, RZ, RZ ;  /* 0x000000ffff100224 */ /* 0x000fe400078e00ff */
[----:B------:R-:W-:Y:S01]  /*0bd0*/  @P0 IMAD.MOV.U32 R17, RZ, RZ, R2 ;  /* 0x000000ffff110224 */ /* 0x000fe200078e0002 */
[----:B------:R-:W-:Y:S06]  /*0be0*/  BRA `(.L_x_101) ;  /* 0x0000000000147947 */ /* 0x000fec0003800000 */
.L_x_103:
[----:B------:R-:W-:Y:S01]  /*0bf0*/  LOP3.LUT R17, R11, 0x80000, RZ, 0xfc, !PT ;  /* 0x000800000b117812 */ /* 0x000fe200078efcff */
[----:B------:R-:W-:Y:S01]  /*0c00*/  IMAD.MOV.U32 R16, RZ, RZ, R10 ;  /* 0x000000ffff107224 */ /* 0x000fe200078e000a */
[----:B------:R-:W-:Y:S06]  /*0c10*/  BRA `(.L_x_101) ;  /* 0x0000000000087947 */ /* 0x000fec0003800000 */
.L_x_102:
[----:B------:R-:W-:Y:S01]  /*0c20*/  LOP3.LUT R17, R7, 0x80000, RZ, 0xfc, !PT ;  /* 0x0008000007117812 */ /* 0x000fe200078efcff */
[----:B------:R-:W-:-:S07]  /*0c30*/  IMAD.MOV.U32 R16, RZ, RZ, R6 ;  /* 0x000000ffff107224 */ /* 0x000fce00078e0006 */
.L_x_101:
[----:B------:R-:W-:Y:S05]  /*0c40*/  BSYNC.RECONVERGENT B1 ;  /* 0x0000000000017941 */ /* 0x000fea0003800200 */
.L_x_99:
[----:B------:R-:W-:Y:S02]  /*0c50*/  IMAD.MOV.U32 R13, RZ, RZ, 0x0 ;  /* 0x00000000ff0d7424 */ /* 0x000fe400078e00ff */
[----:B------:R-:W-:Y:S02]  /*0c60*/  IMAD.MOV.U32 R2, RZ, RZ, R16 ;  /* 0x000000ffff027224 */ /* 0x000fe400078e0010 */
[----:B------:R-:W-:Y:S01]  /*0c70*/  IMAD.MOV.U32 R3, RZ, RZ, R17 ;  /* 0x000000ffff037224 */ /* 0x000fe200078e0011 */
[----:B------:R-:W-:Y:S06]  /*0c80*/  RET.REL.NODEC R12 `(_Z14calProbabilityPfS_S_) ;  /* 0xfffffff00cdc7950 */ /* 0x000fec0003c3ffff */
.L_x_104:
        /* <DEDUP_REMOVED lines=15> */
.L_x_182:


//--------------------- .text._Z11calTotalProPfS_ --------------------------
	.section	.text._Z11calTotalProPfS_,"ax",@progbits
	.align	128
        .global         _Z11calTotalProPfS_
        .type           _Z11calTotalProPfS_,@function
        .size           _Z11calTotalProPfS_,(.L_x_183 - _Z11calTotalProPfS_)
        .other          _Z11calTotalProPfS_,@"STO_CUDA_ENTRY STV_DEFAULT"
_Z11calTotalProPfS_:
.text._Z11calTotalProPfS_:
[----:B------:R-:W-:Y:S01]  /*0000*/  LDC R1, c[0x0][0x37c] ;  /* 0x0000df00ff017b82 */ /* 0x000fe20000000800 */
[----:B------:R-:W0:Y:S07]  /*0010*/  S2R R0, SR_TID.X ;  /* 0x0000000000007919 */ /* 0x000e2e0000002100 */
[----:B------:R-:W0:Y:S01]  /*0020*/  S2UR UR4, SR_CTAID.X ;  /* 0x00000000000479c3 */ /* 0x000e220000002500 */
[----:B------:R-:W1:Y:S01]  /*0030*/  LDCU.128 UR8, c[0x0][0x380] ;  /* 0x00007000ff0877ac */ /* 0x000e620008000c00 */
[----:B------:R-:W2:Y:S06]  /*0040*/  LDCU.64 UR12, c[0x0][0x358] ;  /* 0x00006b00ff0c77ac */ /* 0x000eac0008000a00 */
[----:B------:R-:W0:Y:S02]  /*0050*/  LDC R3, c[0x0][0x360] ;  /* 0x0000d800ff037b82 */ /* 0x000e240000000800 */
[----:B0-----:R-:W-:-:S04]  /*0060*/  IMAD R0, R3, UR4, R0 ;  /* 0x0000000403007c24 */ /* 0x001fc8000f8e0200 */
[----:B------:R-:W-:-:S05]  /*0070*/  IMAD.U32 R3, R0, 0x10000, RZ ;  /* 0x0001000000037824 */ /* 0x000fca00078e00ff */
[----:B-1----:R-:W-:-:S04]  /*0080*/  LEA.HI.SX32 R2, P0, R3, UR10, 0x12 ;  /* 0x0000000a03027c11 */ /* 0x002fc8000f8192ff */
[----:B------:R-:W-:-:S05]  /*0090*/  LEA.HI.X.SX32 R3, R3, UR11, 0x1, P0 ;  /* 0x0000000b03037c11 */ /* 0x000fca00080f0eff */
[----:B--2---:R0:W5:Y:S01]  /*00a0*/  LDG.E R17, desc[UR12][R2.64] ;  /* 0x0000000c02117981 */ /* 0x004162000c1e1900 */
[----:B------:R-:W-:Y:S01]  /*00b0*/  PRMT R0, R0, 0x9910, RZ ;  /* 0x0000991000007816 */ /* 0x000fe200000000ff */
[----:B------:R-:W-:Y:S01]  /*00c0*/  UIADD3 UR5, UP0, UPT, UR8, 0x4, URZ ;  /* 0x0000000408057890 */ /* 0x000fe2000ff1e0ff */
[----:B------:R-:W-:-:S03]  /*00d0*/  UMOV UR4, URZ ;  /* 0x000000ff00047c82 */ /* 0x000fc60008000000 */
[----:B------:R-:W-:Y:S01]  /*00e0*/  IMAD R0, R0, 0xa, RZ ;  /* 0x0000000a00007824 */ /* 0x000fe200078e02ff */
[----:B------:R-:W-:-:S12]  /*00f0*/  UIADD3.X UR6, UPT, UPT, URZ, UR9, URZ, UP0, !UPT ;  /* 0x00000009ff067290 */ /* 0x000fd800087fe4ff */
.L_x_109:
[----:B------:R-:W-:Y:S02]  /*0100*/  IMAD.U32 R4, RZ, RZ, UR5 ;  /* 0x00000005ff047e24 */ /* 0x000fe4000f8e00ff */
[----:B------:R-:W-:Y:S02]  /*0110*/  IMAD.U32 R5, RZ, RZ, UR6 ;  /* 0x00000006ff057e24 */ /* 0x000fe4000f8e00ff */
[----:B------:R-:W-:-:S05]  /*0120*/  IMAD.WIDE R4, R0, 0x4, R4 ;  /* 0x0000000400047825 */ /* 0x000fca00078e0204 */
[----:B------:R-:W2:Y:S01]  /*0130*/  LDG.E R14, desc[UR12][R4.64+-0x4] ;  /* 0xfffffc0c040e7981 */ /* 0x000ea2000c1e1900 */
[----:B------:R-:W-:Y:S01]  /*0140*/  UIADD3 UR4, UPT, UPT, UR4, 0x2, URZ ;  /* 0x0000000204047890 */ /* 0x000fe2000fffe0ff */
[----:B------:R-:W-:Y:S03]  /*0150*/  BSSY.RECONVERGENT B0, `(.L_x_105) ;  /* 0x0000013000007945 */ /* 0x000fe60003800200 */
[----:B------:R-:W-:Y:S01]  /*0160*/  UISETP.NE.AND UP0, UPT, UR4, 0x32, UPT ;  /* 0x000000320400788c */ /* 0x000fe2000bf05270 */
[----:B-12---:R-:W1:Y:S08]  /*0170*/  F2F.F64.F32 R14, R14 ;  /* 0x0000000e000e7310 */ /* 0x006e700000201800 */
[----:B-1----:R-:W1:Y:S01]  /*0180*/  MUFU.RCP64H R9, R15 ;  /* 0x0000000f00097308 */ /* 0x002e620000001800 */
[----:B------:R-:W-:-:S04]  /*0190*/  IADD3 R8, PT, PT, R15, 0x300402, RZ ;  /* 0x003004020f087810 */ /* 0x000fc80007ffe0ff */
[----:B------:R-:W-:Y:S02]  /*01a0*/  FSETP.GEU.AND P0, PT, |R8|, 5.8789094863358348022e-39, PT ;  /* 0x004004020800780b */ /* 0x000fe40003f0e200 */
[----:B-1----:R-:W-:-:S08]  /*01b0*/  DFMA R6, -R14, R8, 1 ;  /* 0x3ff000000e06742b */ /* 0x002fd00000000108 */
[----:B------:R-:W-:-:S08]  /*01c0*/  DFMA R6, R6, R6, R6 ;  /* 0x000000060606722b */ /* 0x000fd00000000006 */
[----:B------:R-:W-:Y:S02]  /*01d0*/  DFMA R10, R8, R6, R8 ;  /* 0x00000006080a722b */ /* 0x000fe40000000008 */
[----:B-----5:R1:W2:Y:S06]  /*01e0*/  F2F.F64.F32 R6, R17 ;  /* 0x0000001100067310 */ /* 0x0202ac0000201800 */
[----:B------:R-:W-:-:S08]  /*01f0*/  DFMA R12, -R14, R10, 1 ;  /* 0x3ff000000e0c742b */ /* 0x000fd0000000010a */
[----:B------:R-:W-:Y:S01]  /*0200*/  DFMA R10, R10, R12, R10 ;  /* 0x0000000c0a0a722b */ /* 0x000fe2000000000a */
[----:B-12---:R-:W-:Y:S10]  /*0210*/  @P0 BRA `(.L_x_106) ;  /* 0x0000000000180947 */ /* 0x006ff40003800000 */
[----:B------:R-:W-:Y:S02]  /*0220*/  LOP3.LUT R8, R15, 0x7fffffff, RZ, 0xc0, !PT ;  /* 0x7fffffff0f087812 */ /* 0x000fe400078ec0ff */
[----:B------:R-:W-:-:S03]  /*0230*/  MOV R10, 0x260 ;  /* 0x00000260000a7802 */ /* 0x000fc60000000f00 */
[----:B------:R-:W-:-:S07]  /*0240*/  VIADD R11, R8, 0xfff00000 ;  /* 0xfff00000080b7836 */ /* 0x000fce0000000000 */
[----:B0-----:R-:W-:Y:S05]  /*0250*/  CALL.REL.NOINC `($__internal_2_$__cuda_sm20_dblrcp_rn_slowpath_v3) ;  /* 0x0000000000807944 */ /* 0x001fea0003c00000 */
[----:B------:R-:W-:Y:S01]  /*0260*/  IMAD.MOV.U32 R10, RZ, RZ, R12 ;  /* 0x000000ffff0a7224 */ /* 0x000fe200078e000c */
[----:B------:R-:W-:-:S07]  /*0270*/  MOV R11, R13 ;  /* 0x0000000d000b7202 */ /* 0x000fce0000000f00 */
.L_x_106:
[----:B------:R-:W-:Y:S05]  /*0280*/  BSYNC.RECONVERGENT B0 ;  /* 0x0000000000007941 */ /* 0x000fea0003800200 */
.L_x_105:
[----:B------:R-:W-:-:S10]  /*0290*/  DADD R10, R6, R10 ;  /* 0x00000000060a7229 */ /* 0x000fd4000000000a */
[----:B------:R-:W1:Y:S02]  /*02a0*/  F2F.F32.F64 R11, R10 ;  /* 0x0000000a000b7310 */ /* 0x000e640000301000 */
[----:B-1----:R1:W-:Y:S04]  /*02b0*/  STG.E desc[UR12][R2.64], R11 ;  /* 0x0000000b02007986 */ /* 0x0023e8000c10190c */
[----:B------:R-:W2:Y:S01]  /*02c0*/  LDG.E R16, desc[UR12][R4.64] ;  /* 0x0000000c04107981 */ /* 0x000ea2000c1e1900 */
[----:B------:R-:W-:Y:S01]  /*02d0*/  BSSY.RECONVERGENT B0, `(.L_x_107) ;  /* 0x0000012000007945 */ /* 0x000fe20003800200 */
[----:B--2---:R-:W2:Y:S08]  /*02e0*/  F2F.F64.F32 R16, R16 ;  /* 0x0000001000107310 */ /* 0x004eb00000201800 */
[----:B--2---:R-:W2:Y:S01]  /*02f0*/  MUFU.RCP64H R9, R17 ;  /* 0x0000001100097308 */ /* 0x004ea20000001800 */
[----:B------:R-:W-:-:S05]  /*0300*/  VIADD R8, R17, 0x300402 ;  /* 0x0030040211087836 */ /* 0x000fca0000000000 */
[----:B------:R-:W-:Y:S01]  /*0310*/  FSETP.GEU.AND P0, PT, |R8|, 5.8789094863358348022e-39, PT ;  /* 0x004004020800780b */ /* 0x000fe20003f0e200 */
[----:B--2---:R-:W-:-:S08]  /*0320*/  DFMA R6, -R16, R8, 1 ;  /* 0x3ff000001006742b */ /* 0x004fd00000000108 */
[----:B------:R-:W-:-:S08]  /*0330*/  DFMA R6, R6, R6, R6 ;  /* 0x000000060606722b */ /* 0x000fd00000000006 */
[----:B------:R-:W-:Y:S02]  /*0340*/  DFMA R12, R8, R6, R8 ;  /* 0x00000006080c722b */ /* 0x000fe40000000008 */
[----:B------:R1:W2:Y:S06]  /*0350*/  F2F.F64.F32 R6, R11 ;  /* 0x0000000b00067310 */ /* 0x0002ac0000201800 */
[----:B------:R-:W-:-:S08]  /*0360*/  DFMA R14, -R16, R12, 1 ;  /* 0x3ff00000100e742b */ /* 0x000fd0000000010c */
[----:B------:R-:W-:Y:S01]  /*0370*/  DFMA R12, R12, R14, R12 ;  /* 0x0000000e0c0c722b */ /* 0x000fe2000000000c */
[----:B-12---:R-:W-:Y:S10]  /*0380*/  @P0 BRA `(.L_x_108) ;  /* 0x0000000000180947 */ /* 0x006ff40003800000 */
[----:B------:R-:W-:Y:S01]  /*0390*/  LOP3.LUT R4, R17, 0x7fffffff, RZ, 0xc0, !PT ;  /* 0x7fffffff11047812 */ /* 0x000fe200078ec0ff */
[----:B------:R-:W-:Y:S01]  /*03a0*/  IMAD.MOV.U32 R14, RZ, RZ, R16 ;  /* 0x000000ffff0e7224 */ /* 0x000fe200078e0010 */
[----:B------:R-:W-:Y:S02]  /*03b0*/  MOV R15, R17 ;  /* 0x00000011000f7202 */ /* 0x000fe40000000f00 */
[----:B------:R-:W-:Y:S01]  /*03c0*/  MOV R10, 0x3f0 ;  /* 0x000003f0000a7802 */ /* 0x000fe20000000f00 */
[----:B------:R-:W-:-:S07]  /*03d0*/  VIADD R11, R4, 0xfff00000 ;  /* 0xfff00000040b7836 */ /* 0x000fce0000000000 */
[----:B0-----:R-:W-:Y:S05]  /*03e0*/  CALL.REL.NOINC `($__internal_2_$__cuda_sm20_dblrcp_rn_slowpath_v3) ;  /* 0x00000000001c7944 */ /* 0x001fea0003c00000 */
.L_x_108:
[----:B------:R-:W-:Y:S05]  /*03f0*/  BSYNC.RECONVERGENT B0 ;  /* 0x0000000000007941 */ /* 0x000fea0003800200 */
.L_x_107:
[----:B------:R-:W-:Y:S01]  /*0400*/  DADD R6, R6, R12 ;  /* 0x0000000006067229 */ /* 0x000fe2000000000c */
[----:B------:R-:W-:-:S05]  /*0410*/  VIADD R0, R0, 0x2 ;  /* 0x0000000200007836 */ /* 0x000fca0000000000 */
[----:B------:R-:W1:Y:S02]  /*0420*/  F2F.F32.F64 R17, R6 ;  /* 0x0000000600117310 */ /* 0x000e640000301000 */
[----:B-1----:R1:W-:Y:S01]  /*0430*/  STG.E desc[UR12][R2.64], R17 ;  /* 0x0000001102007986 */ /* 0x0023e2000c10190c */
[----:B------:R-:W-:Y:S05]  /*0440*/  BRA.U UP0, `(.L_x_109) ;  /* 0xfffffffd002c7547 */ /* 0x000fea000b83ffff */
[----:B------:R-:W-:Y:S05]  /*0450*/  EXIT ;  /* 0x000000000000794d */ /* 0x000fea0003800000 */
        .weak           $__internal_2_$__cuda_sm20_dblrcp_rn_slowpath_v3
        .type           $__internal_2_$__cuda_sm20_dblrcp_rn_slowpath_v3,@function
        .size           $__internal_2_$__cuda_sm20_dblrcp_rn_slowpath_v3,(.L_x_183 - $__internal_2_$__cuda_sm20_dblrcp_rn_slowpath_v3)
$__internal_2_$__cuda_sm20_dblrcp_rn_slowpath_v3:
[----:B------:R-:W-:Y:S01]  /*0460*/  MOV R8, R14 ;  /* 0x0000000e00087202 */ /* 0x000fe20000000f00 */
[----:B------:R-:W-:Y:S01]  /*0470*/  IMAD.MOV.U32 R9, RZ, RZ, R15 ;  /* 0x000000ffff097224 */ /* 0x000fe200078e000f */
[----:B------:R-:W-:Y:S05]  /*0480*/  BSSY.RECONVERGENT B1, `(.L_x_110) ;  /* 0x0000025000017945 */ /* 0x000fea0003800200 */
[----:B------:R-:W-:-:S14]  /*0490*/  DSETP.GTU.AND P0, PT, |R8|, +INF , PT ;  /* 0x7ff000000800742a */ /* 0x000fdc0003f0c200 */
[----:B------:R-:W-:Y:S05]  /*04a0*/  @P0 BRA `(.L_x_111) ;  /* 0x0000000000800947 */ /* 0x000fea0003800000 */
[----:B------:R-:W-:-:S05]  /*04b0*/  LOP3.LUT R14, R15, 0x7fffffff, RZ, 0xc0, !PT ;  /* 0x7fffffff0f0e7812 */ /* 0x000fca00078ec0ff */
[----:B------:R-:W-:-:S05]  /*04c0*/  VIADD R12, R14, 0xffffffff ;  /* 0xffffffff0e0c7836 */ /* 0x000fca0000000000 */
[----:B------:R-:W-:-:S13]  /*04d0*/  ISETP.GE.U32.AND P0, PT, R12, 0x7fefffff, PT ;  /* 0x7fefffff0c00780c */ /* 0x000fda0003f06070 */
[----:B------:R-:W-:Y:S02]  /*04e0*/  @P0 LOP3.LUT R13, R9, 0x7ff00000, RZ, 0x3c, !PT ;  /* 0x7ff00000090d0812 */ /* 0x000fe400078e3cff */
[----:B------:R-:W-:Y:S01]  /*04f0*/  @P0 MOV R12, RZ ;  /* 0x000000ff000c0202 */ /* 0x000fe20000000f00 */
[----:B------:R-:W-:Y:S06]  /*0500*/  @P0 BRA `(.L_x_112) ;  /* 0x0000000000700947 */ /* 0x000fec0003800000 */
[----:B------:R-:W-:-:S13]  /*0510*/  ISETP.GE.U32.AND P0, PT, R14, 0x1000001, PT ;  /* 0x010000010e00780c */ /* 0x000fda0003f06070 */
[----:B------:R-:W-:Y:S05]  /*0520*/  @!P0 BRA `(.L_x_113) ;  /* 0x0000000000388947 */ /* 0x000fea0003800000 */
[----:B------:R-:W-:Y:S01]  /*0530*/  VIADD R13, R9, 0xc0200000 ;  /* 0xc0200000090d7836 */ /* 0x000fe20000000000 */
[----:B------:R-:W-:Y:S01]  /*0540*/  MOV R14, R11 ;  /* 0x0000000b000e7202 */ /* 0x000fe20000000f00 */
        /* <DEDUP_REMOVED lines=12> */
.L_x_113:
        /* <DEDUP_REMOVED lines=10> */
.L_x_111:
[----:B------:R-:W-:Y:S01]  /*06b0*/  LOP3.LUT R13, R9, 0x80000, RZ, 0xfc, !PT ;  /* 0x00080000090d7812 */ /* 0x000fe200078efcff */
[----:B------:R-:W-:-:S07]  /*06c0*/  IMAD.MOV.U32 R12, RZ, RZ, R8 ;  /* 0x000000ffff0c7224 */ /* 0x000fce00078e0008 */
.L_x_112:
[----:B------:R-:W-:Y:S05]  /*06d0*/  BSYNC.RECONVERGENT B1 ;  /* 0x0000000000017941 */ /* 0x000fea0003800200 */
.L_x_110:
[----:B------:R-:W-:-:S04]  /*06e0*/  MOV R11, 0x0 ;  /* 0x00000000000b7802 */ /* 0x000fc80000000f00 */
[----:B------:R-:W-:Y:S05]  /*06f0*/  RET.REL.NODEC R10 `(_Z11calTotalProPfS_) ;  /* 0xfffffff80a407950 */ /* 0x000fea0003c3ffff */
.L_x_114:
        /* <DEDUP_REMOVED lines=16> */
.L_x_183:


//--------------------- .text._Z5calOFPfS_        --------------------------
	.section	.text._Z5calOFPfS_,"ax",@progbits
	.align	128
        .global         _Z5calOFPfS_
        .type           _Z5calOFPfS_,@function
        .size           _Z5calOFPfS_,(.L_x_192 - _Z5calOFPfS_)
        .other          _Z5calOFPfS_,@"STO_CUDA_ENTRY STV_DEFAULT"
_Z5calOFPfS_:
.text._Z5calOFPfS_:
[----:B------:R-:W-:Y:S01]  /*0000*/  LDC R1, c[0x0][0x37c] ;  /* 0x0000df00ff017b82 */ /* 0x000fe20000000800 */
[----:B------:R-:W0:Y:S07]  /*0010*/  S2R R0, SR_TID.X ;  /* 0x0000000000007919 */ /* 0x000e2e0000002100 */
[----:B------:R-:W0:Y:S01]  /*0020*/  S2UR UR4, SR_CTAID.X ;  /* 0x00000000000479c3 */ /* 0x000e220000002500 */
[----:B------:R-:W1:Y:S01]  /*0030*/  LDCU.128 UR12, c[0x0][0x380] ;  /* 0x00007000ff0c77ac */ /* 0x000e620008000c00 */
[----:B------:R-:W-:Y:S01]  /*0040*/  HFMA2 R7, -RZ, RZ, 0, 0 ;  /* 0x00000000ff077431 */ /* 0x000fe200000001ff */
[----:B------:R-:W2:Y:S05]  /*0050*/  LDCU.64 UR8, c[0x0][0x358] ;  /* 0x00006b00ff0877ac */ /* 0x000eaa0008000a00 */
[----:B------:R-:W0:Y:S01]  /*0060*/  LDC R3, c[0x0][0x360] ;  /* 0x0000d800ff037b82 */ /* 0x000e220000000800 */
[----:B-1----:R-:W-:-:S04]  /*0070*/  UIADD3 UR5, UP0, UPT, UR14, 0x28, URZ ;  /* 0x000000280e057890 */ /* 0x002fc8000ff1e0ff */
[----:B------:R-:W-:Y:S01]  /*0080*/  UIADD3.X UR6, UPT, UPT, URZ, UR15, URZ, UP0, !UPT ;  /* 0x0000000fff067290 */ /* 0x000fe200087fe4ff */
[----:B0-----:R-:W-:Y:S01]  /*0090*/  IMAD R0, R3, UR4, R0 ;  /* 0x0000000403007c24 */ /* 0x001fe2000f8e0200 */
[----:B------:R-:W-:-:S04]  /*00a0*/  UMOV UR4, URZ ;  /* 0x000000ff00047c82 */ /* 0x000fc80008000000 */
[C---:B------:R-:W-:Y:S01]  /*00b0*/  SHF.L.U32 R3, R0.reuse, 0x10, RZ ;  /* 0x0000001000037819 */ /* 0x040fe200000006ff */
[----:B------:R-:W-:-:S03]  /*00c0*/  IMAD R0, R0, 0x140000, RZ ;  /* 0x0014000000007824 */ /* 0x000fc600078e02ff */
[C---:B------:R-:W-:Y:S02]  /*00d0*/  LEA.HI.SX32 R2, P0, R3.reuse, UR12, 0x12 ;  /* 0x0000000c03027c11 */ /* 0x040fe4000f8192ff */
[----:B------:R-:W-:Y:S02]  /*00e0*/  SHF.R.S32.HI R0, RZ, 0x10, R0 ;  /* 0x00000010ff007819 */ /* 0x000fe40000011400 */
[----:B------:R-:W-:-:S03]  /*00f0*/  LEA.HI.X.SX32 R3, R3, UR13, 0x1, P0 ;  /* 0x0000000d03037c11 */ /* 0x000fc600080f0eff */
[----:B------:R-:W-:Y:S02]  /*0100*/  IMAD R0, R0, 0x14, RZ ;  /* 0x0000001400007824 */ /* 0x000fe400078e02ff */
[----:B--2---:R0:W-:Y:S05]  /*0110*/  STG.E desc[UR8][R2.64], RZ ;  /* 0x000000ff02007986 */ /* 0x0041ea000c101908 */
.L_x_115:
[----:B------:R-:W-:Y:S02]  /*0120*/  MOV R4, UR5 ;  /* 0x0000000500047c02 */ /* 0x000fe40008000f00 */
[----:B------:R-:W-:-:S03]  /*0130*/  MOV R5, UR6 ;  /* 0x0000000600057c02 */ /* 0x000fc60008000f00 */
[----:B------:R-:W-:-:S05]  /*0140*/  IMAD.WIDE R4, R0, 0x4, R4 ;  /* 0x0000000400047825 */ /* 0x000fca00078e0204 */
[----:B------:R-:W2:Y:S02]  /*0150*/  LDG.E R6, desc[UR8][R4.64+-0x28] ;  /* 0xffffd80804067981 */ /* 0x000ea4000c1e1900 */
[----:B--23--:R-:W-:-:S05]  /*0160*/  FADD R7, R6, R7 ;  /* 0x0000000706077221 */ /* 0x00cfca0000000000 */
[----:B------:R1:W-:Y:S04]  /*0170*/  STG.E desc[UR8][R2.64], R7 ;  /* 0x0000000702007986 */ /* 0x0003e8000c101908 */
[----:B------:R-:W2:Y:S02]  /*0180*/  LDG.E R6, desc[UR8][R4.64+-0x24] ;  /* 0xffffdc0804067981 */ /* 0x000ea4000c1e1900 */
[----:B--2---:R-:W-:-:S05]  /*0190*/  FADD R9, R7, R6 ;  /* 0x0000000607097221 */ /* 0x004fca0000000000 */
[----:B------:R2:W-:Y:S04]  /*01a0*/  STG.E desc[UR8][R2.64], R9 ;  /* 0x0000000902007986 */ /* 0x0005e8000c101908 */
[----:B------:R-:W3:Y:S02]  /*01b0*/  LDG.E R6, desc[UR8][R4.64+-0x20] ;  /* 0xffffe00804067981 */ /* 0x000ee4000c1e1900 */
[----:B---3--:R-:W-:-:S05]  /*01c0*/  FADD R11, R9, R6 ;  /* 0x00000006090b7221 */ /* 0x008fca0000000000 */
[----:B------:R3:W-:Y:S04]  /*01d0*/  STG.E desc[UR8][R2.64], R11 ;  /* 0x0000000b02007986 */ /* 0x0007e8000c101908 */
[----:B------:R-:W4:Y:S02]  /*01e0*/  LDG.E R6, desc[UR8][R4.64+-0x1c] ;  /* 0xffffe40804067981 */ /* 0x000f24000c1e1900 */
[----:B----4-:R-:W-:-:S05]  /*01f0*/  FADD R13, R11, R6 ;  /* 0x000000060b0d7221 */ /* 0x010fca0000000000 */
[----:B------:R4:W-:Y:S04]  /*0200*/  STG.E desc[UR8][R2.64], R13 ;  /* 0x0000000d02007986 */ /* 0x0009e8000c101908 */
[----:B------:R-:W1:Y:S02]  /*0210*/  LDG.E R6, desc[UR8][R4.64+-0x18] ;  /* 0xffffe80804067981 */ /* 0x000e64000c1e1900 */
[----:B-1----:R-:W-:-:S05]  /*0220*/  FADD R7, R13, R6 ;  /* 0x000000060d077221 */ /* 0x002fca0000000000 */
        /* <DEDUP_REMOVED lines=24> */
[----:B------:R-:W-:Y:S04]  /*03b0*/  STG.E desc[UR8][R2.64], R7 ;  /* 0x0000000702007986 */ /* 0x000fe8000c101908 */
        /* <DEDUP_REMOVED lines=18> */
[----:B------:R-:W2:Y:S01]  /*04e0*/  LDG.E R6, desc[UR8][R4.64+0x24] ;  /* 0x0000240804067981 */ /* 0x000ea2000c1e1900 */
[----:B------:R-:W-:Y:S01]  /*04f0*/  UIADD3 UR4, UPT, UPT, UR4, 0x1, URZ ;  /* 0x0000000104047890 */ /* 0x000fe2000fffe0ff */
[----:B------:R-:W-:-:S03]  /*0500*/  IADD3 R0, PT, PT, R0, 0x14, RZ ;  /* 0x0000001400007810 */ /* 0x000fc60007ffe0ff */
[----:B------:R-:W-:Y:S01]  /*0510*/  UISETP.NE.AND UP0, UPT, UR4, 0x14, UPT ;  /* 0x000000140400788c */ /* 0x000fe2000bf05270 */
[----:B--2---:R-:W-:-:S05]  /*0520*/  FADD R7, R11, R6 ;  /* 0x000000060b077221 */ /* 0x004fca0000000000 */
[----:B------:R3:W-:Y:S03]  /*0530*/  STG.E desc[UR8][R2.64], R7 ;  /* 0x0000000702007986 */ /* 0x0007e6000c101908 */
[----:B------:R-:W-:Y:S05]  /*0540*/  BRA.U UP0, `(.L_x_115) ;  /* 0xfffffff900f47547 */ /* 0x000fea000b83ffff */
[----:B------:R-:W-:Y:S05]  /*0550*/  EXIT ;  /* 0x000000000000794d */ /* 0x000fea0003800000 */
.L_x_116:
        /* <DEDUP_REMOVED lines=10> */
.L_x_192:


//--------------------- .text._Z12calTotalcostPfPiS_ --------------------------
	.section	.text._Z12calTotalcostPfPiS_,"ax",@progbits
	.align	128
        .global         _Z12calTotalcostPfPiS_
        .type           _Z12calTotalcostPfPiS_,@function
        .size           _Z12calTotalcostPfPiS_,(.L_x_193 - _Z12calTotalcostPfPiS_)
        .other          _Z12calTotalcostPfPiS_,@"STO_CUDA_ENTRY STV_DEFAULT"
_Z12calTotalcostPfPiS_:
.text._Z12calTotalcostPfPiS_:
[----:B------:R-:W-:Y:S01]  /*0000*/  LDC R1, c[0x0][0x37c] ;  /* 0x0000df00ff017b82 */ /* 0x000fe20000000800 */
[----:B------:R-:W0:Y:S07]  /*0010*/  S2R R0, SR_TID.X ;  /* 0x0000000000007919 */ /* 0x000e2e0000002100 */
[----:B------:R-:W0:Y:S01]  /*0020*/  S2UR UR4, SR_CTAID.X ;  /* 0x00000000000479c3 */ /* 0x000e220000002500 */
[----:B------:R-:W1:Y:S01]  /*0030*/  LDCU.128 UR12, c[0x0][0x380] ;  /* 0x00007000ff0c77ac */ /* 0x000e620008000c00 */
[----:B------:R-:W2:Y:S06]  /*0040*/  LDCU.64 UR8, c[0x0][0x390] ;  /* 0x00007200ff0877ac */ /* 0x000eac0008000a00 */
[----:B------:R-:W0:Y:S01]  /*0050*/  LDC R3, c[0x0][0x360] ;  /* 0x0000d800ff037b82 */ /* 0x000e220000000800 */
[----:B------:R-:W3:Y:S01]  /*0060*/  LDCU.64 UR6, c[0x0][0x358] ;  /* 0x00006b00ff0677ac */ /* 0x000ee20008000a00 */
[----:B0-----:R-:W-:Y:S01]  /*0070*/  IMAD R0, R3, UR4, R0 ;  /* 0x0000000403007c24 */ /* 0x001fe2000f8e0200 */
[----:B-1----:R-:W-:-:S03]  /*0080*/  UIADD3 UR4, UP0, UPT, UR14, 0x28, URZ ;  /* 0x000000280e047890 */ /* 0x002fc6000ff1e0ff */
[----:B------:R-:W-:Y:S01]  /*0090*/  IMAD R0, R0, 0x140000, RZ ;  /* 0x0014000000007824 */ /* 0x000fe200078e02ff */
[----:B------:R-:W-:-:S04]  /*00a0*/  UIADD3.X UR5, UPT, UPT, URZ, UR15, URZ, UP0, !UPT ;  /* 0x0000000fff057290 */ /* 0x000fc800087fe4ff */
[--C-:B------:R-:W-:Y:S02]  /*00b0*/  SHF.R.S32.HI R2, RZ, 0x10, R0.reuse ;  /* 0x00000010ff027819 */ /* 0x100fe40000011400 */
[----:B------:R-:W-:-:S03]  /*00c0*/  SHF.R.S32.HI R0, RZ, 0x1f, R0 ;  /* 0x0000001fff007819 */ /* 0x000fc60000011400 */
[----:B------:R-:W-:-:S04]  /*00d0*/  IMAD.WIDE.U32 R2, R2, 0x50, RZ ;  /* 0x0000005002027825 */ /* 0x000fc800078e00ff */
[----:B------:R-:W-:Y:S01]  /*00e0*/  IMAD R5, R0, 0x50, RZ ;  /* 0x0000005000057824 */ /* 0x000fe200078e02ff */
[----:B------:R-:W-:Y:S01]  /*00f0*/  LOP3.LUT R10, R2, 0x28, RZ, 0xfc, !PT ;  /* 0x00000028020a7812 */ /* 0x000fe200078efcff */
[----:B------:R-:W-:Y:S02]  /*0100*/  IMAD.MOV.U32 R0, RZ, RZ, 0x14 ;  /* 0x00000014ff007424 */ /* 0x000fe400078e00ff */
[----:B------:R-:W-:Y:S01]  /*0110*/  IMAD.IADD R2, R3, 0x1, R5 ;  /* 0x0000000103027824 */ /* 0x000fe200078e0205 */
[C---:B------:R-:W-:Y:S01]  /*0120*/  IADD3 R4, P1, PT, R10.reuse, UR12, RZ ;  /* 0x0000000c0a047c10 */ /* 0x040fe2000ff3e0ff */
[----:B------:R-:W-:Y:S01]  /*0130*/  IMAD.U32 R3, RZ, RZ, UR5 ;  /* 0x00000005ff037e24 */ /* 0x000fe2000f8e00ff */
[----:B--2---:R-:W-:Y:S02]  /*0140*/  IADD3 R10, P0, PT, R10, UR8, RZ ;  /* 0x000000080a0a7c10 */ /* 0x004fe4000ff1e0ff */
[C---:B------:R-:W-:Y:S02]  /*0150*/  IADD3.X R5, PT, PT, R2.reuse, UR13, RZ, P1, !PT ;  /* 0x0000000d02057c10 */ /* 0x040fe40008ffe4ff */
[----:B------:R-:W-:Y:S01]  /*0160*/  IADD3.X R13, PT, PT, R2, UR9, RZ, P0, !PT ;  /* 0x00000009020d7c10 */ /* 0x000fe200087fe4ff */
[----:B---3--:R-:W-:-:S08]  /*0170*/  IMAD.U32 R2, RZ, RZ, UR4 ;  /* 0x00000004ff027e24 */ /* 0x008fd0000f8e00ff */
.L_x_117:
[----:B------:R-:W2:Y:S04]  /*0180*/  LDG.E R6, desc[UR6][R2.64+-0x28] ;  /* 0xffffd80602067981 */ /* 0x000ea8000c1e1900 */
[----:B------:R-:W3:Y:S01]  /*0190*/  LDG.E R7, desc[UR6][R4.64+-0x28] ;  /* 0xffffd80604077981 */ /* 0x000ee2000c1e1900 */
[----:B--2---:R-:W-:-:S05]  /*01a0*/  I2FP.F32.S32 R6, R6 ;  /* 0x0000000600067245 */ /* 0x004fca0000201400 */
[----:B---3--:R-:W-:Y:S01]  /*01b0*/  FMUL R9, R6, R7 ;  /* 0x0000000706097220 */ /* 0x008fe20000400000 */
[----:B------:R-:W-:Y:S01]  /*01c0*/  IMAD.MOV.U32 R6, RZ, RZ, R10 ;  /* 0x000000ffff067224 */ /* 0x000fe200078e000a */
[----:B------:R-:W-:-:S05]  /*01d0*/  MOV R7, R13 ;  /* 0x0000000d00077202 */ /* 0x000fca0000000f00 */
[----:B------:R0:W-:Y:S04]  /*01e0*/  STG.E desc[UR6][R6.64+-0x28], R9 ;  /* 0xffffd80906007986 */ /* 0x0001e8000c101906 */
[----:B------:R-:W2:Y:S04]  /*01f0*/  LDG.E R8, desc[UR6][R2.64+-0x24] ;  /* 0xffffdc0602087981 */ /* 0x000ea8000c1e1900 */
[----:B------:R-:W3:Y:S01]  /*0200*/  LDG.E R11, desc[UR6][R4.64+-0x24] ;  /* 0xffffdc06040b7981 */ /* 0x000ee2000c1e1900 */
[----:B--2---:R-:W-:-:S05]  /*0210*/  I2FP.F32.S32 R8, R8 ;  /* 0x0000000800087245 */ /* 0x004fca0000201400 */
[----:B---3--:R-:W-:-:S05]  /*0220*/  FMUL R11, R8, R11 ;  /* 0x0000000b080b7220 */ /* 0x008fca0000400000 */
[----:B------:R1:W-:Y:S04]  /*0230*/  STG.E desc[UR6][R6.64+-0x24], R11 ;  /* 0xffffdc0b06007986 */ /* 0x0003e8000c101906 */
[----:B------:R-:W2:Y:S04]  /*0240*/  LDG.E R8, desc[UR6][R2.64+-0x20] ;  /* 0xffffe00602087981 */ /* 0x000ea8000c1e1900 */
[----:B------:R-:W3:Y:S01]  /*0250*/  LDG.E R13, desc[UR6][R4.64+-0x20] ;  /* 0xffffe006040d7981 */ /* 0x000ee2000c1e1900 */
[----:B--2---:R-:W-:-:S05]  /*0260*/  I2FP.F32.S32 R8, R8 ;  /* 0x0000000800087245 */ /* 0x004fca0000201400 */
[----:B---3--:R-:W-:-:S05]  /*0270*/  FMUL R13, R8, R13 ;  /* 0x0000000d080d7220 */ /* 0x008fca0000400000 */
[----:B------:R2:W-:Y:S04]  /*0280*/  STG.E desc[UR6][R6.64+-0x20], R13 ;  /* 0xffffe00d06007986 */ /* 0x0005e8000c101906 */
[----:B------:R-:W3:Y:S04]  /*0290*/  LDG.E R8, desc[UR6][R2.64+-0x1c] ;  /* 0xffffe40602087981 */ /* 0x000ee8000c1e1900 */
[----:B0-----:R-:W4:Y:S01]  /*02a0*/  LDG.E R9, desc[UR6][R4.64+-0x1c] ;  /* 0xffffe40604097981 */ /* 0x001f22000c1e1900 */
[----:B---3--:R-:W-:-:S05]  /*02b0*/  I2FP.F32.S32 R8, R8 ;  /* 0x0000000800087245 */ /* 0x008fca0000201400 */
[----:B----4-:R-:W-:-:S05]  /*02c0*/  FMUL R9, R8, R9 ;  /* 0x0000000908097220 */ /* 0x010fca0000400000 */
[----:B------:R0:W-:Y:S04]  /*02d0*/  STG.E desc[UR6][R6.64+-0x1c], R9 ;  /* 0xffffe40906007986 */ /* 0x0001e8000c101906 */
[----:B------:R-:W3:Y:S04]  /*02e0*/  LDG.E R8, desc[UR6][R2.64+-0x18] ;  /* 0xffffe80602087981 */ /* 0x000ee8000c1e1900 */
[----:B-1----:R-:W4:Y:S01]  /*02f0*/  LDG.E R11, desc[UR6][R4.64+-0x18] ;  /* 0xffffe806040b7981 */ /* 0x002f22000c1e1900 */
[----:B---3--:R-:W-:-:S05]  /*0300*/  I2FP.F32.S32 R8, R8 ;  /* 0x0000000800087245 */ /* 0x008fca0000201400 */
[----:B----4-:R-:W-:-:S05]  /*0310*/  FMUL R11, R8, R11 ;  /* 0x0000000b080b7220 */ /* 0x010fca0000400000 */
[----:B------:R1:W-:Y:S04]  /*0320*/  STG.E desc[UR6][R6.64+-0x18], R11 ;  /* 0xffffe80b06007986 */ /* 0x0003e8000c101906 */
[----:B------:R-:W3:Y:S04]  /*0330*/  LDG.E R8, desc[UR6][R2.64+-0x14] ;  /* 0xffffec0602087981 */ /* 0x000ee8000c1e1900 */
[----:B--2---:R-:W2:Y:S01]  /*0340*/  LDG.E R13, desc[UR6][R4.64+-0x14] ;  /* 0xffffec06040d7981 */ /* 0x004ea2000c1e1900 */
[----:B---3--:R-:W-:-:S05]  /*0350*/  I2FP.F32.S32 R8, R8 ;  /* 0x0000000800087245 */ /* 0x008fca0000201400 */
[----:B--2---:R-:W-:-:S05]  /*0360*/  FMUL R13, R8, R13 ;  /* 0x0000000d080d7220 */ /* 0x004fca0000400000 */
        /* <DEDUP_REMOVED lines=66> */
[----:B------:R3:W4:Y:S04]  /*0790*/  LDG.E R8, desc[UR6][R2.64+0x24] ;  /* 0x0000240602087981 */ /* 0x000728000c1e1900 */
[----:B-1----:R1:W5:Y:S01]  /*07a0*/  LDG.E R11, desc[UR6][R4.64+0x24] ;  /* 0x00002406040b7981 */ /* 0x002362000c1e1900 */
[----:B------:R-:W-:Y:S01]  /*07b0*/  VIADD R0, R0, 0xffffffff ;  /* 0xffffffff00007836 */ /* 0x000fe20000000000 */
[----:B------:R-:W-:-:S02]  /*07c0*/  IADD3 R10, P1, PT, R6, 0x50, RZ ;  /* 0x00000050060a7810 */ /* 0x000fc40007f3e0ff */
[----:B---3--:R-:W-:-:S03]  /*07d0*/  IADD3 R2, P3, PT, R2, 0x50, RZ ;  /* 0x0000005002027810 */ /* 0x008fc60007f7e0ff */
[----:B--2---:R-:W-:Y:S01]  /*07e0*/  IMAD.X R13, RZ, RZ, R7, P1 ;  /* 0x000000ffff0d7224 */ /* 0x004fe200008e0607 */
[----:B-1----:R-:W-:Y:S01]  /*07f0*/  IADD3 R4, P2, PT, R4, 0x50, RZ ;  /* 0x0000005004047810 */ /* 0x002fe20007f5e0ff */
[----:B------:R-:W-:-:S03]  /*0800*/  IMAD.X R3, RZ, RZ, R3, P3 ;  /* 0x000000ffff037224 */ /* 0x000fc600018e0603 */
[----:B------:R-:W-:Y:S02]  /*0810*/  IADD3.X R5, PT, PT, RZ, R5, RZ, P2, !PT ;  /* 0x00000005ff057210 */ /* 0x000fe400017fe4ff */
[----:B----4-:R-:W-:-:S05]  /*0820*/  I2FP.F32.S32 R8, R8 ;  /* 0x0000000800087245 */ /* 0x010fca0000201400 */
[----:B-----5:R-:W-:Y:S01]  /*0830*/  FMUL R11, R8, R11 ;  /* 0x0000000b080b7220 */ /* 0x020fe20000400000 */
[----:B------:R-:W-:-:S04]  /*0840*/  PRMT R8, R0, 0x9910, RZ ;  /* 0x0000991000087816 */ /* 0x000fc800000000ff */
[----:B------:R-:W-:Y:S01]  /*0850*/  ISETP.NE.AND P0, PT, R8, RZ, PT ;  /* 0x000000ff0800720c */ /* 0x000fe20003f05270 */
[----:B------:R0:W-:-:S12]  /*0860*/  STG.E desc[UR6][R6.64+0x24], R11 ;  /* 0x0000240b06007986 */ /* 0x0001d8000c101906 */
[----:B0-----:R-:W-:Y:S05]  /*0870*/  @P0 BRA `(.L_x_117) ;  /* 0xfffffff800400947 */ /* 0x001fea000383ffff */
[----:B------:R-:W-:Y:S05]  /*0880*/  EXIT ;  /* 0x000000000000794d */ /* 0x000fea0003800000 */
.L_x_118:
        /* <DEDUP_REMOVED lines=15> */
.L_x_193:


//--------------------- .text._Z11calDistancePsPfS0_ --------------------------
	.section	.text._Z11calDistancePsPfS0_,"ax",@progbits
	.align	128
        .global         _Z11calDistancePsPfS0_
        .type           _Z11calDistancePsPfS0_,@function
        .size           _Z11calDistancePsPfS0_,(.L_x_184 - _Z11calDistancePsPfS0_)
        .other          _Z11calDistancePsPfS0_,@"STO_CUDA_ENTRY STV_DEFAULT"
_Z11calDistancePsPfS0_:
.text._Z11calDistancePsPfS0_:
[----:B------:R-:W-:Y:S08]  /*0000*/  LDC R1, c[0x0][0x37c] ;  /* 0x0000df00ff017b82 */ /* 0x000ff00000000800 */
[----:B------:R-:W0:Y:S01]  /*0010*/  LDC.64 R10, c[0x0][0x390] ;  /* 0x0000e400ff0a7b82 */ /* 0x000e220000000a00 */
[----:B------:R-:W-:Y:S01]  /*0020*/  IMAD.MOV.U32 R13, RZ, RZ, RZ ;  /* 0x000000ffff0d7224 */ /* 0x000fe200078e00ff */
[----:B------:R-:W1:Y:S06]  /*0030*/  LDCU.64 UR6, c[0x0][0x358] ;  /* 0x00006b00ff0677ac */ /* 0x000e6c0008000a00 */
.L_x_119:
[C---:B0-2---:R-:W-:Y:S01]  /*0040*/  IMAD.WIDE.U32 R2, R13.reuse, 0x4, R10 ;  /* 0x000000040d027825 */ /* 0x045fe200078e000a */
[----:B------:R-:W-:-:S03]  /*0050*/  IADD3 R9, PT, PT, R13, 0x60, RZ ;  /* 0x000000600d097810 */ /* 0x000fc60007ffe0ff */
[C---:B------:R-:W-:Y:S01]  /*0060*/  VIADD R5, R13.reuse, 0x20 ;  /* 0x000000200d057836 */ /* 0x040fe20000000000 */
[----:B-1----:R-:W-:Y:S01]  /*0070*/  STG.E desc[UR6][R2.64], RZ ;  /* 0x000000ff02007986 */ /* 0x002fe2000c101906 */
[----:B------:R-:W-:Y:S02]  /*0080*/  VIADD R7, R13, 0x40 ;  /* 0x000000400d077836 */ /* 0x000fe40000000000 */
[--C-:B------:R-:W-:Y:S01]  /*0090*/  IMAD.WIDE.U32 R4, R5, 0x4, R10.reuse ;  /* 0x0000000405047825 */ /* 0x100fe200078e000a */
[----:B------:R-:W-:Y:S03]  /*00a0*/  STG.E desc[UR6][R2.64+0x4], RZ ;  /* 0x000004ff02007986 */ /* 0x000fe6000c101906 */
[--C-:B------:R-:W-:Y:S01]  /*00b0*/  IMAD.WIDE.U32 R6, R7, 0x4, R10.reuse ;  /* 0x0000000407067825 */ /* 0x100fe200078e000a */
[----:B------:R-:W-:Y:S03]  /*00c0*/  STG.E desc[UR6][R2.64+0x8], RZ ;  /* 0x000008ff02007986 */ /* 0x000fe6000c101906 */
[----:B------:R-:W-:Y:S01]  /*00d0*/  IMAD.WIDE.U32 R8, R9, 0x4, R10 ;  /* 0x0000000409087825 */ /* 0x000fe200078e000a */
[----:B------:R-:W-:Y:S04]  /*00e0*/  STG.E desc[UR6][R2.64+0xc], RZ ;  /* 0x00000cff02007986 */ /* 0x000fe8000c101906 */
        /* <DEDUP_REMOVED lines=27> */
[----:B------:R0:W-:Y:S04]  /*02a0*/  STG.E desc[UR6][R2.64+0x7c], RZ ;  /* 0x00007cff02007986 */ /* 0x0001e8000c101906 */
[----:B------:R2:W-:Y:S04]  /*02b0*/  STG.E desc[UR6][R4.64], RZ ;  /* 0x000000ff04007986 */ /* 0x0005e8000c101906 */
[----:B------:R2:W-:Y:S01]  /*02c0*/  STG.E desc[UR6][R4.64+0x4], RZ ;  /* 0x000004ff04007986 */ /* 0x0005e2000c101906 */
[----:B0-----:R-:W-:-:S03]  /*02d0*/  VIADD R3, R13, 0x80 ;  /* 0x000000800d037836 */ /* 0x001fc60000000000 */
[----:B------:R2:W-:Y:S01]  /*02e0*/  STG.E desc[UR6][R4.64+0x8], RZ ;  /* 0x000008ff04007986 */ /* 0x0005e2000c101906 */
[----:B------:R-:W-:Y:S02]  /*02f0*/  VIADD R13, R13, 0xa0 ;  /* 0x000000a00d0d7836 */ /* 0x000fe40000000000 */
[----:B------:R-:W-:Y:S01]  /*0300*/  IMAD.WIDE.U32 R2, R3, 0x4, R10 ;  /* 0x0000000403027825 */ /* 0x000fe200078e000a */
[----:B------:R2:W-:Y:S02]  /*0310*/  STG.E desc[UR6][R4.64+0xc], RZ ;  /* 0x00000cff04007986 */ /* 0x0005e4000c101906 */
[----:B------:R-:W-:Y:S02]  /*0320*/  ISETP.NE.AND P0, PT, R13, 0x30d40, PT ;  /* 0x00030d400d00780c */ /* 0x000fe40003f05270 */
[----:B------:R2:W-:Y:S04]  /*0330*/  STG.E desc[UR6][R4.64+0x10], RZ ;  /* 0x000010ff04007986 */ /* 0x0005e8000c101906 */
        /* <DEDUP_REMOVED lines=122> */
[----:B------:R2:W-:Y:S01]  /*0ae0*/  STG.E desc[UR6][R2.64+0x7c], RZ ;  /* 0x00007cff02007986 */ /* 0x0005e2000c101906 */
[----:B------:R-:W-:Y:S05]  /*0af0*/  @P0 BRA `(.L_x_119) ;  /* 0xfffffff400500947 */ /* 0x000fea000383ffff */
[----:B------:R-:W0:Y:S01]  /*0b00*/  S2R R0, SR_CTAID.X ;  /* 0x0000000000007919 */ /* 0x000e220000002500 */
[----:B------:R-:W0:Y:S01]  /*0b10*/  LDCU UR4, c[0x0][0x360] ;  /* 0x00006c00ff0477ac */ /* 0x000e220008000800 */
[----:B--2---:R-:W-:Y:S01]  /*0b20*/  PRMT R6, RZ, 0x7610, R6 ;  /* 0x00007610ff067816 */ /* 0x004fe20000000006 */
[----:B------:R-:W0:Y:S01]  /*0b30*/  S2R R3, SR_TID.X ;  /* 0x0000000000037919 */ /* 0x000e220000002100 */
[----:B------:R-:W-:Y:S01]  /*0b40*/  PRMT R5, RZ, 0x7610, R5 ;  /* 0x00007610ff057816 */ /* 0x000fe20000000005 */
[----:B0-----:R-:W-:Y:S01]  /*0b50*/  IMAD R0, R0, UR4, R3 ;  /* 0x0000000400007c24 */ /* 0x001fe2000f8e0203 */
[----:B------:R-:W-:-:S04]  /*0b60*/  UMOV UR4, URZ ;  /* 0x000000ff00047c82 */ /* 0x000fc80008000000 */
[----:B------:R-:W-:-:S05]  /*0b70*/  PRMT R0, R0, 0x9910, RZ ;  /* 0x0000991000007816 */ /* 0x000fca00000000ff */
[----:B------:R-:W-:-:S05]  /*0b80*/  IMAD R0, R0, 0x14, RZ ;  /* 0x0000001400007824 */ /* 0x000fca00078e02ff */
[----:B------:R-:W-:-:S04]  /*0b90*/  PRMT R7, R0, 0x9910, RZ ;  /* 0x0000991000077816 */ /* 0x000fc800000000ff */
[----:B------:R-:W-:-:S07]  /*0ba0*/  SHF.R.S32.HI R4, RZ, 0x1f, R7 ;  /* 0x0000001fff047819 */ /* 0x000fce0000011407 */
.L_x_147:
[----:B------:R-:W-:-:S09]  /*0bb0*/  UISETP.GT.U32.AND UP0, UPT, UR4, 0x12, UPT ;  /* 0x000000120400788c */ /* 0x000fd2000bf04070 */
[----:B012---:R-:W-:Y:S05]  /*0bc0*/  BRA.U UP0, `(.L_x_120) ;  /* 0x0000001900447547 */ /* 0x007fea000b800000 */
[----:B------:R-:W0:Y:S01]  /*0bd0*/  LDC.64 R8, c[0x0][0x388] ;  /* 0x0000e200ff087b82 */ /* 0x000e220000000a00 */
[----:B------:R-:W-:Y:S01]  /*0be0*/  VIADD R0, R5, 0xfffffff0 ;  /* 0xfffffff005007836 */ /* 0x000fe20000000000 */
[----:B------:R-:W-:Y:S01]  /*0bf0*/  IADD3 R17, P1, PT, R7, UR4, RZ ;  /* 0x0000000407117c10 */ /* 0x000fe2000ff3e0ff */
[----:B------:R-:W-:-:S03]  /*0c00*/  UMOV UR5, UR4 ;  /* 0x0000000400057c82 */ /* 0x000fc60008000000 */
[----:B------:R-:W-:Y:S02]  /*0c10*/  LOP3.LUT R2, R0, 0xffff, RZ, 0xc0, !PT ;  /* 0x0000ffff00027812 */ /* 0x000fe400078ec0ff */
[----:B------:R-:W-:Y:S02]  /*0c20*/  IADD3 R0, PT, PT, R7, UR4, RZ ;  /* 0x0000000407007c10 */ /* 0x000fe4000fffe0ff */
[----:B------:R-:W-:Y:S01]  /*0c30*/  ISETP.GE.U32.AND P0, PT, R2, 0x3, PT ;  /* 0x000000030200780c */ /* 0x000fe20003f06070 */
[----:B------:R-:W-:Y:S02]  /*0c40*/  IMAD.X R2, RZ, RZ, R4, P1 ;  /* 0x000000ffff027224 */ /* 0x000fe400008e0604 */
[----:B------:R-:W-:-:S04]  /*0c50*/  IMAD.SHL.U32 R3, R0, 0x2, RZ ;  /* 0x0000000200037824 */ /* 0x000fc800078e00ff */
[----:B0-----:R-:W-:-:S06]  /*0c60*/  IMAD.WIDE R8, R3, 0x4, R8 ;  /* 0x0000000403087825 */ /* 0x001fcc00078e0208 */
[----:B------:R-:W-:Y:S05]  /*0c70*/  @!P0 BRA `(.L_x_121) ;  /* 0x0000000c00508947 */ /* 0x000fea0003800000 */
[----:B------:R-:W0:Y:S01]  /*0c80*/  LDCU.64 UR8, c[0x0][0x380] ;  /* 0x00007000ff0877ac */ /* 0x000e220008000a00 */
[----:B------:R-:W1:Y:S01]  /*0c90*/  LDC.64 R10, c[0x0][0x388] ;  /* 0x0000e200ff0a7b82 */ /* 0x000e620000000a00 */
[----:B------:R-:W-:Y:S02]  /*0ca0*/  IMAD.MOV R0, RZ, RZ, -R5 ;  /* 0x000000ffff007224 */ /* 0x000fe400078e0a05 */
[----:B------:R-:W-:Y:S01]  /*0cb0*/  VIADD R3, R3, 0x2 ;  /* 0x0000000203037836 */ /* 0x000fe20000000000 */
[----:B------:R-:W2:Y:S02]  /*0cc0*/  LDCU.64 UR10, c[0x0][0x390] ;  /* 0x00007200ff0a77ac */ /* 0x000ea40008000a00 */
[----:B------:R-:W-:Y:S01]  /*0cd0*/  PRMT R0, R0, 0x7710, RZ ;  /* 0x0000771000007816 */ /* 0x000fe200000000ff */
[----:B------:R-:W3:Y:S03]  /*0ce0*/  LDCU.64 UR12, c[0x0][0x380] ;  /* 0x00007000ff0c77ac */ /* 0x000ee60008000a00 */
[----:B------:R-:W-:Y:S01]  /*0cf0*/  IADD3 R0, PT, PT, R0, 0x13, RZ ;  /* 0x0000001300007810 */ /* 0x000fe20007ffe0ff */
[----:B------:R-:W-:Y:S01]  /*0d00*/  UMOV UR5, UR4 ;  /* 0x0000000400057c82 */ /* 0x000fe20008000000 */
[----:B0-----:R-:W-:-:S04]  /*0d10*/  LEA R16, P0, R17, UR8, 0x1 ;  /* 0x0000000811107c11 */ /* 0x001fc8000f8008ff */
[----:B------:R-:W-:Y:S02]  /*0d20*/  IADD3 R16, P1, PT, R16, 0x8, RZ ;  /* 0x0000000810107810 */ /* 0x000fe40007f3e0ff */
[----:B------:R-:W-:Y:S02]  /*0d30*/  LEA.HI.X R17, R17, UR9, R2, 0x1, P0 ;  /* 0x0000000911117c11 */ /* 0x000fe400080f0c02 */
[----:B------:R-:W-:-:S03]  /*0d40*/  LOP3.LUT R2, R0, 0xfffc, RZ, 0xc0, !PT ;  /* 0x0000fffc00027812 */ /* 0x000fc600078ec0ff */
[----:B--23--:R-:W-:-:S07]  /*0d50*/  IMAD.X R17, RZ, RZ, R17, P1 ;  /* 0x000000ffff117224 */ /* 0x00cfce00008e0611 */
.L_x_135:
[----:B01----:R-:W-:Y:S01]  /*0d60*/  IMAD.WIDE R12, R3, 0x4, R10 ;  /* 0x00000004030c7825 */ /* 0x003fe200078e020a */
[----:B------:R-:W2:Y:S04]  /*0d70*/  LDG.E R21, desc[UR6][R8.64+0x4] ;  /* 0x0000040608157981 */ /* 0x000ea8000c1e1900 */
[----:B------:R-:W2:Y:S04]  /*0d80*/  LDG.E R22, desc[UR6][R12.64+0x4] ;  /* 0x000004060c167981 */ /* 0x000ea8000c1e1900 */
[----:B------:R-:W3:Y:S04]  /*0d90*/  LDG.E R0, desc[UR6][R8.64] ;  /* 0x0000000608007981 */ /* 0x000ee8000c1e1900 */
[----:B------:R-:W3:Y:S01]  /*0da0*/  LDG.E R19, desc[UR6][R12.64] ;  /* 0x000000060c137981 */ /* 0x000ee2000c1e1900 */
[----:B------:R-:W-:-:S03]  /*0db0*/  IADD3 R15, P0, PT, R7, UR4, RZ ;  /* 0x00000004070f7c10 */ /* 0x000fc6000ff1e0ff */
[----:B------:R-:W4:Y:S02]  /*0dc0*/  LDG.E.S16 R20, desc[UR6][R16.64+-0x6] ;  /* 0xfffffa0610147981 */ /* 0x000f24000c1e1700 */
[----:B------:R-:W-:Y:S01]  /*0dd0*/  IMAD.X R18, RZ, RZ, R4, P0 ;  /* 0x000000ffff127224 */ /* 0x000fe200000e0604 */
[----:B------:R-:W-:-:S04]  /*0de0*/  LEA R14, P0, R15, UR12, 0x1 ;  /* 0x0000000c0f0e7c11 */ /* 0x000fc8000f8008ff */
[----:B------:R-:W-:-:S05]  /*0df0*/  LEA.HI.X R15, R15, UR13, R18, 0x1, P0 ;  /* 0x0000000d0f0f7c11 */ /* 0x000fca00080f0c12 */
[----:B------:R-:W5:Y:S01]  /*0e00*/  LDG.E.S16 R18, desc[UR6][R14.64] ;  /* 0x000000060e127981 */ /* 0x000f62000c1e1700 */
[----:B------:R-:W-:Y:S01]  /*0e10*/  BSSY.RECONVERGENT B0, `(.L_x_122) ;  /* 0x0000017000007945 */ /* 0x000fe20003800200 */
[----:B--2---:R-:W-:-:S04]  /*0e20*/  FSETP.GT.AND P0, PT, R22, R21, PT ;  /* 0x000000151600720b */ /* 0x004fc80003f04000 */
[----:B------:R-:W-:Y:S02]  /*0e30*/  FSEL R23, R22, R21, P0 ;  /* 0x0000001516177208 */ /* 0x000fe40000000000 */
[----:B------:R-:W-:Y:S01]  /*0e40*/  FSEL R22, R21, R22, P0 ;  /* 0x0000001615167208 */ /* 0x000fe20000000000 */
[----:B---3--:R-:W-:-:S04]  /*0e50*/  FADD R0, -R0, R19 ;  /* 0x0000001300007221 */ /* 0x008fc80000000100 */
[----:B------:R-:W-:-:S04]  /*0e60*/  FADD R22, R23, -R22 ;  /* 0x8000001617167221 */ /* 0x000fc80000000000 */
[----:B------:R-:W-:-:S04]  /*0e70*/  FMUL R19, R22, R22 ;  /* 0x0000001616137220 */ /* 0x000fc80000400000 */
[----:B------:R-:W-:-:S05]  /*0e80*/  FFMA R24, R0, R0, R19 ;  /* 0x0000000000187223 */ /* 0x000fca0000000013 */
[----:B------:R-:W-:Y:S01]  /*0e90*/  IADD3 R0, PT, PT, R24, -0xd000000, RZ ;  /* 0xf300000018007810 */ /* 0x000fe20007ffe0ff */
[----:B------:R0:W1:Y:S03]  /*0ea0*/  MUFU.RSQ R23, R24 ;  /* 0x0000001800177308 */ /* 0x0000660000001400 */
[----:B------:R-:W-:Y:S02]  /*0eb0*/  ISETP.GT.U32.AND P0, PT, R0, 0x727fffff, PT ;  /* 0x727fffff0000780c */ /* 0x000fe40003f04070 */
[----:B----4-:R-:W-:Y:S02]  /*0ec0*/  SHF.R.S32.HI R21, RZ, 0x1f, R20 ;  /* 0x0000001fff157819 */ /* 0x010fe40000011414 */
[----:B-----5:R-:W-:-:S09]  /*0ed0*/  SHF.R.S32.HI R19, RZ, 0x1f, R18 ;  /* 0x0000001fff137819 */ /* 0x020fd20000011412 */
[----:B0-----:R-:W-:Y:S05]  /*0ee0*/  @!P0 BRA `(.L_x_123) ;  /* 0x0000000000148947 */ /* 0x001fea0003800000 */
[----:B------:R-:W-:Y:S01]  /*0ef0*/  IMAD.MOV.U32 R0, RZ, RZ, R24 ;  /* 0x000000ffff007224 */ /* 0x000fe200078e0018 */
[----:B------:R-:W-:-:S07]  /*0f00*/  MOV R22, 0xf20 ;  /* 0x00000f2000167802 */ /* 0x000fce0000000f00 */
[----:B-1----:R-:W-:Y:S05]  /*0f10*/  CALL.REL.NOINC `($__internal_3_$__cuda_sm20_sqrt_rn_f32_slowpath) ;  /* 0x0000001400887944 */ /* 0x002fea0003c00000 */
[----:B------:R-:W-:Y:S01]  /*0f20*/  IMAD.MOV.U32 R29, RZ, RZ, R25 ;  /* 0x000000ffff1d7224 */ /* 0x000fe200078e0019 */
[----:B------:R-:W-:Y:S06]  /*0f30*/  BRA `(.L_x_124) ;  /* 0x0000000000107947 */ /* 0x000fec0003800000 */
.L_x_123:
[----:B-1----:R-:W-:Y:S01]  /*0f40*/  FMUL.FTZ R29, R24, R23 ;  /* 0x00000017181d7220 */ /* 0x002fe20000410000 */
[----:B------:R-:W-:-:S03]  /*0f50*/  FMUL.FTZ R22, R23, 0.5 ;  /* 0x3f00000017167820 */ /* 0x000fc60000410000 */
[----:B------:R-:W-:-:S04]  /*0f60*/  FFMA R0, -R29, R29, R24 ;  /* 0x0000001d1d007223 */ /* 0x000fc80000000118 */
[----:B------:R-:W-:-:S07]  /*0f70*/  FFMA R29, R0, R22, R29 ;  /* 0x00000016001d7223 */ /* 0x000fce000000001d */
.L_x_124:
[----:B------:R-:W-:Y:S05]  /*0f80*/  BSYNC.RECONVERGENT B0 ;  /* 0x0000000000007941 */ /* 0x000fea0003800200 */
.L_x_122:
[C---:B------:R-:W-:Y:S02]  /*0f90*/  IADD3 R23, P0, PT, R7.reuse, R18, RZ ;  /* 0x0000001207177210 */ /* 0x040fe40007f1e0ff */
[----:B------:R-:W-:Y:S02]  /*0fa0*/  IADD3 R25, P1, PT, R7, R20, RZ ;  /* 0x0000001407197210 */ /* 0x000fe40007f3e0ff */
[----:B------:R-:W-:Y:S01]  /*0fb0*/  IADD3.X R0, PT, PT, R4, R19, RZ, P0, !PT ;  /* 0x0000001304007210 */ /* 0x000fe200007fe4ff */
[----:B------:R-:W-:-:S04]  /*0fc0*/  IMAD.WIDE.U32 R22, R23, 0x14, R20 ;  /* 0x0000001417167825 */ /* 0x000fc800078e0014 */
[----:B------:R-:W-:Y:S01]  /*0fd0*/  IMAD.X R20, R4, 0x1, R21, P1 ;  /* 0x0000000104147824 */ /* 0x000fe200008e0615 */
[----:B------:R-:W-:Y:S01]  /*0fe0*/  LEA R26, P0, R22, UR10, 0x2 ;  /* 0x0000000a161a7c11 */ /* 0x000fe2000f8010ff */
[----:B------:R-:W-:-:S04]  /*0ff0*/  IMAD.WIDE.U32 R18, R25, 0x14, R18 ;  /* 0x0000001419127825 */ /* 0x000fc800078e0012 */
[----:B------:R-:W-:Y:S01]  /*1000*/  IMAD R21, R0, 0x14, RZ ;  /* 0x0000001400157824 */ /* 0x000fe200078e02ff */
[----:B------:R-:W-:Y:S01]  /*1010*/  LEA R24, P1, R18, UR10, 0x2 ;  /* 0x0000000a12187c11 */ /* 0x000fe2000f8210ff */
[----:B------:R-:W-:Y:S02]  /*1020*/  IMAD R25, R20, 0x14, RZ ;  /* 0x0000001414197824 */ /* 0x000fe400078e02ff */
[----:B------:R-:W-:-:S03]  /*1030*/  IMAD.IADD R21, R23, 0x1, R21 ;  /* 0x0000000117157824 */ /* 0x000fc600078e0215 */
[----:B------:R-:W-:Y:S02]  /*1040*/  IADD3 R19, PT, PT, R19, R25, RZ ;  /* 0x0000001913137210 */ /* 0x000fe40007ffe0ff */
[----:B------:R-:W-:Y:S02]  /*1050*/  LEA.HI.X R27, R22, UR11, R21, 0x2, P0 ;  /* 0x0000000b161b7c11 */ /* 0x000fe400080f1415 */
[----:B------:R-:W-:-:S03]  /*1060*/  LEA.HI.X R25, R18, UR11, R19, 0x2, P1 ;  /* 0x0000000b12197c11 */ /* 0x000fc600088f1413 */
[----:B------:R-:W-:Y:S04]  /*1070*/  STG.E desc[UR6][R26.64], R29 ;  /* 0x0000001d1a007986 */ /* 0x000fe8000c101906 */
[----:B------:R0:W-:Y:S04]  /*1080*/  STG.E desc[UR6][R24.64], R29 ;  /* 0x0000001d18007986 */ /* 0x0001e8000c101906 */
[----:B------:R-:W2:Y:S04]  /*1090*/  LDG.E R19, desc[UR6][R8.64+0x4] ;  /* 0x0000040608137981 */ /* 0x000ea8000c1e1900 */
[----:B------:R-:W2:Y:S04]  /*10a0*/  LDG.E R22, desc[UR6][R12.64+0xc] ;  /* 0x00000c060c167981 */ /* 0x000ea8000c1e1900 */
[----:B------:R-:W3:Y:S04]  /*10b0*/  LDG.E R0, desc[UR6][R8.64] ;  /* 0x0000000608007981 */ /* 0x000ee8000c1e1900 */
[----:B------:R-:W3:Y:S04]  /*10c0*/  LDG.E R21, desc[UR6][R12.64+0x8] ;  /* 0x000008060c157981 */ /* 0x000ee8000c1e1900 */
[----:B------:R-:W4:Y:S04]  /*10d0*/  LDG.E.S16 R18, desc[UR6][R14.64] ;  /* 0x000000060e127981 */ /* 0x000f28000c1e1700 */
[----:B------:R-:W5:Y:S01]  /*10e0*/  LDG.E.S16 R20, desc[UR6][R16.64+-0x4] ;  /* 0xfffffc0610147981 */ /* 0x000f62000c1e1700 */
[----:B------:R-:W-:Y:S01]  /*10f0*/  BSSY.RECONVERGENT B0, `(.L_x_125) ;  /* 0x0000017000007945 */ /* 0x000fe20003800200 */
[----:B--2---:R-:W-:-:S04]  /*1100*/  FSETP.GT.AND P0, PT, R22, R19, PT ;  /* 0x000000131600720b */ /* 0x004fc80003f04000 */
[----:B------:R-:W-:Y:S02]  /*1110*/  FSEL R23, R22, R19, P0 ;  /* 0x0000001316177208 */ /* 0x000fe40000000000 */
[----:B------:R-:W-:Y:S01]  /*1120*/  FSEL R22, R19, R22, P0 ;  /* 0x0000001613167208 */ /* 0x000fe20000000000 */
[----:B---3--:R-:W-:-:S04]  /*1130*/  FADD R0, -R0, R21 ;  /* 0x0000001500007221 */ /* 0x008fc80000000100 */
[----:B------:R-:W-:-:S04]  /*1140*/  FADD R22, R23, -R22 ;  /* 0x8000001617167221 */ /* 0x000fc80000000000 */
[----:B------:R-:W-:Y:S01]  /*1150*/  FMUL R19, R22, R22 ;  /* 0x0000001616137220 */ /* 0x000fe20000400000 */
[----:B-----5:R-:W-:-:S03]  /*1160*/  SHF.R.S32.HI R21, RZ, 0x1f, R20 ;  /* 0x0000001fff157819 */ /* 0x020fc60000011414 */
[----:B0-----:R-:W-:Y:S01]  /*1170*/  FFMA R24, R0, R0, R19 ;  /* 0x0000000000187223 */ /* 0x001fe20000000013 */
[----:B----4-:R-:W-:-:S03]  /*1180*/  SHF.R.S32.HI R19, RZ, 0x1f, R18 ;  /* 0x0000001fff137819 */ /* 0x010fc60000011412 */
[----:B------:R-:W-:Y:S01]  /*1190*/  VIADD R0, R24, 0xf3000000 ;  /* 0xf300000018007836 */ /* 0x000fe20000000000 */
[----:B------:R0:W1:Y:S04]  /*11a0*/  MUFU.RSQ R23, R24 ;  /* 0x0000001800177308 */ /* 0x0000680000001400 */
[----:B------:R-:W-:-:S13]  /*11b0*/  ISETP.GT.U32.AND P0, PT, R0, 0x727fffff, PT ;  /* 0x727fffff0000780c */ /* 0x000fda0003f04070 */
[----:B01----:R-:W-:Y:S05]  /*11c0*/  @!P0 BRA `(.L_x_126) ;  /* 0x0000000000148947 */ /* 0x003fea0003800000 */
[----:B------:R-:W-:Y:S01]  /*11d0*/  IMAD.MOV.U32 R0, RZ, RZ, R24 ;  /* 0x000000ffff007224 */ /* 0x000fe200078e0018 */
[----:B------:R-:W-:-:S07]  /*11e0*/  MOV R22, 0x1200 ;  /* 0x0000120000167802 */ /* 0x000fce0000000f00 */
[----:B------:R-:W-:Y:S05]  /*11f0*/  CALL.REL.NOINC `($__internal_3_$__cuda_sm20_sqrt_rn_f32_slowpath) ;  /* 0x0000001000d07944 */ /* 0x000fea0003c00000 */
[----:B------:R-:W-:Y:S01]  /*1200*/  MOV R29, R25 ;  /* 0x00000019001d7202 */ /* 0x000fe20000000f00 */
[----:B------:R-:W-:Y:S06]  /*1210*/  BRA `(.L_x_127) ;  /* 0x0000000000107947 */ /* 0x000fec0003800000 */
.L_x_126:
[----:B------:R-:W-:Y:S01]  /*1220*/  FMUL.FTZ R29, R24, R23 ;  /* 0x00000017181d7220 */ /* 0x000fe20000410000 */
[----:B------:R-:W-:-:S03]  /*1230*/  FMUL.FTZ R22, R23, 0.5 ;  /* 0x3f00000017167820 */ /* 0x000fc60000410000 */
[----:B------:R-:W-:-:S04]  /*1240*/  FFMA R0, -R29, R29, R24 ;  /* 0x0000001d1d007223 */ /* 0x000fc80000000118 */
[----:B------:R-:W-:-:S07]  /*1250*/  FFMA R29, R0, R22, R29 ;  /* 0x00000016001d7223 */ /* 0x000fce000000001d */
.L_x_127:
[----:B------:R-:W-:Y:S05]  /*1260*/  BSYNC.RECONVERGENT B0 ;  /* 0x0000000000007941 */ /* 0x000fea0003800200 */
.L_x_125:
[C---:B------:R-:W-:Y:S02]  /*1270*/  IADD3 R23, P0, PT, R7.reuse, R18, RZ ;  /* 0x0000001207177210 */ /* 0x040fe40007f1e0ff */
[----:B------:R-:W-:-:S03]  /*1280*/  IADD3 R25, P1, PT, R7, R20, RZ ;  /* 0x0000001407197210 */ /* 0x000fc60007f3e0ff */
[----:B------:R-:W-:-:S04]  /*1290*/  IMAD.WIDE.U32 R22, R23, 0x14, R20 ;  /* 0x0000001417167825 */ /* 0x000fc800078e0014 */
[----:B------:R-:W-:Y:S01]  /*12a0*/  IMAD.X R0, R4, 0x1, R19, P0 ;  /* 0x0000000104007824 */ /* 0x000fe200000e0613 */
[----:B------:R-:W-:Y:S01]  /*12b0*/  LEA R26, P0, R22, UR10, 0x2 ;  /* 0x0000000a161a7c11 */ /* 0x000fe2000f8010ff */
[----:B------:R-:W-:Y:S02]  /*12c0*/  IMAD.X R20, R4, 0x1, R21, P1 ;  /* 0x0000000104147824 */ /* 0x000fe400008e0615 */
[----:B------:R-:W-:-:S04]  /*12d0*/  IMAD.WIDE.U32 R18, R25, 0x14, R18 ;  /* 0x0000001419127825 */ /* 0x000fc800078e0012 */
[----:B------:R-:W-:Y:S01]  /*12e0*/  IMAD R21, R0, 0x14, RZ ;  /* 0x0000001400157824 */ /* 0x000fe200078e02ff */
[----:B------:R-:W-:Y:S01]  /*12f0*/  LEA R24, P1, R18, UR10, 0x2 ;  /* 0x0000000a12187c11 */ /* 0x000fe2000f8210ff */
[----:B------:R-:W-:-:S03]  /*1300*/  IMAD R25, R20, 0x14, RZ ;  /* 0x0000001414197824 */ /* 0x000fc600078e02ff */
[----:B------:R-:W-:Y:S01]  /*1310*/  IADD3 R21, PT, PT, R23, R21, RZ ;  /* 0x0000001517157210 */ /* 0x000fe20007ffe0ff */
[----:B------:R-:W-:-:S03]  /*1320*/  IMAD.IADD R19, R19, 0x1, R25 ;  /* 0x0000000113137824 */ /* 0x000fc600078e0219 */
        /* <DEDUP_REMOVED lines=24> */
[----:B------:R-:W-:Y:S01]  /*14b0*/  BSSY.RECONVERGENT B1, `(.L_x_130) ;  /* 0x0000004000017945 */ /* 0x000fe20003800200 */
[----:B------:R-:W-:Y:S02]  /*14c0*/  MOV R0, R24 ;  /* 0x0000001800007202 */ /* 0x000fe40000000f00 */
[----:B------:R-:W-:-:S07]  /*14d0*/  MOV R22, 0x14f0 ;  /* 0x000014f000167802 */ /* 0x000fce0000000f00 */
[----:B------:R-:W-:Y:S05]  /*14e0*/  CALL.REL.NOINC `($__internal_3_$__cuda_sm20_sqrt_rn_f32_slowpath) ;  /* 0x0000001000147944 */ /* 0x000fea0003c00000 */
[----:B------:R-:W-:Y:S05]  /*14f0*/  BSYNC.RECONVERGENT B1 ;  /* 0x0000000000017941 */ /* 0x000fea0003800200 */
.L_x_130:
[----:B------:R-:W-:Y:S01]  /*1500*/  IMAD.MOV.U32 R27, RZ, RZ, R25 ;  /* 0x000000ffff1b7224 */ /* 0x000fe200078e0019 */
[----:B------:R-:W-:Y:S06]  /*1510*/  BRA `(.L_x_131) ;  /* 0x0000000000107947 */ /* 0x000fec0003800000 */
.L_x_129:
[----:B------:R-:W-:Y:S01]  /*1520*/  FMUL.FTZ R27, R24, R23 ;  /* 0x00000017181b7220 */ /* 0x000fe20000410000 */
[----:B------:R-:W-:-:S03]  /*1530*/  FMUL.FTZ R22, R23, 0.5 ;  /* 0x3f00000017167820 */ /* 0x000fc60000410000 */
[----:B------:R-:W-:-:S04]  /*1540*/  FFMA R0, -R27, R27, R24 ;  /* 0x0000001b1b007223 */ /* 0x000fc80000000118 */
[----:B------:R-:W-:-:S07]  /*1550*/  FFMA R27, R0, R22, R27 ;  /* 0x00000016001b7223 */ /* 0x000fce000000001b */
.L_x_131:
[----:B------:R-:W-:Y:S05]  /*1560*/  BSYNC.RECONVERGENT B0 ;  /* 0x0000000000007941 */ /* 0x000fea0003800200 */
.L_x_128:
[C---:B------:R-:W-:Y:S02]  /*1570*/  IADD3 R23, P0, PT, R7.reuse, R18, RZ ;  /* 0x0000001207177210 */ /* 0x040fe40007f1e0ff */
[----:B------:R-:W-:-:S03]  /*1580*/  IADD3 R25, P1, PT, R7, R20, RZ ;  /* 0x0000001407197210 */ /* 0x000fc60007f3e0ff */
[----:B------:R-:W-:Y:S01]  /*1590*/  IMAD.WIDE.U32 R22, R23, 0x14, R20 ;  /* 0x0000001417167825 */ /* 0x000fe200078e0014 */
[----:B------:R-:W-:-:S03]  /*15a0*/  IADD3.X R20, PT, PT, R4, R21, RZ, P1, !PT ;  /* 0x0000001504147210 */ /* 0x000fc60000ffe4ff */
[--C-:B------:R-:W-:Y:S01]  /*15b0*/  IMAD.X R0, R4, 0x1, R19.reuse, P0 ;  /* 0x0000000104007824 */ /* 0x100fe200000e0613 */
[----:B------:R-:W-:Y:S01]  /*15c0*/  LEA R24, P0, R22, UR10, 0x2 ;  /* 0x0000000a16187c11 */ /* 0x000fe2000f8010ff */
[----:B------:R-:W-:-:S04]  /*15d0*/  IMAD.WIDE.U32 R18, R25, 0x14, R18 ;  /* 0x0000001419127825 */ /* 0x000fc800078e0012 */
[----:B------:R-:W-:Y:S02]  /*15e0*/  IMAD R21, R0, 0x14, RZ ;  /* 0x0000001400157824 */ /* 0x000fe400078e02ff */
[----:B------:R-:W-:Y:S01]  /*15f0*/  IMAD R25, R20, 0x14, RZ ;  /* 0x0000001414197824 */ /* 0x000fe200078e02ff */
[----:B------:R-:W-:Y:S01]  /*1600*/  LEA R20, P1, R18, UR10, 0x2 ;  /* 0x0000000a12147c11 */ /* 0x000fe2000f8210ff */
[----:B------:R-:W-:Y:S02]  /*1610*/  IMAD.IADD R21, R23, 0x1, R21 ;  /* 0x0000000117157824 */ /* 0x000fe400078e0215 */
        /* <DEDUP_REMOVED lines=11> */
[----:B------:R-:W-:Y:S01]  /*16d0*/  UIADD3 UR5, UPT, UPT, UR5, 0x4, URZ ;  /* 0x0000000405057890 */ /* 0x000fe2000fffe0ff */
[----:B------:R-:W-:Y:S01]  /*16e0*/  BSSY.RECONVERGENT B0, `(.L_x_132) ;  /* 0x0000016000007945 */ /* 0x000fe20003800200 */
[----:B--2---:R-:W-:-:S04]  /*16f0*/  FSETP.GT.AND P0, PT, R22, R19, PT ;  /* 0x000000131600720b */ /* 0x004fc80003f04000 */
[----:B------:R-:W-:Y:S02]  /*1700*/  FSEL R26, R22, R19, P0 ;  /* 0x00000013161a7208 */ /* 0x000fe40000000000 */
[----:B------:R-:W-:Y:S01]  /*1710*/  FSEL R19, R19, R22, P0 ;  /* 0x0000001613137208 */ /* 0x000fe20000000000 */
[----:B---3--:R-:W-:-:S04]  /*1720*/  FADD R0, -R0, R23 ;  /* 0x0000001700007221 */ /* 0x008fc80000000100 */
[----:B------:R-:W-:Y:S01]  /*1730*/  FADD R19, R26, -R19 ;  /* 0x800000131a137221 */ /* 0x000fe20000000000 */
[----:B----4-:R-:W-:-:S03]  /*1740*/  SHF.R.S32.HI R15, RZ, 0x1f, R14 ;  /* 0x0000001fff0f7819 */ /* 0x010fc6000001140e */
[----:B------:R-:W-:-:S04]  /*1750*/  FMUL R19, R19, R19 ;  /* 0x0000001313137220 */ /* 0x000fc80000400000 */
[----:B0-----:R-:W-:Y:S01]  /*1760*/  FFMA R20, R0, R0, R19 ;  /* 0x0000000000147223 */ /* 0x001fe20000000013 */
[----:B-----5:R-:W-:-:S03]  /*1770*/  SHF.R.S32.HI R19, RZ, 0x1f, R18 ;  /* 0x0000001fff137819 */ /* 0x020fc60000011412 */
[----:B------:R0:W1:Y:S01]  /*1780*/  MUFU.RSQ R13, R20 ;  /* 0x00000014000d7308 */ /* 0x0000620000001400 */
[----:B------:R-:W-:-:S04]  /*1790*/  IADD3 R0, PT, PT, R20, -0xd000000, RZ ;  /* 0xf300000014007810 */ /* 0x000fc80007ffe0ff */
[----:B------:R-:W-:-:S13]  /*17a0*/  ISETP.GT.U32.AND P0, PT, R0, 0x727fffff, PT ;  /* 0x727fffff0000780c */ /* 0x000fda0003f04070 */
[----:B01----:R-:W-:Y:S05]  /*17b0*/  @!P0 BRA `(.L_x_133) ;  /* 0x0000000000108947 */ /* 0x003fea0003800000 */
[----:B------:R-:W-:Y:S01]  /*17c0*/  IMAD.MOV.U32 R0, RZ, RZ, R20 ;  /* 0x000000ffff007224 */ /* 0x000fe200078e0014 */
[----:B------:R-:W-:-:S07]  /*17d0*/  MOV R22, 0x17f0 ;  /* 0x000017f000167802 */ /* 0x000fce0000000f00 */
[----:B------:R-:W-:Y:S05]  /*17e0*/  CALL.REL.NOINC `($__internal_3_$__cuda_sm20_sqrt_rn_f32_slowpath) ;  /* 0x0000000c00547944 */ /* 0x000fea0003c00000 */
[----:B------:R-:W-:Y:S05]  /*17f0*/  BRA `(.L_x_134) ;  /* 0x0000000000107947 */ /* 0x000fea0003800000 */
.L_x_133:
[----:B------:R-:W-:Y:S01]  /*1800*/  FMUL.FTZ R25, R20, R13 ;  /* 0x0000000d14197220 */ /* 0x000fe20000410000 */
[----:B------:R-:W-:-:S03]  /*1810*/  FMUL.FTZ R12, R13, 0.5 ;  /* 0x3f0000000d0c7820 */ /* 0x000fc60000410000 */
[----:B------:R-:W-:-:S04]  /*1820*/  FFMA R0, -R25, R25, R20 ;  /* 0x0000001919007223 */ /* 0x000fc80000000114 */
[----:B------:R-:W-:-:S07]  /*1830*/  FFMA R25, R0, R12, R25 ;  /* 0x0000000c00197223 */ /* 0x000fce0000000019 */
.L_x_134:
[----:B------:R-:W-:Y:S05]  /*1840*/  BSYNC.RECONVERGENT B0 ;  /* 0x0000000000007941 */ /* 0x000fea0003800200 */
.L_x_132:
[----:B------:R-:W-:Y:S01]  /*1850*/  IADD3 R13, P0, PT, R7, R14, RZ ;  /* 0x0000000e070d7210 */ /* 0x000fe20007f1e0ff */
[----:B------:R-:W-:Y:S01]  /*1860*/  VIADD R3, R3, 0x8 ;  /* 0x0000000803037836 */ /* 0x000fe20000000000 */
[----:B------:R-:W-:Y:S02]  /*1870*/  IADD3 R21, P1, PT, R7, R18, RZ ;  /* 0x0000001207157210 */ /* 0x000fe40007f3e0ff */
[----:B------:R-:W-:Y:S01]  /*1880*/  IADD3 R2, PT, PT, R2, -0x4, RZ ;  /* 0xfffffffc02027810 */ /* 0x000fe20007ffe0ff */
[C-C-:B------:R-:W-:Y:S01]  /*1890*/  IMAD.X R12, R4.reuse, 0x1, R15.reuse, P0 ;  /* 0x00000001040c7824 */ /* 0x140fe200000e060f */
[----:B------:R-:W-:Y:S01]  /*18a0*/  IADD3.X R0, PT, PT, R4, R19, RZ, P1, !PT ;  /* 0x0000001304007210 */ /* 0x000fe20000ffe4ff */
[----:B------:R-:W-:-:S04]  /*18b0*/  IMAD.WIDE.U32 R20, R21, 0x14, R14 ;  /* 0x0000001415147825 */ /* 0x000fc800078e000e */
[----:B------:R-:W-:-:S04]  /*18c0*/  IMAD.WIDE.U32 R18, R13, 0x14, R18 ;  /* 0x000000140d127825 */ /* 0x000fc800078e0012 */
[----:B------:R-:W-:Y:S01]  /*18d0*/  IMAD R15, R12, 0x14, RZ ;  /* 0x000000140c0f7824 */ /* 0x000fe200078e02ff */
[----:B------:R-:W-:Y:S01]  /*18e0*/  LEA R14, P0, R18, UR10, 0x2 ;  /* 0x0000000a120e7c11 */ /* 0x000fe2000f8010ff */
[----:B------:R-:W-:Y:S01]  /*18f0*/  IMAD R13, R0, 0x14, RZ ;  /* 0x00000014000d7824 */ /* 0x000fe200078e02ff */
[----:B------:R-:W-:Y:S01]  /*1900*/  LEA R12, P1, R20, UR10, 0x2 ;  /* 0x0000000a140c7c11 */ /* 0x000fe2000f8210ff */
[----:B------:R-:W-:Y:S01]  /*1910*/  IMAD.IADD R15, R19, 0x1, R15 ;  /* 0x00000001130f7824 */ /* 0x000fe200078e020f */
[----:B------:R-:W-:Y:S01]  /*1920*/  PRMT R0, R2, 0x9910, RZ ;  /* 0x0000991002007816 */ /* 0x000fe200000000ff */
[----:B------:R-:W-:-:S03]  /*1930*/  IMAD.IADD R13, R21, 0x1, R13 ;  /* 0x00000001150d7824 */ /* 0x000fc600078e020d */
[----:B------:R-:W-:Y:S02]  /*1940*/  LEA.HI.X R15, R18, UR11, R15, 0x2, P0 ;  /* 0x0000000b120f7c11 */ /* 0x000fe400080f140f */
[----:B------:R-:W-:Y:S02]  /*1950*/  LEA.HI.X R13, R20, UR11, R13, 0x2, P1 ;  /* 0x0000000b140d7c11 */ /* 0x000fe400088f140d */
[----:B------:R-:W-:Y:S01]  /*1960*/  ISETP.NE.AND P0, PT, R0, RZ, PT ;  /* 0x000000ff0000720c */ /* 0x000fe20003f05270 */
[----:B------:R0:W-:Y:S01]  /*1970*/  STG.E desc[UR6][R14.64], R25 ;  /* 0x000000190e007986 */ /* 0x0001e2000c101906 */
[----:B------:R-:W-:-:S03]  /*1980*/  IADD3 R16, P1, PT, R16, 0x8, RZ ;  /* 0x0000000810107810 */ /* 0x000fc60007f3e0ff */
[----:B------:R0:W-:Y:S02]  /*1990*/  STG.E desc[UR6][R12.64], R25 ;  /* 0x000000190c007986 */ /* 0x0001e4000c101906 */
[----:B------:R-:W-:-:S06]  /*19a0*/  IMAD.X R17, RZ, RZ, R17, P1 ;  /* 0x000000ffff117224 */ /* 0x000fcc00008e0611 */
[----:B------:R-:W-:Y:S05]  /*19b0*/  @P0 BRA `(.L_x_135) ;  /* 0xfffffff000e80947 */ /* 0x000fea000383ffff */
.L_x_121:
[----:B------:R-:W-:-:S04]  /*19c0*/  IADD3 R0, PT, PT, RZ, -R5, RZ ;  /* 0x80000005ff007210 */ /* 0x000fc80007ffe0ff */
[----:B------:R-:W-:-:S05]  /*19d0*/  PRMT R0, R0, 0x7710, RZ ;  /* 0x0000771000007816 */ /* 0x000fca00000000ff */
[----:B------:R-:W-:-:S05]  /*19e0*/  VIADD R0, R0, 0x13 ;  /* 0x0000001300007836 */ /* 0x000fca0000000000 */
[----:B------:R-:W-:-:S13]  /*19f0*/  LOP3.LUT P0, RZ, R0, 0x3, RZ, 0xc0, !PT ;  /* 0x0000000300ff7812 */ /* 0x000fda000780c0ff */
[----:B------:R-:W-:Y:S05]  /*1a00*/  @!P0 BRA `(.L_x_120) ;  /* 0x0000000800b48947 */ /* 0x000fea0003800000 */
[----:B------:R-:W-:-:S04]  /*1a10*/  LOP3.LUT R0, R6, 0x3, RZ, 0xc0, !PT ;  /* 0x0000000306007812 */ /* 0x000fc800078ec0ff */
[----:B------:R-:W-:-:S13]  /*1a20*/  ISETP.NE.AND P0, PT, R0, 0x2, PT ;  /* 0x000000020000780c */ /* 0x000fda0003f05270 */
[----:B------:R-:W-:Y:S05]  /*1a30*/  @!P0 BRA `(.L_x_136) ;  /* 0x0000000400b08947 */ /* 0x000fea0003800000 */
[----:B0-----:R-:W0:Y:S01]  /*1a40*/  LDC.64 R12, c[0x0][0x388] ;  /* 0x0000e200ff0c7b82 */ /* 0x001e220000000a00 */
[----:B------:R-:W-:Y:S01]  /*1a50*/  VIADD R0, R7, UR5 ;  /* 0x0000000507007c36 */ /* 0x000fe20008000000 */
[----:B------:R-:W2:Y:S01]  /*1a60*/  LDG.E R15, desc[UR6][R8.64+0x4] ;  /* 0x00000406080f7981 */ /* 0x000ea2000c1e1900 */
[----:B------:R-:W1:Y:S03]  /*1a70*/  LDCU.64 UR8, c[0x0][0x380] ;  /* 0x00007000ff0877ac */ /* 0x000e660008000a00 */
[----:B------:R-:W-:Y:S02]  /*1a80*/  LEA R3, R0, 0x2, 0x1 ;  /* 0x0000000200037811 */ /* 0x000fe400078e08ff */
[----:B------:R-:W3:Y:S03]  /*1a90*/  LDG.E R0, desc[UR6][R8.64] ;  /* 0x0000000608007981 */ /* 0x000ee6000c1e1900 */
[----:B0-----:R-:W-:-:S05]  /*1aa0*/  IMAD.WIDE R12, R3, 0x4, R12 ;  /* 0x00000004030c7825 */ /* 0x001fca00078e020c */
[----:B------:R-:W2:Y:S04]  /*1ab0*/  LDG.E R18, desc[UR6][R12.64+0x4] ;  /* 0x000004060c127981 */ /* 0x000ea8000c1e1900 */
[----:B------:R-:W3:Y:S01]  /*1ac0*/  LDG.E R17, desc[UR6][R12.64] ;  /* 0x000000060c117981 */ /* 0x000ee2000c1e1900 */
[C---:B------:R-:W-:Y:S02]  /*1ad0*/  IADD3 R11, P1, PT, R7.reuse, UR5, RZ ;  /* 0x00000005070b7c10 */ /* 0x040fe4000ff3e0ff */
[----:B------:R-:W-:-:S03]  /*1ae0*/  IADD3 R3, P0, PT, R7, UR4, RZ ;  /* 0x0000000407037c10 */ /* 0x000fc6000ff1e0ff */
[----:B------:R-:W-:Y:S01]  /*1af0*/  IMAD.X R14, RZ, RZ, R4, P1 ;  /* 0x000000ffff0e7224 */ /* 0x000fe200008e0604 */
[----:B------:R-:W-:Y:S02]  /*1b00*/  IADD3.X R16, PT, PT, RZ, R4, RZ, P0, !PT ;  /* 0x00000004ff107210 */ /* 0x000fe400007fe4ff */
[----:B-1----:R-:W-:Y:S02]  /*1b10*/  LEA R2, P0, R3, UR8, 0x1 ;  /* 0x0000000803027c11 */ /* 0x002fe4000f8008ff */
[----:B------:R-:W-:Y:S02]  /*1b20*/  LEA R10, P1, R11, UR8, 0x1 ;  /* 0x000000080b0a7c11 */ /* 0x000fe4000f8208ff */
[----:B------:R-:W-:Y:S02]  /*1b30*/  LEA.HI.X R3, R3, UR9, R16, 0x1, P0 ;  /* 0x0000000903037c11 */ /* 0x000fe400080f0c10 */
[----:B------:R-:W-:-:S03]  /*1b40*/  LEA.HI.X R11, R11, UR9, R14, 0x1, P1 ;  /* 0x000000090b0b7c11 */ /* 0x000fc600088f0c0e */
        /* <DEDUP_REMOVED lines=9> */
[----:B------:R-:W-:-:S04]  /*1be0*/  FFMA R20, R0, R0, R15 ;  /* 0x0000000000147223 */ /* 0x000fc8000000000f */
[----:B------:R-:W-:Y:S01]  /*1bf0*/  VIADD R0, R20, 0xf3000000 ;  /* 0xf300000014007836 */ /* 0x000fe20000000000 */
[----:B------:R0:W1:Y:S04]  /*1c00*/  MUFU.RSQ R19, R20 ;  /* 0x0000001400137308 */ /* 0x0000680000001400 */
[----:B------:R-:W-:Y:S02]  /*1c10*/  ISETP.GT.U32.AND P0, PT, R0, 0x727fffff, PT ;  /* 0x727fffff0000780c */ /* 0x000fe40003f04070 */
[----:B----4-:R-:W-:Y:S02]  /*1c20*/  SHF.R.S32.HI R15, RZ, 0x1f, R14 ;  /* 0x0000001fff0f7819 */ /* 0x010fe4000001140e */
[----:B-----5:R-:W-:-:S09]  /*1c30*/  SHF.R.S32.HI R17, RZ, 0x1f, R16 ;  /* 0x0000001fff117819 */ /* 0x020fd20000011410 */
[----:B01----:R-:W-:Y:S05]  /*1c40*/  @!P0 BRA `(.L_x_138) ;  /* 0x0000000000188947 */ /* 0x003fea0003800000 */
[----:B------:R-:W-:Y:S01]  /*1c50*/  BSSY.RECONVERGENT B1, `(.L_x_139) ;  /* 0x0000004000017945 */ /* 0x000fe20003800200 */
[----:B------:R-:W-:Y:S02]  /*1c60*/  MOV R0, R20 ;  /* 0x0000001400007202 */ /* 0x000fe40000000f00 */
[----:B------:R-:W-:-:S07]  /*1c70*/  MOV R22, 0x1c90 ;  /* 0x00001c9000167802 */ /* 0x000fce0000000f00 */
[----:B------:R-:W-:Y:S05]  /*1c80*/  CALL.REL.NOINC `($__internal_3_$__cuda_sm20_sqrt_rn_f32_slowpath) ;  /* 0x00000008002c7944 */ /* 0x000fea0003c00000 */
[----:B------:R-:W-:Y:S05]  /*1c90*/  BSYNC.RECONVERGENT B1 ;  /* 0x0000000000017941 */ /* 0x000fea0003800200 */
.L_x_139:
[----:B------:R-:W-:Y:S05]  /*1ca0*/  BRA `(.L_x_140) ;  /* 0x0000000000107947 */ /* 0x000fea0003800000 */
.L_x_138:
[----:B------:R-:W-:Y:S01]  /*1cb0*/  FMUL.FTZ R25, R20, R19 ;  /* 0x0000001314197220 */ /* 0x000fe20000410000 */
[----:B------:R-:W-:-:S03]  /*1cc0*/  FMUL.FTZ R18, R19, 0.5 ;  /* 0x3f00000013127820 */ /* 0x000fc60000410000 */
[----:B------:R-:W-:-:S04]  /*1cd0*/  FFMA R0, -R25, R25, R20 ;  /* 0x0000001919007223 */ /* 0x000fc80000000114 */
[----:B------:R-:W-:-:S07]  /*1ce0*/  FFMA R25, R0, R18, R25 ;  /* 0x0000001200197223 */ /* 0x000fce0000000019 */
.L_x_140:
[----:B------:R-:W-:Y:S05]  /*1cf0*/  BSYNC.RECONVERGENT B0 ;  /* 0x0000000000007941 */ /* 0x000fea0003800200 */
.L_x_137:
[----:B------:R-:W0:Y:S01]  /*1d00*/  LDCU.64 UR8, c[0x0][0x390] ;  /* 0x00007200ff0877ac */ /* 0x000e220008000a00 */
[C---:B------:R-:W-:Y:S02]  /*1d10*/  IADD3 R21, P0, PT, R7.reuse, R14, RZ ;  /* 0x0000000e07157210 */ /* 0x040fe40007f1e0ff */
[----:B------:R-:W-:-:S03]  /*1d20*/  IADD3 R19, P1, PT, R7, R16, RZ ;  /* 0x0000001007137210 */ /* 0x000fc60007f3e0ff */
[C---:B------:R-:W-:Y:S02]  /*1d30*/  IMAD.X R18, R4.reuse, 0x1, R15, P0 ;  /* 0x0000000104127824 */ /* 0x040fe400000e060f */
[----:B------:R-:W-:Y:S02]  /*1d40*/  IMAD.X R0, R4, 0x1, R17, P1 ;  /* 0x0000000104007824 */ /* 0x000fe400008e0611 */
[----:B------:R-:W-:-:S04]  /*1d50*/  IMAD.WIDE.U32 R14, R19, 0x14, R14 ;  /* 0x00000014130e7825 */ /* 0x000fc800078e000e */
[----:B------:R-:W-:-:S04]  /*1d60*/  IMAD.WIDE.U32 R16, R21, 0x14, R16 ;  /* 0x0000001415107825 */ /* 0x000fc800078e0010 */
[----:B------:R-:W-:Y:S01]  /*1d70*/  IMAD R19, R18, 0x14, RZ ;  /* 0x0000001412137824 */ /* 0x000fe200078e02ff */
[----:B0-----:R-:W-:Y:S01]  /*1d80*/  LEA R20, P0, R16, UR8, 0x2 ;  /* 0x0000000810147c11 */ /* 0x001fe2000f8010ff */
[----:B------:R-:W-:Y:S01]  /*1d90*/  IMAD R21, R0, 0x14, RZ ;  /* 0x0000001400157824 */ /* 0x000fe200078e02ff */
[----:B------:R-:W-:Y:S02]  /*1da0*/  LEA R18, P1, R14, UR8, 0x2 ;  /* 0x000000080e127c11 */ /* 0x000fe4000f8210ff */
[----:B------:R-:W-:Y:S01]  /*1db0*/  IADD3 R17, PT, PT, R17, R19, RZ ;  /* 0x0000001311117210 */ /* 0x000fe20007ffe0ff */
[----:B------:R-:W-:-:S03]  /*1dc0*/  IMAD.IADD R15, R15, 0x1, R21 ;  /* 0x000000010f0f7824 */ /* 0x000fc600078e0215 */
[----:B------:R-:W-:Y:S02]  /*1dd0*/  LEA.HI.X R21, R16, UR9, R17, 0x2, P0 ;  /* 0x0000000910157c11 */ /* 0x000fe400080f1411 */
[----:B------:R-:W-:-:S03]  /*1de0*/  LEA.HI.X R19, R14, UR9, R15, 0x2, P1 ;  /* 0x000000090e137c11 */ /* 0x000fc600088f140f */
[----:B------:R0:W-:Y:S04]  /*1df0*/  STG.E desc[UR6][R20.64], R25 ;  /* 0x0000001914007986 */ /* 0x0001e8000c101906 */
        /* <DEDUP_REMOVED lines=15> */
[----:B------:R-:W-:Y:S01]  /*1ef0*/  FMUL R15, R16, R16 ;  /* 0x00000010100f7220 */ /* 0x000fe20000400000 */
[----:B-----5:R-:W-:-:S03]  /*1f00*/  SHF.R.S32.HI R11, RZ, 0x1f, R10 ;  /* 0x0000001fff0b7819 */ /* 0x020fc6000001140a */
[----:B------:R-:W-:-:S04]  /*1f10*/  FFMA R14, R0, R0, R15 ;  /* 0x00000000000e7223 */ /* 0x000fc8000000000f */
[----:B------:R-:W-:Y:S01]  /*1f20*/  VIADD R0, R14, 0xf3000000 ;  /* 0xf30000000e007836 */ /* 0x000fe20000000000 */
[----:B------:R0:W1:Y:S04]  /*1f30*/  MUFU.RSQ R13, R14 ;  /* 0x0000000e000d7308 */ /* 0x0000680000001400 */
[----:B------:R-:W-:-:S13]  /*1f40*/  ISETP.GT.U32.AND P0, PT, R0, 0x727fffff, PT ;  /* 0x727fffff0000780c */ /* 0x000fda0003f04070 */
[----:B01----:R-:W-:Y:S05]  /*1f50*/  @!P0 BRA `(.L_x_142) ;  /* 0x0000000000108947 */ /* 0x003fea0003800000 */
[----:B------:R-:W-:Y:S02]  /*1f60*/  MOV R0, R14 ;  /* 0x0000000e00007202 */ /* 0x000fe40000000f00 */
[----:B------:R-:W-:-:S07]  /*1f70*/  MOV R22, 0x1f90 ;  /* 0x00001f9000167802 */ /* 0x000fce0000000f00 */
[----:B------:R-:W-:Y:S05]  /*1f80*/  CALL.REL.NOINC `($__internal_3_$__cuda_sm20_sqrt_rn_f32_slowpath) ;  /* 0x00000004006c7944 */ /* 0x000fea0003c00000 */
[----:B------:R-:W-:Y:S05]  /*1f90*/  BRA `(.L_x_143) ;  /* 0x0000000000107947 */ /* 0x000fea0003800000 */
.L_x_142:
[----:B------:R-:W-:Y:S01]  /*1fa0*/  FMUL.FTZ R25, R14, R13 ;  /* 0x0000000d0e197220 */ /* 0x000fe20000410000 */
[----:B------:R-:W-:-:S03]  /*1fb0*/  FMUL.FTZ R12, R13, 0.5 ;  /* 0x3f0000000d0c7820 */ /* 0x000fc60000410000 */
[----:B------:R-:W-:-:S04]  /*1fc0*/  FFMA R0, -R25, R25, R14 ;  /* 0x0000001919007223 */ /* 0x000fc8000000010e */
[----:B------:R-:W-:-:S07]  /*1fd0*/  FFMA R25, R0, R12, R25 ;  /* 0x0000000c00197223 */ /* 0x000fce0000000019 */
.L_x_143:
[----:B------:R-:W-:Y:S05]  /*1fe0*/  BSYNC.RECONVERGENT B0 ;  /* 0x0000000000007941 */ /* 0x000fea0003800200 */
.L_x_141:
        /* <DEDUP_REMOVED lines=16> */
[----:B------:R1:W-:Y:S02]  /*20f0*/  STG.E desc[UR6][R14.64], R25 ;  /* 0x000000190e007986 */ /* 0x0003e4000c101906 */
.L_x_136:
[----:B------:R-:W-:-:S04]  /*2100*/  LOP3.LUT R0, R6, 0x1, RZ, 0xc0, !PT ;  /* 0x0000000106007812 */ /* 0x000fc800078ec0ff */
[----:B------:R-:W-:-:S13]  /*2110*/  ISETP.NE.U32.AND P0, PT, R0, 0x1, PT ;  /* 0x000000010000780c */ /* 0x000fda0003f05070 */
[----:B------:R-:W-:Y:S05]  /*2120*/  @!P0 BRA `(.L_x_120) ;  /* 0x0000000000ec8947 */ /* 0x000fea0003800000 */
[----:B01----:R-:W0:Y:S01]  /*2130*/  LDC.64 R12, c[0x0][0x388] ;  /* 0x0000e200ff0c7b82 */ /* 0x003e220000000a00 */
[----:B------:R-:W-:Y:S01]  /*2140*/  VIADD R0, R7, UR5 ;  /* 0x0000000507007c36 */ /* 0x000fe20008000000 */
[----:B------:R-:W2:Y:S01]  /*2150*/  LDG.E R14, desc[UR6][R8.64+0x4] ;  /* 0x00000406080e7981 */ /* 0x000ea2000c1e1900 */
[----:B------:R-:W1:Y:S03]  /*2160*/  LDCU.64 UR8, c[0x0][0x380] ;  /* 0x00007000ff0877ac */ /* 0x000e660008000a00 */
[----:B------:R-:W-:Y:S02]  /*2170*/  LEA R3, R0, 0x2, 0x1 ;  /* 0x0000000200037811 */ /* 0x000fe400078e08ff */
[----:B------:R3:W4:Y:S03]  /*2180*/  LDG.E R0, desc[UR6][R8.64] ;  /* 0x0000000608007981 */ /* 0x000726000c1e1900 */
[----:B0-----:R-:W-:-:S05]  /*2190*/  IMAD.WIDE R12, R3, 0x4, R12 ;  /* 0x00000004030c7825 */ /* 0x001fca00078e020c */
[----:B------:R-:W2:Y:S04]  /*21a0*/  LDG.E R17, desc[UR6][R12.64+0x4] ;  /* 0x000004060c117981 */ /* 0x000ea8000c1e1900 */
[----:B------:R-:W4:Y:S01]  /*21b0*/  LDG.E R15, desc[UR6][R12.64] ;  /* 0x000000060c0f7981 */ /* 0x000f22000c1e1900 */
        /* <DEDUP_REMOVED lines=8> */
[----:B------:R-:W5:Y:S04]  /*2240*/  LDG.E.S16 R2, desc[UR6][R2.64] ;  /* 0x0000000602027981 */ /* 0x000f68000c1e1700 */
[----:B------:R-:W5:Y:S01]  /*2250*/  LDG.E.S16 R8, desc[UR6][R10.64+0x2] ;  /* 0x000002060a087981 */ /* 0x000f62000c1e1700 */
[----:B------:R-:W-:Y:S01]  /*2260*/  BSSY.RECONVERGENT B0, `(.L_x_144) ;  /* 0x0000016000007945 */ /* 0x000fe20003800200 */
[----:B--2---:R-:W-:-:S04]  /*2270*/  FSETP.GT.AND P0, PT, R17, R14, PT ;  /* 0x0000000e1100720b */ /* 0x004fc80003f04000 */
[----:B---3--:R-:W-:Y:S02]  /*2280*/  FSEL R9, R17, R14, P0 ;  /* 0x0000000e11097208 */ /* 0x008fe40000000000 */
[----:B------:R-:W-:Y:S01]  /*2290*/  FSEL R14, R14, R17, P0 ;  /* 0x000000110e0e7208 */ /* 0x000fe20000000000 */
[----:B----4-:R-:W-:-:S04]  /*22a0*/  FADD R0, -R0, R15 ;  /* 0x0000000f00007221 */ /* 0x010fc80000000100 */
[----:B------:R-:W-:-:S04]  /*22b0*/  FADD R9, R9, -R14 ;  /* 0x8000000e09097221 */ /* 0x000fc80000000000 */
[----:B------:R-:W-:-:S04]  /*22c0*/  FMUL R9, R9, R9 ;  /* 0x0000000909097220 */ /* 0x000fc80000400000 */
[----:B------:R-:W-:-:S04]  /*22d0*/  FFMA R12, R0, R0, R9 ;  /* 0x00000000000c7223 */ /* 0x000fc80000000009 */
[----:B------:R-:W-:Y:S01]  /*22e0*/  VIADD R0, R12, 0xf3000000 ;  /* 0xf30000000c007836 */ /* 0x000fe20000000000 */
[----:B------:R0:W1:Y:S04]  /*22f0*/  MUFU.RSQ R13, R12 ;  /* 0x0000000c000d7308 */ /* 0x0000680000001400 */
[----:B------:R-:W-:Y:S02]  /*2300*/  ISETP.GT.U32.AND P0, PT, R0, 0x727fffff, PT ;  /* 0x727fffff0000780c */ /* 0x000fe40003f04070 */
[----:B-----5:R-:W-:Y:S02]  /*2310*/  SHF.R.S32.HI R3, RZ, 0x1f, R2 ;  /* 0x0000001fff037819 */ /* 0x020fe40000011402 */
[----:B------:R-:W-:-:S09]  /*2320*/  SHF.R.S32.HI R9, RZ, 0x1f, R8 ;  /* 0x0000001fff097819 */ /* 0x000fd20000011408 */
[----:B01----:R-:W-:Y:S05]  /*2330*/  @!P0 BRA `(.L_x_145) ;  /* 0x0000000000108947 */ /* 0x003fea0003800000 */
[----:B------:R-:W-:Y:S02]  /*2340*/  MOV R0, R12 ;  /* 0x0000000c00007202 */ /* 0x000fe40000000f00 */
[----:B------:R-:W-:-:S07]  /*2350*/  MOV R22, 0x2370 ;  /* 0x0000237000167802 */ /* 0x000fce0000000f00 */
[----:B------:R-:W-:Y:S05]  /*2360*/  CALL.REL.NOINC `($__internal_3_$__cuda_sm20_sqrt_rn_f32_slowpath) ;  /* 0x0000000000747944 */ /* 0x000fea0003c00000 */
[----:B------:R-:W-:Y:S05]  /*2370*/  BRA `(.L_x_146) ;  /* 0x0000000000107947 */ /* 0x000fea0003800000 */
.L_x_145:
[----:B------:R-:W-:Y:S01]  /*2380*/  FMUL.FTZ R25, R12, R13 ;  /* 0x0000000d0c197220 */ /* 0x000fe20000410000 */
[----:B------:R-:W-:-:S03]  /*2390*/  FMUL.FTZ R10, R13, 0.5 ;  /* 0x3f0000000d0a7820 */ /* 0x000fc60000410000 */
[----:B------:R-:W-:-:S04]  /*23a0*/  FFMA R0, -R25, R25, R12 ;  /* 0x0000001919007223 */ /* 0x000fc8000000010c */
[----:B------:R-:W-:-:S07]  /*23b0*/  FFMA R25, R0, R10, R25 ;  /* 0x0000000a00197223 */ /* 0x000fce0000000019 */
.L_x_146:
[----:B------:R-:W-:Y:S05]  /*23c0*/  BSYNC.RECONVERGENT B0 ;  /* 0x0000000000007941 */ /* 0x000fea0003800200 */
.L_x_144:
        /* <DEDUP_REMOVED lines=17> */
.L_x_120:
[----:B------:R-:W-:Y:S01]  /*24e0*/  UIADD3 UR4, UPT, UPT, UR4, 0x1, URZ ;  /* 0x0000000104047890 */ /* 0x000fe2000fffe0ff */
[----:B------:R-:W-:Y:S01]  /*24f0*/  VIADD R5, R5, 0x1 ;  /* 0x0000000105057836 */ /* 0x000fe20000000000 */
[----:B------:R-:W-:Y:S02]  /*2500*/  IADD3 R6, PT, PT, R6, 0x1, RZ ;  /* 0x0000000106067810 */ /* 0x000fe40007ffe0ff */
[----:B------:R-:W-:-:S09]  /*2510*/  UISETP.NE.AND UP0, UPT, UR4, 0x14, UPT ;  /* 0x000000140400788c */ /* 0x000fd2000bf05270 */
[----:B------:R-:W-:Y:S05]  /*2520*/  BRA.U UP0, `(.L_x_147) ;  /* 0xffffffe500a07547 */ /* 0x000fea000b83ffff */
[----:B------:R-:W-:Y:S05]  /*2530*/  EXIT ;  /* 0x000000000000794d */ /* 0x000fea0003800000 */
        .weak           $__internal_3_$__cuda_sm20_sqrt_rn_f32_slowpath
        .type           $__internal_3_$__cuda_sm20_sqrt_rn_f32_slowpath,@function
        .size           $__internal_3_$__cuda_sm20_sqrt_rn_f32_slowpath,(.L_x_184 - $__internal_3_$__cuda_sm20_sqrt_rn_f32_slowpath)
$__internal_3_$__cuda_sm20_sqrt_rn_f32_slowpath:
[----:B------:R-:W-:-:S13]  /*2540*/  LOP3.LUT P0, RZ, R0, 0x7fffffff, RZ, 0xc0, !PT ;  /* 0x7fffffff00ff7812 */ /* 0x000fda000780c0ff */
[----:B------:R-:W-:Y:S01]  /*2550*/  @!P0 IMAD.MOV.U32 R25, RZ, RZ, R0 ;  /* 0x000000ffff198224 */ /* 0x000fe200078e0000 */
[----:B------:R-:W-:Y:S06]  /*2560*/  @!P0 BRA `(.L_x_148) ;  /* 0x0000000000408947 */ /* 0x000fec0003800000 */
[----:B------:R-:W-:-:S13]  /*2570*/  FSETP.GEU.FTZ.AND P0, PT, R0, RZ, PT ;  /* 0x000000ff0000720b */ /* 0x000fda0003f1e000 */
[----:B------:R-:W-:Y:S01]  /*2580*/  @!P0 IMAD.MOV.U32 R25, RZ, RZ, 0x7fffffff ;  /* 0x7fffffffff198424 */ /* 0x000fe200078e00ff */
[----:B------:R-:W-:Y:S06]  /*2590*/  @!P0 BRA `(.L_x_148) ;  /* 0x0000000000348947 */ /* 0x000fec0003800000 */
[----:B------:R-:W-:-:S13]  /*25a0*/  FSETP.GTU.FTZ.AND P0, PT, |R0|, +INF , PT ;  /* 0x7f8000000000780b */ /* 0x000fda0003f1c200 */
[----:B------:R-:W-:Y:S01]  /*25b0*/  @P0 FADD.FTZ R25, R0, 1 ;  /* 0x3f80000000190421 */ /* 0x000fe20000010000 */
[----:B------:R-:W-:Y:S06]  /*25c0*/  @P0 BRA `(.L_x_148) ;  /* 0x0000000000280947 */ /* 0x000fec0003800000 */
[----:B------:R-:W-:-:S13]  /*25d0*/  FSETP.NEU.FTZ.AND P0, PT, |R0|, +INF , PT ;  /* 0x7f8000000000780b */ /* 0x000fda0003f1d200 */
[----:B------:R-:W-:-:S04]  /*25e0*/  @P0 FFMA R24, R0, 1.84467440737095516160e+19, RZ ;  /* 0x5f80000000180823 */ /* 0x000fc800000000ff */
[----:B------:R-:W0:Y:S02]  /*25f0*/  @P0 MUFU.RSQ R25, R24 ;  /* 0x0000001800190308 */ /* 0x000e240000001400 */
[----:B0-----:R-:W-:Y:S01]  /*2600*/  @P0 FMUL.FTZ R23, R24, R25 ;  /* 0x0000001918170220 */ /* 0x001fe20000410000 */
[----:B------:R-:W-:Y:S01]  /*2610*/  @P0 FMUL.FTZ R27, R25, 0.5 ;  /* 0x3f000000191b0820 */ /* 0x000fe20000410000 */
[----:B------:R-:W-:Y:S02]  /*2620*/  @!P0 MOV R25, R0 ;  /* 0x0000000000198202 */ /* 0x000fe40000000f00 */
[----:B------:R-:W-:-:S04]  /*2630*/  @P0 FADD.FTZ R26, -R23, -RZ ;  /* 0x800000ff171a0221 */ /* 0x000fc80000010100 */
[----:B------:R-:W-:-:S04]  /*2640*/  @P0 FFMA R26, R23, R26, R24 ;  /* 0x0000001a171a0223 */ /* 0x000fc80000000018 */
[----:B------:R-:W-:-:S04]  /*2650*/  @P0 FFMA R26, R26, R27, R23 ;  /* 0x0000001b1a1a0223 */ /* 0x000fc80000000017 */
[----:B------:R-:W-:-:S07]  /*2660*/  @P0 FMUL.FTZ R25, R26, 2.3283064365386962891e-10 ;  /* 0x2f8000001a190820 */ /* 0x000fce0000410000 */
.L_x_148:
[----:B------:R-:W-:-:S04]  /*2670*/  IMAD.MOV.U32 R23, RZ, RZ, 0x0 ;  /* 0x00000000ff177424 */ /* 0x000fc800078e00ff */
[----:B------:R-:W-:Y:S05]  /*2680*/  RET.REL.NODEC R22 `(_Z11calDistancePsPfS0_) ;  /* 0xffffffd8165c7950 */ /* 0x000fea0003c3ffff */
.L_x_149:
        /* <DEDUP_REMOVED lines=15> */
.L_x_184:


//--------------------- .text._Z11calPositionPsPbPf --------------------------
	.section	.text._Z11calPositionPsPbPf,"ax",@progbits
	.align	128
        .global         _Z11calPositionPsPbPf
        .type           _Z11calPositionPsPbPf,@function
        .size           _Z11calPositionPsPbPf,(.L_x_185 - _Z11calPositionPsPbPf)
        .other          _Z11calPositionPsPbPf,@"STO_CUDA_ENTRY STV_DEFAULT"
_Z11calPositionPsPbPf:
.text._Z11calPositionPsPbPf:
[----:B------:R-:W-:Y:S08]  /*0000*/  LDC R1, c[0x0][0x37c] ;  /* 0x0000df00ff017b82 */ /* 0x000ff00000000800 */
[----:B------:R-:W0:Y:S01]  /*0010*/  LDC.64 R10, c[0x0][0x390] ;  /* 0x0000e400ff0a7b82 */ /* 0x000e220000000a00 */
[----:B------:R-:W-:Y:S01]  /*0020*/  IMAD.MOV.U32 R13, RZ, RZ, RZ ;  /* 0x000000ffff0d7224 */ /* 0x000fe200078e00ff */
[----:B------:R-:W1:Y:S06]  /*0030*/  LDCU.64 UR6, c[0x0][0x358] ;  /* 0x00006b00ff0677ac */ /* 0x000e6c0008000a00 */
.L_x_150:
[----:B0-2---:R-:W-:-:S04]  /*0040*/  IMAD.WIDE.U32 R2, R13, 0x4, R10 ;  /* 0x000000040d027825 */ /* 0x005fc800078e000a */
[C---:B------:R-:W-:Y:S01]  /*0050*/  VIADD R5, R13.reuse, 0x20 ;  /* 0x000000200d057836 */ /* 0x040fe20000000000 */
[----:B-1----:R-:W-:Y:S01]  /*0060*/  STG.E desc[UR6][R2.64], RZ ;  /* 0x000000ff02007986 */ /* 0x002fe2000c101906 */
[C---:B------:R-:W-:Y:S02]  /*0070*/  VIADD R7, R13.reuse, 0x40 ;  /* 0x000000400d077836 */ /* 0x040fe40000000000 */
[----:B------:R-:W-:Y:S01]  /*0080*/  VIADD R9, R13, 0x60 ;  /* 0x000000600d097836 */ /* 0x000fe20000000000 */
[----:B------:R-:W-:Y:S01]  /*0090*/  STG.E desc[UR6][R2.64+0x4], RZ ;  /* 0x000004ff02007986 */ /* 0x000fe2000c101906 */
[----:B------:R-:W-:-:S03]  /*00a0*/  IMAD.WIDE.U32 R4, R5, 0x4, R10 ;  /* 0x0000000405047825 */ /* 0x000fc600078e000a */
[----:B------:R-:W-:Y:S01]  /*00b0*/  STG.E desc[UR6][R2.64+0x8], RZ ;  /* 0x000008ff02007986 */ /* 0x000fe2000c101906 */
[----:B------:R-:W-:-:S03]  /*00c0*/  IMAD.WIDE.U32 R6, R7, 0x4, R10 ;  /* 0x0000000407067825 */ /* 0x000fc600078e000a */
[----:B------:R-:W-:Y:S01]  /*00d0*/  STG.E desc[UR6][R2.64+0xc], RZ ;  /* 0x00000cff02007986 */ /* 0x000fe2000c101906 */
[----:B------:R-:W-:-:S03]  /*00e0*/  IMAD.WIDE.U32 R8, R9, 0x4, R10 ;  /* 0x0000000409087825 */ /* 0x000fc600078e000a */
        /* <DEDUP_REMOVED lines=163> */
[----:B--2---:R-:W-:Y:S01]  /*0b20*/  IMAD.MOV.U32 R6, RZ, RZ, 0x1 ;  /* 0x00000001ff067424 */ /* 0x004fe200078e00ff */
[----:B------:R-:W-:Y:S01]  /*0b30*/  PRMT R4, RZ, 0x7610, R4 ;  /* 0x00007610ff047816 */ /* 0x000fe20000000004 */
[----:B------:R-:W0:Y:S01]  /*0b40*/  S2R R3, SR_TID.X ;  /* 0x0000000000037919 */ /* 0x000e220000002100 */
[----:B------:R-:W1:Y:S01]  /*0b50*/  LDCU.64 UR10, c[0x0][0x388] ;  /* 0x00007100ff0a77ac */ /* 0x000e620008000a00 */
[----:B------:R-:W-:Y:S01]  /*0b60*/  IMAD.MOV.U32 R5, RZ, RZ, RZ ;  /* 0x000000ffff057224 */ /* 0x000fe200078e00ff */
[----:B------:R-:W2:Y:S02]  /*0b70*/  LDCU.64 UR4, c[0x0][0x390] ;  /* 0x00007200ff0477ac */ /* 0x000ea40008000a00 */
[----:B--2---:R-:W-:-:S04]  /*0b80*/  UIADD3 UR4, UP0, UPT, UR4, 0x10, URZ ;  /* 0x0000001004047890 */ /* 0x004fc8000ff1e0ff */
[----:B------:R-:W-:Y:S01]  /*0b90*/  UIADD3.X UR5, UPT, UPT, URZ, UR5, URZ, UP0, !UPT ;  /* 0x00000005ff057290 */ /* 0x000fe200087fe4ff */
[----:B0-----:R-:W-:-:S04]  /*0ba0*/  IMAD R0, R0, UR8, R3 ;  /* 0x0000000800007c24 */ /* 0x001fc8000f8e0203 */
[C---:B------:R-:W-:Y:S02]  /*0bb0*/  IMAD R2, R0.reuse, 0x130000, RZ ;  /* 0x0013000000027824 */ /* 0x040fe400078e02ff */
[----:B------:R-:W-:-:S03]  /*0bc0*/  IMAD R0, R0, 0x140000, RZ ;  /* 0x0014000000007824 */ /* 0x000fc600078e02ff */
[C---:B-1----:R-:W-:Y:S02]  /*0bd0*/  LEA.HI.SX32 R12, P0, R2.reuse, UR10, 0x10 ;  /* 0x0000000a020c7c11 */ /* 0x042fe4000f8182ff */
[----:B------:R-:W-:Y:S02]  /*0be0*/  SHF.R.S32.HI R0, RZ, 0xf, R0 ;  /* 0x0000000fff007819 */ /* 0x000fe40000011400 */
[----:B------:R-:W-:Y:S02]  /*0bf0*/  LEA.HI.X.SX32 R13, R2, UR11, 0x1, P0 ;  /* 0x0000000b020d7c11 */ /* 0x000fe400080f0eff */
[----:B------:R-:W-:-:S07]  /*0c00*/  IADD3 R8, PT, PT, R0, 0x2, RZ ;  /* 0x0000000200087810 */ /* 0x000fce0007ffe0ff */
.L_x_163:
[----:B------:R-:W-:-:S05]  /*0c10*/  IADD3 R2, P0, PT, R5, R12, RZ ;  /* 0x0000000c05027210 */ /* 0x000fca0007f1e0ff */
[----:B------:R-:W-:-:S05]  /*0c20*/  IMAD.X R3, RZ, RZ, R13, P0 ;  /* 0x000000ffff037224 */ /* 0x000fca00000e060d */
[----:B------:R-:W2:Y:S01]  /*0c30*/  LDG.E.U8 R2, desc[UR6][R2.64] ;  /* 0x0000000602027981 */ /* 0x000ea2000c1e1100 */
[----:B------:R-:W-:Y:S01]  /*0c40*/  ISETP.NE.AND P2, PT, R5, 0x13, PT ;  /* 0x000000130500780c */ /* 0x000fe20003f45270 */
[----:B01-3--:R-:W-:Y:S01]  /*0c50*/  VIADD R7, R6, 0x1 ;  /* 0x0000000106077836 */ /* 0x00bfe20000000000 */
[----:B------:R-:W-:Y:S01]  /*0c60*/  BSSY.RECONVERGENT B1, `(.L_x_151) ;  /* 0x000007f000017945 */ /* 0x000fe20003800200 */
[C---:B--2---:R-:W-:Y:S02]  /*0c70*/  ISETP.NE.AND P1, PT, R2.reuse, RZ, PT ;  /* 0x000000ff0200720c */ /* 0x044fe40003f25270 */
[----:B------:R-:W-:-:S11]  /*0c80*/  ISETP.NE.AND P0, PT, R2, 0x1, PT ;  /* 0x000000010200780c */ /* 0x000fd60003f05270 */
[----:B------:R-:W-:-:S05]  /*0c90*/  @P1 IMAD.MOV R7, RZ, RZ, R6 ;  /* 0x000000ffff071224 */ /* 0x000fca00078e0206 */
[----:B------:R-:W-:Y:S01]  /*0ca0*/  PRMT R6, R7, 0x7610, R6 ;  /* 0x0000761007067816 */ /* 0x000fe20000000006 */
[----:B------:R-:W-:Y:S06]  /*0cb0*/  @P0 BRA P2, `(.L_x_152) ;  /* 0x0000000400e40947 */ /* 0x000fec0001000000 */
[----:B------:R-:W-:-:S13]  /*0cc0*/  ISETP.NE.AND P0, PT, R5, 0x13, PT ;  /* 0x000000130500780c */ /* 0x000fda0003f05270 */
[----:B------:R-:W-:Y:S05]  /*0cd0*/  @P0 BRA `(.L_x_153) ;  /* 0x0000000000140947 */ /* 0x000fea0003800000 */
[----:B------:R-:W2:Y:S02]  /*0ce0*/  LDG.E.U8 R2, desc[UR6][R12.64+0x13] ;  /* 0x000013060c027981 */ /* 0x000ea4000c1e1100 */
[----:B--2---:R-:W-:Y:S01]  /*0cf0*/  ISETP.NE.AND P0, PT, R2, RZ, PT ;  /* 0x000000ff0200720c */ /* 0x004fe20003f05270 */
[----:B------:R-:W-:-:S12]  /*0d00*/  VIADD R2, R6, 0xffffffff ;  /* 0xffffffff06027836 */ /* 0x000fd80000000000 */
[----:B------:R-:W-:-:S05]  /*0d10*/  @P0 IMAD.MOV R2, RZ, RZ, R6 ;  /* 0x000000ffff020224 */ /* 0x000fca00078e0206 */
[----:B------:R-:W-:-:S07]  /*0d20*/  PRMT R6, R2, 0x7610, R6 ;  /* 0x0000761002067816 */ /* 0x000fce0000000006 */
.L_x_153:
[----:B------:R-:W-:Y:S01]  /*0d30*/  PRMT R2, R6, 0x9910, RZ ;  /* 0x0000991006027816 */ /* 0x000fe200000000ff */
[----:B------:R-:W-:Y:S03]  /*0d40*/  BSSY.RECONVERGENT B0, `(.L_x_154) ;  /* 0x000006e000007945 */ /* 0x000fe60003800200 */
[----:B------:R-:W-:-:S13]  /*0d50*/  ISETP.GE.AND P0, PT, R2, 0x1, PT ;  /* 0x000000010200780c */ /* 0x000fda0003f06270 */
[----:B------:R-:W-:Y:S05]  /*0d60*/  @!P0 BRA `(.L_x_155) ;  /* 0x0000000400ac8947 */ /* 0x000fea0003800000 */
[----:B------:R-:W-:Y:S01]  /*0d70*/  IMAD.SHL.U32 R16, R6, 0x2, RZ ;  /* 0x0000000206107824 */ /* 0x000fe200078e00ff */
[----:B------:R-:W-:Y:S01]  /*0d80*/  BSSY.RECONVERGENT B2, `(.L_x_156) ;  /* 0x0000015000027945 */ /* 0x000fe20003800200 */
[----:B------:R-:W-:-:S04]  /*0d90*/  IMAD.MOV.U32 R2, RZ, RZ, 0x1 ;  /* 0x00000001ff027424 */ /* 0x000fc800078e00ff */
[----:B------:R-:W0:Y:S08]  /*0da0*/  I2F.F64.U16 R16, R16 ;  /* 0x0000001000107312 */ /* 0x000e300000101800 */
[----:B0-----:R-:W0:Y:S02]  /*0db0*/  MUFU.RCP64H R3, R17 ;  /* 0x0000001100037308 */ /* 0x001e240000001800 */
[----:B0-----:R-:W-:-:S08]  /*0dc0*/  DFMA R10, -R16, R2, 1 ;  /* 0x3ff00000100a742b */ /* 0x001fd00000000102 */
[----:B------:R-:W-:-:S08]  /*0dd0*/  DFMA R10, R10, R10, R10 ;  /* 0x0000000a0a0a722b */ /* 0x000fd0000000000a */
[----:B------:R-:W-:-:S08]  /*0de0*/  DFMA R10, R2, R10, R2 ;  /* 0x0000000a020a722b */ /* 0x000fd00000000002 */
[----:B------:R-:W-:-:S08]  /*0df0*/  DFMA R2, -R16, R10, 1 ;  /* 0x3ff000001002742b */ /* 0x000fd0000000010a */
[----:B------:R-:W-:Y:S01]  /*0e00*/  DFMA R2, R10, R2, R10 ;  /* 0x000000020a02722b */ /* 0x000fe2000000000a */
[----:B------:R-:W0:Y:S07]  /*0e10*/  I2F.F64.S16 R10, R4 ;  /* 0x00000004000a7312 */ /* 0x000e2e0000101c00 */
[----:B------:R-:W-:-:S08]  /*0e20*/  DMUL R14, R2, 15 ;  /* 0x402e0000020e7828 */ /* 0x000fd00000000000 */
[----:B------:R-:W-:-:S08]  /*0e30*/  DFMA R18, -R16, R14, 15 ;  /* 0x402e00001012742b */ /* 0x000fd0000000010e */
[----:B------:R-:W-:Y:S02]  /*0e40*/  DFMA R2, R2, R18, R14 ;  /* 0x000000120202722b */ /* 0x000fe4000000000e */
[----:B0-----:R-:W-:Y:S01]  /*0e50*/  DADD R14, R10, 5 ;  /* 0x401400000a0e7429 */ /* 0x001fe20000000000 */
[----:B------:R-:W-:-:S05]  /*0e60*/  LOP3.LUT R10, R6, 0xffff, RZ, 0xc0, !PT ;  /* 0x0000ffff060a7812 */ /* 0x000fca00078ec0ff */
[----:B------:R0:W1:Y:S02]  /*0e70*/  F2F.F32.F64 R7, R14 ;  /* 0x0000000e00077310 */ /* 0x0000640000301000 */
[----:B------:R-:W-:-:S05]  /*0e80*/  FFMA R9, RZ, R17, R3 ;  /* 0x00000011ff097223 */ /* 0x000fca0000000003 */
[----:B------:R-:W-:-:S13]  /*0e90*/  FSETP.GT.AND P0, PT, |R9|, 1.469367938527859385e-39, PT ;  /* 0x001000000900780b */ /* 0x000fda0003f04200 */
[----:B01----:R-:W-:Y:S05]  /*0ea0*/  @P0 BRA `(.L_x_157) ;  /* 0x0000000000080947 */ /* 0x003fea0003800000 */
[----:B------:R-:W-:-:S07]  /*0eb0*/  MOV R24, 0xed0 ;  /* 0x00000ed000187802 */ /* 0x000fce0000000f00 */
[----:B------:R-:W-:Y:S05]  /*0ec0*/  CALL.REL.NOINC `($__internal_4_$__cuda_sm20_div_rn_f64_full) ;  /* 0x0000000400747944 */ /* 0x000fea0003c00000 */
.L_x_157:
[----:B------:R-:W-:Y:S05]  /*0ed0*/  BSYNC.RECONVERGENT B2 ;  /* 0x0000000000027941 */ /* 0x000fea0003800200 */
.L_x_156:
[C---:B------:R-:W-:Y:S01]  /*0ee0*/  LOP3.LUT R11, R6.reuse, 0xffff, RZ, 0xc0, !PT ;  /* 0x0000ffff060b7812 */ /* 0x040fe200078ec0ff */
[----:B------:R-:W-:Y:S01]  /*0ef0*/  BSSY.RECONVERGENT B2, `(.L_x_158) ;  /* 0x000002c000027945 */ /* 0x000fe20003800200 */
[----:B------:R-:W-:Y:S02]  /*0f00*/  LOP3.LUT R9, R6, 0x3, RZ, 0xc0, !PT ;  /* 0x0000000306097812 */ /* 0x000fe400078ec0ff */
[----:B------:R-:W-:Y:S02]  /*0f10*/  ISETP.GE.U32.AND P0, PT, R11, 0x4, PT ;  /* 0x000000040b00780c */ /* 0x000fe40003f06070 */
[----:B------:R-:W-:Y:S02]  /*0f20*/  ISETP.NE.AND P1, PT, R9, RZ, PT ;  /* 0x000000ff0900720c */ /* 0x000fe40003f25270 */
[----:B------:R-:W-:-:S09]  /*0f30*/  MOV R11, RZ ;  /* 0x000000ff000b7202 */ /* 0x000fd20000000f00 */
[----:B------:R-:W-:Y:S05]  /*0f40*/  @!P0 BRA `(.L_x_159) ;  /* 0x0000000000988947 */ /* 0x000fea0003800000 */
[----:B------:R-:W-:Y:S01]  /*0f50*/  IMAD R15, R5, 0x2, R8 ;  /* 0x00000002050f7824 */ /* 0x000fe200078e0208 */
[----:B------:R-:W-:Y:S01]  /*0f60*/  LOP3.LUT R24, R6, 0x7ffc, RZ, 0xc0, !PT ;  /* 0x00007ffc06187812 */ /* 0x000fe200078ec0ff */
[----:B------:R-:W-:Y:S02]  /*0f70*/  IMAD.MOV.U32 R23, RZ, RZ, 0x7 ;  /* 0x00000007ff177424 */ /* 0x000fe400078e00ff */
[----:B------:R-:W-:Y:S02]  /*0f80*/  IMAD.MOV.U32 R11, RZ, RZ, RZ ;  /* 0x000000ffff0b7224 */ /* 0x000fe400078e00ff */
[----:B------:R-:W-:-:S07]  /*0f90*/  IMAD R22, R10, -0x2, R15 ;  /* 0xfffffffe0a167824 */ /* 0x000fce00078e020f */
.L_x_160:
[----:B---3--:R0:W1:Y:S01]  /*0fa0*/  I2F.F64.U16 R18, R23 ;  /* 0x0000001700127312 */ /* 0x0080620000101800 */
[C---:B------:R-:W-:Y:S02]  /*0fb0*/  VIADD R25, R23.reuse, 0xfffffffa ;  /* 0xfffffffa17197836 */ /* 0x040fe40000000000 */
[C---:B------:R-:W-:Y:S02]  /*0fc0*/  VIADD R28, R23.reuse, 0xfffffffc ;  /* 0xfffffffc171c7836 */ /* 0x040fe40000000000 */
[C---:B------:R-:W-:Y:S02]  /*0fd0*/  VIADD R29, R23.reuse, 0xfffffffe ;  /* 0xfffffffe171d7836 */ /* 0x040fe40000000000 */
[----:B------:R-:W-:Y:S01]  /*0fe0*/  VIADD R24, R24, 0xfffffffc ;  /* 0xfffffffc18187836 */ /* 0x000fe20000000000 */
[----:B------:R-:W2:Y:S01]  /*0ff0*/  I2F.F64.U16 R14, R25 ;  /* 0x00000019000e7312 */ /* 0x000ea20000101800 */
[----:B0-----:R-:W-:Y:S02]  /*1000*/  VIADD R23, R23, 0x8 ;  /* 0x0000000817177836 */ /* 0x001fe40000000000 */
[----:B------:R-:W-:Y:S01]  /*1010*/  VIADD R11, R11, 0x4 ;  /* 0x000000040b0b7836 */ /* 0x000fe20000000000 */
[----:B-1----:R-:W-:-:S04]  /*1020*/  DMUL R20, R18, R2 ;  /* 0x0000000212147228 */ /* 0x002fc80000000000 */
[----:B------:R-:W0:Y:S01]  /*1030*/  I2F.F64.U16 R16, R28 ;  /* 0x0000001c00107312 */ /* 0x000e220000101800 */
[----:B--2---:R-:W-:-:S07]  /*1040*/  DMUL R14, R14, R2 ;  /* 0x000000020e0e7228 */ /* 0x004fce0000000000 */
[----:B------:R-:W1:Y:S01]  /*1050*/  I2F.F64.U16 R18, R29 ;  /* 0x0000001d00127312 */ /* 0x000e620000101800 */
[----:B0-----:R-:W-:-:S07]  /*1060*/  DMUL R26, R16, R2 ;  /* 0x00000002101a7228 */ /* 0x001fce0000000000 */
[----:B------:R-:W0:Y:S01]  /*1070*/  F2F.F32.F64 R20, R20 ;  /* 0x0000001400147310 */ /* 0x000e220000301000 */
[----:B------:R-:W-:Y:S01]  /*1080*/  MOV R16, UR4 ;  /* 0x0000000400107c02 */ /* 0x000fe20008000f00 */
[----:B------:R-:W-:-:S04]  /*1090*/  IMAD.U32 R17, RZ, RZ, UR5 ;  /* 0x00000005ff117e24 */ /* 0x000fc8000f8e00ff */
[C---:B------:R-:W-:Y:S01]  /*10a0*/  IMAD.WIDE R16, R22.reuse, 0x4, R16 ;  /* 0x0000000416107825 */ /* 0x040fe200078e0210 */
[----:B-1----:R-:W-:Y:S01]  /*10b0*/  DMUL R18, R18, R2 ;  /* 0x0000000212127228 */ /* 0x002fe20000000000 */
[----:B------:R1:W2:Y:S02]  /*10c0*/  F2F.F32.F64 R14, R14 ;  /* 0x0000000e000e7310 */ /* 0x0002a40000301000 */
[----:B------:R-:W-:Y:S01]  /*10d0*/  VIADD R22, R22, 0x8 ;  /* 0x0000000816167836 */ /* 0x000fe20000000000 */
[----:B------:R3:W-:Y:S04]  /*10e0*/  STG.E desc[UR6][R16.64+-0x10], R7 ;  /* 0xfffff00710007986 */ /* 0x0007e8000c101906 */
[----:B0-----:R3:W-:Y:S01]  /*10f0*/  STG.E desc[UR6][R16.64+0xc], R20 ;  /* 0x00000c1410007986 */ /* 0x0017e2000c101906 */
[----:B------:R-:W0:Y:S01]  /*1100*/  F2F.F32.F64 R27, R26 ;  /* 0x0000001a001b7310 */ /* 0x000e220000301000 */
[----:B-1----:R-:W-:-:S02]  /*1110*/  PRMT R15, R24, 0x9910, RZ ;  /* 0x00009910180f7816 */ /* 0x002fc400000000ff */
[----:B------:R3:W-:Y:S02]  /*1120*/  STG.E desc[UR6][R16.64+-0x8], R7 ;  /* 0xfffff80710007986 */ /* 0x0007e4000c101906 */
[----:B------:R-:W-:Y:S02]  /*1130*/  ISETP.NE.AND P0, PT, R15, RZ, PT ;  /* 0x000000ff0f00720c */ /* 0x000fe40003f05270 */
[----:B--2---:R3:W-:Y:S01]  /*1140*/  STG.E desc[UR6][R16.64+-0xc], R14 ;  /* 0xfffff40e10007986 */ /* 0x0047e2000c101906 */
[----:B------:R-:W1:Y:S03]  /*1150*/  F2F.F32.F64 R19, R18 ;  /* 0x0000001200137310 */ /* 0x000e660000301000 */
[----:B------:R3:W-:Y:S04]  /*1160*/  STG.E desc[UR6][R16.64], R7 ;  /* 0x0000000710007986 */ /* 0x0007e8000c101906 */
[----:B0-----:R3:W-:Y:S04]  /*1170*/  STG.E desc[UR6][R16.64+-0x4], R27 ;  /* 0xfffffc1b10007986 */ /* 0x0017e8000c101906 */
[----:B------:R3:W-:Y:S04]  /*1180*/  STG.E desc[UR6][R16.64+0x8], R7 ;  /* 0x0000080710007986 */ /* 0x0007e8000c101906 */
[----:B-1----:R3:W-:Y:S01]  /*1190*/  STG.E desc[UR6][R16.64+0x4], R19 ;  /* 0x0000041310007986 */ /* 0x0027e2000c101906 */
[----:B------:R-:W-:Y:S05]  /*11a0*/  @P0 BRA `(.L_x_160) ;  /* 0xfffffffc007c0947 */ /* 0x000fea000383ffff */
.L_x_159:
[----:B------:R-:W-:Y:S05]  /*11b0*/  BSYNC.RECONVERGENT B2 ;  /* 0x0000000000027941 */ /* 0x000fea0003800200 */
.L_x_158:
[----:B------:R-:W-:Y:S05]  /*11c0*/  @!P1 BRA `(.L_x_155) ;  /* 0x0000000000949947 */ /* 0x000fea0003800000 */
[----:B------:R-:W-:Y:S01]  /*11d0*/  ISETP.NE.AND P0, PT, R9, 0x1, PT ;  /* 0x000000010900780c */ /* 0x000fe20003f05270 */
[----:B------:R-:W-:Y:S01]  /*11e0*/  BSSY.RECONVERGENT B2, `(.L_x_161) ;  /* 0x0000017000027945 */ /* 0x000fe20003800200 */
[----:B------:R-:W-:-:S04]  /*11f0*/  LOP3.LUT R6, R6, 0x1, RZ, 0xc0, !PT ;  /* 0x0000000106067812 */ /* 0x000fc800078ec0ff */
[----:B------:R-:W-:-:S07]  /*1200*/  ISETP.NE.U32.AND P1, PT, R6, 0x1, PT ;  /* 0x000000010600780c */ /* 0x000fce0003f25070 */
[----:B------:R-:W-:Y:S06]  /*1210*/  @!P0 BRA `(.L_x_162) ;  /* 0x00000000004c8947 */ /* 0x000fec0003800000 */
[C---:B------:R-:W-:Y:S01]  /*1220*/  IMAD.SHL.U32 R6, R11.reuse, 0x2, RZ ;  /* 0x000000020b067824 */ /* 0x040fe200078e00ff */
[----:B---3--:R-:W0:Y:S01]  /*1230*/  LDC.64 R14, c[0x0][0x390] ;  /* 0x0000e400ff0e7b82 */ /* 0x008e220000000a00 */
[----:B------:R-:W-:Y:S01]  /*1240*/  IADD3 R9, PT, PT, -R10, R11, R5 ;  /* 0x0000000b0a097210 */ /* 0x000fe20007ffe105 */
[----:B------:R-:W-:Y:S02]  /*1250*/  VIADD R11, R11, 0x2 ;  /* 0x000000020b0b7836 */ /* 0x000fe40000000000 */
[C---:B------:R-:W-:Y:S01]  /*1260*/  IADD3 R20, PT, PT, R6.reuse, 0x1, RZ ;  /* 0x0000000106147810 */ /* 0x040fe20007ffe0ff */
[----:B------:R-:W-:Y:S02]  /*1270*/  VIADD R6, R6, 0x3 ;  /* 0x0000000306067836 */ /* 0x000fe40000000000 */
[----:B------:R-:W-:Y:S01]  /*1280*/  IMAD R9, R9, 0x2, R0 ;  /* 0x0000000209097824 */ /* 0x000fe200078e0200 */
[----:B------:R-:W1:Y:S03]  /*1290*/  I2F.F64.U16 R18, R20 ;  /* 0x0000001400127312 */ /* 0x000e660000101800 */
[----:B------:R-:W-:-:S05]  /*12a0*/  VIADD R9, R9, 0x2 ;  /* 0x0000000209097836 */ /* 0x000fca0000000000 */
[----:B------:R-:W2:Y:S01]  /*12b0*/  I2F.F64.U16 R16, R6 ;  /* 0x0000000600107312 */ /* 0x000ea20000101800 */
[----:B-1----:R-:W-:Y:S01]  /*12c0*/  DMUL R18, R18, R2 ;  /* 0x0000000212127228 */ /* 0x002fe20000000000 */
[----:B0-----:R-:W-:-:S05]  /*12d0*/  IMAD.WIDE R14, R9, 0x4, R14 ;  /* 0x00000004090e7825 */ /* 0x001fca00078e020e */
[----:B------:R0:W-:Y:S01]  /*12e0*/  STG.E desc[UR6][R14.64], R7 ;  /* 0x000000070e007986 */ /* 0x0001e2000c101906 */
[----:B--2---:R-:W-:-:S03]  /*12f0*/  DMUL R16, R16, R2 ;  /* 0x0000000210107228 */ /* 0x004fc60000000000 */
[----:B------:R-:W1:Y:S01]  /*1300*/  F2F.F32.F64 R19, R18 ;  /* 0x0000001200137310 */ /* 0x000e620000301000 */
[----:B------:R0:W-:Y:S07]  /*1310*/  STG.E desc[UR6][R14.64+0x8], R7 ;  /* 0x000008070e007986 */ /* 0x0001ee000c101906 */
[----:B------:R-:W2:Y:S01]  /*1320*/  F2F.F32.F64 R17, R16 ;  /* 0x0000001000117310 */ /* 0x000ea20000301000 */
[----:B-1----:R0:W-:Y:S04]  /*1330*/  STG.E desc[UR6][R14.64+0x4], R19 ;  /* 0x000004130e007986 */ /* 0x0021e8000c101906 */
[----:B--2---:R0:W-:Y:S02]  /*1340*/  STG.E desc[UR6][R14.64+0xc], R17 ;  /* 0x00000c110e007986 */ /* 0x0041e4000c101906 */
.L_x_162:
[----:B------:R-:W-:Y:S05]  /*1350*/  BSYNC.RECONVERGENT B2 ;  /* 0x0000000000027941 */ /* 0x000fea0003800200 */
.L_x_161:
[----:B------:R-:W-:Y:S05]  /*1360*/  @P1 BRA `(.L_x_155) ;  /* 0x00000000002c1947 */ /* 0x000fea0003800000 */
[----:B------:R-:W-:Y:S01]  /*1370*/  LEA R6, R11, 0x1, 0x1 ;  /* 0x000000010b067811 */ /* 0x000fe200078e08ff */
[----:B0--3--:R-:W0:Y:S01]  /*1380*/  LDC.64 R14, c[0x0][0x390] ;  /* 0x0000e400ff0e7b82 */ /* 0x009e220000000a00 */
[----:B------:R-:W-:Y:S02]  /*1390*/  IADD3 R11, PT, PT, -R10, R11, R5 ;  /* 0x0000000b0a0b7210 */ /* 0x000fe40007ffe105 */
[----:B------:R-:W1:Y:S03]  /*13a0*/  I2F.F64.U16 R16, R6 ;  /* 0x0000000600107312 */ /* 0x000e660000101800 */
[----:B------:R-:W-:-:S04]  /*13b0*/  IMAD R11, R11, 0x2, R0 ;  /* 0x000000020b0b7824 */ /* 0x000fc800078e0200 */
[----:B------:R-:W-:Y:S01]  /*13c0*/  VIADD R11, R11, 0x2 ;  /* 0x000000020b0b7836 */ /* 0x000fe20000000000 */
[----:B-1----:R-:W-:-:S03]  /*13d0*/  DMUL R16, R16, R2 ;  /* 0x0000000210107228 */ /* 0x002fc60000000000 */
[----:B0-----:R-:W-:-:S07]  /*13e0*/  IMAD.WIDE R14, R11, 0x4, R14 ;  /* 0x000000040b0e7825 */ /* 0x001fce00078e020e */
[----:B------:R-:W0:Y:S01]  /*13f0*/  F2F.F32.F64 R17, R16 ;  /* 0x0000001000117310 */ /* 0x000e220000301000 */
[----:B------:R1:W-:Y:S04]  /*1400*/  STG.E desc[UR6][R14.64], R7 ;  /* 0x000000070e007986 */ /* 0x0003e8000c101906 */
[----:B0-----:R1:W-:Y:S02]  /*1410*/  STG.E desc[UR6][R14.64+0x4], R17 ;  /* 0x000004110e007986 */ /* 0x0013e4000c101906 */
.L_x_155:
[----:B------:R-:W-:Y:S05]  /*1420*/  BSYNC.RECONVERGENT B0 ;  /* 0x0000000000007941 */ /* 0x000fea0003800200 */
.L_x_154:
[----:B------:R-:W-:Y:S01]  /*1430*/  IADD3 R4, PT, PT, R4, 0xa, RZ ;  /* 0x0000000a04047810 */ /* 0x000fe20007ffe0ff */
[----:B------:R-:W-:-:S07]  /*1440*/  IMAD.MOV.U32 R6, RZ, RZ, 0x1 ;  /* 0x00000001ff067424 */ /* 0x000fce00078e00ff */
.L_x_152:
[----:B------:R-:W-:Y:S05]  /*1450*/  BSYNC.RECONVERGENT B1 ;  /* 0x0000000000017941 */ /* 0x000fea0003800200 */
.L_x_151:
[----:B------:R-:W-:-:S05]  /*1460*/  VIADD R5, R5, 0x1 ;  /* 0x0000000105057836 */ /* 0x000fca0000000000 */
[----:B------:R-:W-:-:S13]  /*1470*/  ISETP.NE.AND P0, PT, R5, 0x14, PT ;  /* 0x000000140500780c */ /* 0x000fda0003f05270 */
[----:B------:R-:W-:Y:S05]  /*1480*/  @P0 BRA `(.L_x_163) ;  /* 0xfffffff400e00947 */ /* 0x000fea000383ffff */
[----:B------:R-:W-:Y:S05]  /*1490*/  EXIT ;  /* 0x000000000000794d */ /* 0x000fea0003800000 */
        .weak           $__internal_4_$__cuda_sm20_div_rn_f64_full
        .type           $__internal_4_$__cuda_sm20_div_rn_f64_full,@function
        .size           $__internal_4_$__cuda_sm20_div_rn_f64_full,(.L_x_185 - $__internal_4_$__cuda_sm20_div_rn_f64_full)
$__internal_4_$__cuda_sm20_div_rn_f64_full:
[C---:B------:R-:W-:Y:S01]  /*14a0*/  FSETP.GEU.AND P0, PT, |R17|.reuse, 1.469367938527859385e-39, PT ;  /* 0x001000001100780b */ /* 0x040fe20003f0e200 */
[----:B------:R-:W-:Y:S01]  /*14b0*/  IMAD.MOV.U32 R18, RZ, RZ, 0x1 ;  /* 0x00000001ff127424 */ /* 0x000fe200078e00ff */
[C---:B------:R-:W-:Y:S01]  /*14c0*/  LOP3.LUT R14, R17.reuse, 0x800fffff, RZ, 0xc0, !PT ;  /* 0x800fffff110e7812 */ /* 0x040fe200078ec0ff */
[----:B------:R-:W-:Y:S01]  /*14d0*/  IMAD.MOV.U32 R9, RZ, RZ, 0x1ca00000 ;  /* 0x1ca00000ff097424 */ /* 0x000fe200078e00ff */
[----:B------:R-:W-:Y:S01]  /*14e0*/  LOP3.LUT R26, R17, 0x7ff00000, RZ, 0xc0, !PT ;  /* 0x7ff00000111a7812 */ /* 0x000fe200078ec0ff */
[----:B------:R-:W-:Y:S01]  /*14f0*/  BSSY.RECONVERGENT B3, `(.L_x_164) ;  /* 0x0000046000037945 */ /* 0x000fe20003800200 */
[----:B------:R-:W-:Y:S01]  /*1500*/  LOP3.LUT R15, R14, 0x3ff00000, RZ, 0xfc, !PT ;  /* 0x3ff000000e0f7812 */ /* 0x000fe200078efcff */
[----:B------:R-:W-:Y:S01]  /*1510*/  IMAD.MOV.U32 R14, RZ, RZ, R16 ;  /* 0x000000ffff0e7224 */ /* 0x000fe200078e0010 */
[----:B------:R-:W-:-:S04]  /*1520*/  ISETP.LE.U32.AND P1, PT, R26, 0x40200000, PT ;  /* 0x402000001a00780c */ /* 0x000fc80003f23070 */
[----:B------:R-:W-:Y:S01]  /*1530*/  SEL R11, R9, 0x63400000, !P1 ;  /* 0x63400000090b7807 */ /* 0x000fe20004800000 */
[----:B------:R-:W-:-:S06]  /*1540*/  @!P0 DMUL R14, R16, 8.98846567431157953865e+307 ;  /* 0x7fe00000100e8828 */ /* 0x000fcc0000000000 */
[----:B------:R-:W0:Y:S04]  /*1550*/  MUFU.RCP64H R19, R15 ;  /* 0x0000000f00137308 */ /* 0x000e280000001800 */
[----:B------:R-:W-:Y:S01]  /*1560*/  @!P0 LOP3.LUT R26, R15, 0x7ff00000, RZ, 0xc0, !PT ;  /* 0x7ff000000f1a8812 */ /* 0x000fe200078ec0ff */
[----:B0-----:R-:W-:-:S08]  /*1570*/  DFMA R2, R18, -R14, 1 ;  /* 0x3ff000001202742b */ /* 0x001fd0000000080e */
[----:B------:R-:W-:-:S08]  /*1580*/  DFMA R2, R2, R2, R2 ;  /* 0x000000020202722b */ /* 0x000fd00000000002 */
[----:B------:R-:W-:-:S08]  /*1590*/  DFMA R18, R18, R2, R18 ;  /* 0x000000021212722b */ /* 0x000fd00000000012 */
[----:B------:R-:W-:-:S08]  /*15a0*/  DFMA R2, R18, -R14, 1 ;  /* 0x3ff000001202742b */ /* 0x000fd0000000080e */
[----:B------:R-:W-:Y:S01]  /*15b0*/  DFMA R18, R18, R2, R18 ;  /* 0x000000021212722b */ /* 0x000fe20000000012 */
[----:B------:R-:W-:Y:S01]  /*15c0*/  LOP3.LUT R3, R11, 0xe0000, RZ, 0xfc, !PT ;  /* 0x000e00000b037812 */ /* 0x000fe200078efcff */
[----:B------:R-:W-:Y:S01]  /*15d0*/  IMAD.MOV.U32 R2, RZ, RZ, RZ ;  /* 0x000000ffff027224 */ /* 0x000fe200078e00ff */
[----:B------:R-:W-:-:S05]  /*15e0*/  MOV R11, 0x40200000 ;  /* 0x40200000000b7802 */ /* 0x000fca0000000f00 */
[----:B------:R-:W-:Y:S01]  /*15f0*/  VIADD R25, R11, 0xffffffff ;  /* 0xffffffff0b197836 */ /* 0x000fe20000000000 */
[----:B------:R-:W-:-:S04]  /*1600*/  DMUL R20, R18, R2 ;  /* 0x0000000212147228 */ /* 0x000fc80000000000 */
[----:B------:R-:W-:Y:S01]  /*1610*/  ISETP.GT.U32.AND P0, PT, R25, 0x7feffffe, PT ;  /* 0x7feffffe1900780c */ /* 0x000fe20003f04070 */
[----:B------:R-:W-:-:S03]  /*1620*/  VIADD R25, R26, 0xffffffff ;  /* 0xffffffff1a197836 */ /* 0x000fc60000000000 */
[----:B------:R-:W-:Y:S02]  /*1630*/  DFMA R22, R20, -R14, R2 ;  /* 0x8000000e1416722b */ /* 0x000fe40000000002 */
[----:B------:R-:W-:-:S06]  /*1640*/  ISETP.GT.U32.OR P0, PT, R25, 0x7feffffe, P0 ;  /* 0x7feffffe1900780c */ /* 0x000fcc0000704470 */
[----:B------:R-:W-:-:S07]  /*1650*/  DFMA R18, R18, R22, R20 ;  /* 0x000000161212722b */ /* 0x000fce0000000014 */
[----:B------:R-:W-:Y:S05]  /*1660*/  @P0 BRA `(.L_x_165) ;  /* 0x0000000000740947 */ /* 0x000fea0003800000 */
[----:B------:R-:W-:Y:S01]  /*1670*/  LOP3.LUT R21, R17, 0x7ff00000, RZ, 0xc0, !PT ;  /* 0x7ff0000011157812 */ /* 0x000fe200078ec0ff */
[----:B------:R-:W-:-:S03]  /*1680*/  IMAD.MOV.U32 R11, RZ, RZ, 0x40200000 ;  /* 0x40200000ff0b7424 */ /* 0x000fc600078e00ff */
[----:B------:R-:W-:Y:S01]  /*1690*/  ISETP.LE.U32.AND P0, PT, R21, 0x40200000, PT ;  /* 0x402000001500780c */ /* 0x000fe20003f03070 */
[----:B------:R-:W-:-:S05]  /*16a0*/  IMAD.MOV R20, RZ, RZ, -R21 ;  /* 0x000000ffff147224 */ /* 0x000fca00078e0a15 */
[----:B------:R-:W-:Y:S02]  /*16b0*/  VIADDMNMX R11, R20, R11, 0xb9600000, !PT ;  /* 0xb9600000140b7446 */ /* 0x000fe4000780010b */
[----:B------:R-:W-:Y:S02]  /*16c0*/  SEL R20, R9, 0x63400000, !P0 ;  /* 0x6340000009147807 */ /* 0x000fe40004000000 */
[----:B------:R-:W-:-:S05]  /*16d0*/  VIMNMX R9, PT, PT, R11, 0x46a00000, PT ;  /* 0x46a000000b097848 */ /* 0x000fca0003fe0100 */
[----:B------:R-:W-:Y:S01]  /*16e0*/  IMAD.IADD R9, R9, 0x1, -R20 ;  /* 0x0000000109097824 */ /* 0x000fe200078e0a14 */
[----:B------:R-:W-:-:S03]  /*16f0*/  MOV R20, RZ ;  /* 0x000000ff00147202 */ /* 0x000fc60000000f00 */
        /* <DEDUP_REMOVED lines=11> */
[----:B------:R-:W-:Y:S01]  /*17b0*/  IADD3 R9, PT, PT, -R9, -0x43300000, RZ ;  /* 0xbcd0000009097810 */ /* 0x000fe20007ffe1ff */
[----:B------:R-:W-:-:S06]  /*17c0*/  IMAD.MOV.U32 R2, RZ, RZ, RZ ;  /* 0x000000ffff027224 */ /* 0x000fcc00078e00ff */
[----:B------:R-:W-:Y:S02]  /*17d0*/  DFMA R2, R22, -R2, R18 ;  /* 0x800000021602722b */ /* 0x000fe40000000012 */
[----:B------:R-:W-:-:S08]  /*17e0*/  DMUL.RP R18, R18, R20 ;  /* 0x0000001412127228 */ /* 0x000fd00000008000 */
[----:B------:R-:W-:Y:S02]  /*17f0*/  FSETP.NEU.AND P0, PT, |R3|, R9, PT ;  /* 0x000000090300720b */ /* 0x000fe40003f0d200 */
[----:B------:R-:W-:Y:S02]  /*1800*/  LOP3.LUT R17, R19, R17, RZ, 0x3c, !PT ;  /* 0x0000001113117212 */ /* 0x000fe400078e3cff */
[----:B------:R-:W-:Y:S02]  /*1810*/  FSEL R22, R18, R22, !P0 ;  /* 0x0000001612167208 */ /* 0x000fe40004000000 */
[----:B------:R-:W-:Y:S01]  /*1820*/  FSEL R23, R17, R23, !P0 ;  /* 0x0000001711177208 */ /* 0x000fe20004000000 */
[----:B------:R-:W-:Y:S06]  /*1830*/  BRA `(.L_x_166) ;  /* 0x0000000000447947 */ /* 0x000fec0003800000 */
.L_x_165:
[----:B------:R-:W-:-:S14]  /*1840*/  DSETP.NAN.AND P0, PT, R16, R16, PT ;  /* 0x000000101000722a */ /* 0x000fdc0003f08000 */
[----:B------:R-:W-:Y:S05]  /*1850*/  @P0 BRA `(.L_x_167) ;  /* 0x0000000000340947 */ /* 0x000fea0003800000 */
[----:B------:R-:W-:Y:S01]  /*1860*/  ISETP.NE.AND P0, PT, R11, R26, PT ;  /* 0x0000001a0b00720c */ /* 0x000fe20003f05270 */
[----:B------:R-:W-:Y:S02]  /*1870*/  IMAD.MOV.U32 R22, RZ, RZ, 0x0 ;  /* 0x00000000ff167424 */ /* 0x000fe400078e00ff */
[----:B------:R-:W-:-:S10]  /*1880*/  IMAD.MOV.U32 R23, RZ, RZ, -0x80000 ;  /* 0xfff80000ff177424 */ /* 0x000fd400078e00ff */
[----:B------:R-:W-:Y:S05]  /*1890*/  @!P0 BRA `(.L_x_166) ;  /* 0x00000000002c8947 */ /* 0x000fea0003800000 */
[----:B------:R-:W-:Y:S02]  /*18a0*/  ISETP.NE.AND P0, PT, R11, 0x7ff00000, PT ;  /* 0x7ff000000b00780c */ /* 0x000fe40003f05270 */
[----:B------:R-:W-:Y:S02]  /*18b0*/  LOP3.LUT R16, R17, 0x402e0000, RZ, 0x3c, !PT ;  /* 0x402e000011107812 */ /* 0x000fe400078e3cff */
[----:B------:R-:W-:Y:S02]  /*18c0*/  ISETP.EQ.OR P0, PT, R26, RZ, !P0 ;  /* 0x000000ff1a00720c */ /* 0x000fe40004702670 */
[----:B------:R-:W-:-:S11]  /*18d0*/  LOP3.LUT R23, R16, 0x80000000, RZ, 0xc0, !PT ;  /* 0x8000000010177812 */ /* 0x000fd600078ec0ff */
[----:B------:R-:W-:Y:S01]  /*18e0*/  @P0 LOP3.LUT R2, R23, 0x7ff00000, RZ, 0xfc, !PT ;  /* 0x7ff0000017020812 */ /* 0x000fe200078efcff */
[----:B------:R-:W-:Y:S01]  /*18f0*/  @!P0 IMAD.MOV.U32 R22, RZ, RZ, RZ ;  /* 0x000000ffff168224 */ /* 0x000fe200078e00ff */
[----:B------:R-:W-:-:S03]  /*1900*/  @P0 MOV R22, RZ ;  /* 0x000000ff00160202 */ /* 0x000fc60000000f00 */
[----:B------:R-:W-:Y:S01]  /*1910*/  @P0 IMAD.MOV.U32 R23, RZ, RZ, R2 ;  /* 0x000000ffff170224 */ /* 0x000fe200078e0002 */
[----:B------:R-:W-:Y:S06]  /*1920*/  BRA `(.L_x_166) ;  /* 0x0000000000087947 */ /* 0x000fec0003800000 */
.L_x_167:
[----:B------:R-:W-:Y:S01]  /*1930*/  LOP3.LUT R23, R17, 0x80000, RZ, 0xfc, !PT ;  /* 0x0008000011177812 */ /* 0x000fe200078efcff */
[----:B------:R-:W-:-:S07]  /*1940*/  IMAD.MOV.U32 R22, RZ, RZ, R16 ;  /* 0x000000ffff167224 */ /* 0x000fce00078e0010 */
.L_x_166:
[----:B------:R-:W-:Y:S05]  /*1950*/  BSYNC.RECONVERGENT B3 ;  /* 0x0000000000037941 */ /* 0x000fea0003800200 */
.L_x_164:
[----:B------:R-:W-:Y:S02]  /*1960*/  IMAD.MOV.U32 R25, RZ, RZ, 0x0 ;  /* 0x00000000ff197424 */ /* 0x000fe400078e00ff */
[----:B------:R-:W-:Y:S02]  /*1970*/  IMAD.MOV.U32 R2, RZ, RZ, R22 ;  /* 0x000000ffff027224 */ /* 0x000fe400078e0016 */
[----:B------:R-:W-:Y:S01]  /*1980*/  IMAD.MOV.U32 R3, RZ, RZ, R23 ;  /* 0x000000ffff037224 */ /* 0x000fe200078e0017 */
[----:B------:R-:W-:Y:S06]  /*1990*/  RET.REL.NODEC R24 `(_Z11calPositionPsPbPf) ;  /* 0xffffffe418987950 */ /* 0x000fec0003c3ffff */
.L_x_168:
        /* <DEDUP_REMOVED lines=14> */
.L_x_185:


//--------------------- .text._Z9randomBayP17curandStateXORWOWPb --------------------------
	.section	.text._Z9randomBayP17curandStateXORWOWPb,"ax",@progbits
	.align	128
        .global         _Z9randomBayP17curandStateXORWOWPb
        .type           _Z9randomBayP17curandStateXORWOWPb,@function
        .size           _Z9randomBayP17curandStateXORWOWPb,(.L_x_196 - _Z9randomBayP17curandStateXORWOWPb)
        .other          _Z9randomBayP17curandStateXORWOWPb,@"STO_CUDA_ENTRY STV_DEFAULT"
_Z9randomBayP17curandStateXORWOWPb:
.text._Z9randomBayP17curandStateXORWOWPb:
[----:B------:R-:W-:Y:S01]  /*0000*/  LDC R1, c[0x0][0x37c] ;  /* 0x0000df00ff017b82 */ /* 0x000fe20000000800 */
[----:B------:R-:W0:Y:S07]  /*0010*/  S2R R0, SR_TID.X ;  /* 0x0000000000007919 */ /* 0x000e2e0000002100 */
[----:B------:R-:W0:Y:S01]  /*0020*/  S2UR UR4, SR_CTAID.X ;  /* 0x00000000000479c3 */ /* 0x000e220000002500 */
[----:B------:R-:W1:Y:S07]  /*0030*/  LDCU.64 UR6, c[0x0][0x358] ;  /* 0x00006b00ff0677ac */ /* 0x000e6e0008000a00 */
[----:B------:R-:W0:Y:S08]  /*0040*/  LDC R5, c[0x0][0x360] ;  /* 0x0000d800ff057b82 */ /* 0x000e300000000800 */
[----:B------:R-:W2:Y:S01]  /*0050*/  LDC.64 R2, c[0x0][0x380] ;  /* 0x0000e000ff027b82 */ /* 0x000ea20000000a00 */
[----:B0-----:R-:W-:Y:S01]  /*0060*/  IMAD R0, R5, UR4, R0 ;  /* 0x0000000405007c24 */ /* 0x001fe2000f8e0200 */
[----:B------:R-:W0:Y:S04]  /*0070*/  LDCU.64 UR4, c[0x0][0x388] ;  /* 0x00007100ff0477ac */ /* 0x000e280008000a00 */
[----:B------:R-:W-:-:S04]  /*0080*/  PRMT R5, R0, 0x9910, RZ ;  /* 0x0000991000057816 */ /* 0x000fc800000000ff */
[----:B------:R-:W-:Y:S01]  /*0090*/  SHF.R.S32.HI R4, RZ, 0x1f, R5 ;  /* 0x0000001fff047819 */ /* 0x000fe20000011405 */
[----:B--2---:R-:W-:-:S04]  /*00a0*/  IMAD.WIDE.U32 R2, R5, 0x30, R2 ;  /* 0x0000003005027825 */ /* 0x004fc800078e0002 */
[----:B------:R-:W-:-:S04]  /*00b0*/  IMAD R5, R4, 0x30, RZ ;  /* 0x0000003004057824 */ /* 0x000fc800078e02ff */
[----:B------:R-:W-:-:S05]  /*00c0*/  IMAD.IADD R3, R3, 0x1, R5 ;  /* 0x0000000103037824 */ /* 0x000fca00078e0205 */
[----:B-1----:R-:W2:Y:S04]  /*00d0*/  LDG.E.64 R6, desc[UR6][R2.64] ;  /* 0x0000000602067981 */ /* 0x002ea8000c1e1b00 */
[----:B------:R-:W3:Y:S04]  /*00e0*/  LDG.E.64 R8, desc[UR6][R2.64+0x10] ;  /* 0x0000100602087981 */ /* 0x000ee8000c1e1b00 */
[----:B------:R-:W4:Y:S01]  /*00f0*/  LDG.E.64 R4, desc[UR6][R2.64+0x8] ;  /* 0x0000080602047981 */ /* 0x000f22000c1e1b00 */
[----:B------:R-:W-:Y:S01]  /*0100*/  PRMT R0, R0, 0x9910, RZ ;  /* 0x0000991000007816 */ /* 0x000fe200000000ff */
[----:B0-----:R-:W-:-:S04]  /*0110*/  UIADD3 UR4, UP0, UPT, UR4, 0x3, URZ ;  /* 0x0000000304047890 */ /* 0x001fc8000ff1e0ff */
[----:B------:R-:W-:Y:S01]  /*0120*/  IMAD R0, R0, 0x13, RZ ;  /* 0x0000001300007824 */ /* 0x000fe200078e02ff */
[----:B------:R-:W-:Y:S01]  /*0130*/  UIADD3.X UR5, UPT, UPT, URZ, UR5, URZ, UP0, !UPT ;  /* 0x00000005ff057290 */ /* 0x000fe200087fe4ff */
[----:B--2---:R-:W-:Y:S01]  /*0140*/  SHF.R.U32.HI R10, RZ, 0x2, R7 ;  /* 0x00000002ff0a7819 */ /* 0x004fe20000011607 */
[----:B------:R-:W-:Y:S02]  /*0150*/  VIADD R12, R6, 0x587c5 ;  /* 0x000587c5060c7836 */ /* 0x000fe40000000000 */
[----:B------:R-:W-:Y:S02]  /*0160*/  IADD3 R6, P0, PT, R0, UR4, RZ ;  /* 0x0000000400067c10 */ /* 0x000fe4000ff1e0ff */
[----:B------:R-:W-:Y:S01]  /*0170*/  LOP3.LUT R10, R10, R7, RZ, 0x3c, !PT ;  /* 0x000000070a0a7212 */ /* 0x000fe200078e3cff */
[----:B---3--:R-:W-:Y:S01]  /*0180*/  IMAD.SHL.U32 R7, R9, 0x10, RZ ;  /* 0x0000001009077824 */ /* 0x008fe200078e00ff */
[----:B------:R-:W-:Y:S01]  /*0190*/  MOV R20, R9 ;  /* 0x0000000900147202 */ /* 0x000fe20000000f00 */
[----:B------:R-:W-:-:S02]  /*01a0*/  IMAD.MOV.U32 R19, RZ, RZ, R8 ;  /* 0x000000ffff137224 */ /* 0x000fc400078e0008 */
[C---:B------:R-:W-:Y:S02]  /*01b0*/  IMAD.SHL.U32 R11, R10.reuse, 0x2, RZ ;  /* 0x000000020a0b7824 */ /* 0x040fe400078e00ff */
[----:B----4-:R-:W-:Y:S02]  /*01c0*/  IMAD.MOV.U32 R18, RZ, RZ, R5 ;  /* 0x000000ffff127224 */ /* 0x010fe400078e0005 */
[----:B------:R-:W-:Y:S01]  /*01d0*/  IMAD.MOV.U32 R13, RZ, RZ, R4 ;  /* 0x000000ffff0d7224 */ /* 0x000fe200078e0004 */
[----:B------:R-:W-:Y:S02]  /*01e0*/  LOP3.LUT R10, R10, R11, R7, 0x96, !PT ;  /* 0x0000000b0a0a7212 */ /* 0x000fe400078e9607 */
[----:B------:R-:W-:Y:S01]  /*01f0*/  LEA.HI.X.SX32 R7, R0, UR5, 0x1, P0 ;  /* 0x0000000500077c11 */ /* 0x000fe200080f0eff */
[----:B------:R0:W-:Y:S01]  /*0200*/  STG.E.64 desc[UR6][R2.64+0x8], R18 ;  /* 0x0000081202007986 */ /* 0x0001e2000c101b06 */
[----:B------:R-:W-:-:S03]  /*0210*/  LOP3.LUT R21, R10, R9, RZ, 0x3c, !PT ;  /* 0x000000090a157212 */ /* 0x000fc600078e3cff */
[----:B------:R-:W-:Y:S02]  /*0220*/  STG.E.64 desc[UR6][R2.64], R12 ;  /* 0x0000000c02007986 */ /* 0x000fe4000c101b06 */
[----:B------:R-:W-:Y:S02]  /*0230*/  IMAD.IADD R8, R21, 0x1, R12 ;  /* 0x0000000115087824 */ /* 0x000fe400078e020c */
[----:B------:R1:W-:Y:S03]  /*0240*/  STG.E.64 desc[UR6][R2.64+0x10], R20 ;  /* 0x0000101402007986 */ /* 0x0003e6000c101b06 */
[----:B------:R-:W-:-:S05]  /*0250*/  LOP3.LUT R11, R8, 0x1, RZ, 0xc0, !PT ;  /* 0x00000001080b7812 */ /* 0x000fca00078ec0ff */
[----:B------:R2:W-:Y:S04]  /*0260*/  STG.E.U8 desc[UR6][R6.64+-0x3], R11 ;  /* 0xfffffd0b06007986 */ /* 0x0005e8000c101106 */
[----:B------:R-:W3:Y:S04]  /*0270*/  LDG.E.64 R14, desc[UR6][R2.64] ;  /* 0x00000006020e7981 */ /* 0x000ee8000c1e1b00 */
[----:B------:R-:W4:Y:S04]  /*0280*/  LDG.E.64 R4, desc[UR6][R2.64+0x10] ;  /* 0x0000100602047981 */ /* 0x000f28000c1e1b00 */
[----:B------:R-:W5:Y:S01]  /*0290*/  LDG.E.64 R8, desc[UR6][R2.64+0x8] ;  /* 0x0000080602087981 */ /* 0x000f62000c1e1b00 */
[----:B---3--:R-:W-:-:S02]  /*02a0*/  SHF.R.U32.HI R10, RZ, 0x2, R15 ;  /* 0x00000002ff0a7819 */ /* 0x008fc4000001160f */
[----:B------:R-:W-:Y:S02]  /*02b0*/  IADD3 R14, PT, PT, R14, 0x587c5, RZ ;  /* 0x000587c50e0e7810 */ /* 0x000fe40007ffe0ff */
[----:B------:R-:W-:Y:S01]  /*02c0*/  LOP3.LUT R10, R10, R15, RZ, 0x3c, !PT ;  /* 0x0000000f0a0a7212 */ /* 0x000fe200078e3cff */
[----:B----4-:R-:W-:Y:S02]  /*02d0*/  IMAD.SHL.U32 R15, R5, 0x10, RZ ;  /* 0x00000010050f7824 */ /* 0x010fe400078e00ff */
[----:B0-----:R-:W-:Y:S02]  /*02e0*/  IMAD.MOV.U32 R19, RZ, RZ, R4 ;  /* 0x000000ffff137224 */ /* 0x001fe400078e0004 */
[C---:B------:R-:W-:Y:S02]  /*02f0*/  IMAD.SHL.U32 R16, R10.reuse, 0x2, RZ ;  /* 0x000000020a107824 */ /* 0x040fe400078e00ff */
[----:B-1----:R-:W-:Y:S02]  /*0300*/  IMAD.MOV.U32 R20, RZ, RZ, R5 ;  /* 0x000000ffff147224 */ /* 0x002fe400078e0005 */
[----:B-----5:R-:W-:Y:S01]  /*0310*/  IMAD.MOV.U32 R18, RZ, RZ, R9 ;  /* 0x000000ffff127224 */ /* 0x020fe200078e0009 */
[----:B------:R-:W-:Y:S01]  /*0320*/  LOP3.LUT R16, R10, R16, R15, 0x96, !PT ;  /* 0x000000100a107212 */ /* 0x000fe200078e960f */
[----:B------:R-:W-:-:S03]  /*0330*/  IMAD.MOV.U32 R15, RZ, RZ, R8 ;  /* 0x000000ffff0f7224 */ /* 0x000fc600078e0008 */
[----:B------:R-:W-:Y:S01]  /*0340*/  LOP3.LUT R21, R16, R5, RZ, 0x3c, !PT ;  /* 0x0000000510157212 */ /* 0x000fe200078e3cff */
[----:B------:R0:W-:Y:S04]  /*0350*/  STG.E.64 desc[UR6][R2.64+0x8], R18 ;  /* 0x0000081202007986 */ /* 0x0001e8000c101b06 */
[----:B------:R-:W-:Y:S01]  /*0360*/  IMAD.IADD R4, R21, 0x1, R14 ;  /* 0x0000000115047824 */ /* 0x000fe200078e020e */
[----:B------:R1:W-:Y:S04]  /*0370*/  STG.E.64 desc[UR6][R2.64+0x10], R20 ;  /* 0x0000101402007986 */ /* 0x0003e8000c101b06 */
[----:B--2---:R-:W-:Y:S01]  /*0380*/  LOP3.LUT R11, R4, 0x1, RZ, 0xc0, !PT ;  /* 0x00000001040b7812 */ /* 0x004fe200078ec0ff */
[----:B------:R-:W-:Y:S04]  /*0390*/  STG.E.64 desc[UR6][R2.64], R14 ;  /* 0x0000000e02007986 */ /* 0x000fe8000c101b06 */
[----:B------:R2:W-:Y:S04]  /*03a0*/  STG.E.U8 desc[UR6][R6.64+-0x2], R11 ;  /* 0xfffffe0b06007986 */ /* 0x0005e8000c101106 */
[----:B------:R-:W3:Y:S04]  /*03b0*/  LDG.E.64 R12, desc[UR6][R2.64] ;  /* 0x00000006020c7981 */ /* 0x000ee8000c1e1b00 */
[----:B------:R-:W0:Y:S04]  /*03c0*/  LDG.E.64 R4, desc[UR6][R2.64+0x10] ;  /* 0x0000100602047981 */ /* 0x000e28000c1e1b00 */
[----:B------:R-:W4:Y:S01]  /*03d0*/  LDG.E.64 R8, desc[UR6][R2.64+0x8] ;  /* 0x0000080602087981 */ /* 0x000f22000c1e1b00 */
[----:B---3--:R-:W-:Y:S01]  /*03e0*/  SHF.R.U32.HI R10, RZ, 0x2, R13 ;  /* 0x00000002ff0a7819 */ /* 0x008fe2000001160d */
[----:B------:R-:W-:-:S03]  /*03f0*/  VIADD R12, R12, 0x587c5 ;  /* 0x000587c50c0c7836 */ /* 0x000fc60000000000 */
[----:B------:R-:W-:Y:S01]  /*0400*/  LOP3.LUT R10, R10, R13, RZ, 0x3c, !PT ;  /* 0x0000000d0a0a7212 */ /* 0x000fe200078e3cff */
[----:B0-----:R-:W-:Y:S01]  /*0410*/  IMAD.MOV.U32 R19, RZ, RZ, R4 ;  /* 0x000000ffff137224 */ /* 0x001fe200078e0004 */
[----:B------:R-:W-:Y:S01]  /*0420*/  SHF.L.U32 R13, R5, 0x4, RZ ;  /* 0x00000004050d7819 */ /* 0x000fe200000006ff */
[----:B-1----:R-:W-:Y:S01]  /*0430*/  IMAD.MOV.U32 R20, RZ, RZ, R5 ;  /* 0x000000ffff147224 */ /* 0x002fe200078e0005 */
[----:B----4-:R-:W-:Y:S01]  /*0440*/  MOV R18, R9 ;  /* 0x0000000900127202 */ /* 0x010fe20000000f00 */
[----:B------:R-:W-:-:S04]  /*0450*/  IMAD.SHL.U32 R16, R10, 0x2, RZ ;  /* 0x000000020a107824 */ /* 0x000fc800078e00ff */
[----:B------:R0:W-:Y:S01]  /*0460*/  STG.E.64 desc[UR6][R2.64+0x8], R18 ;  /* 0x0000081202007986 */ /* 0x0001e2000c101b06 */
[----:B------:R-:W-:Y:S01]  /*0470*/  LOP3.LUT R16, R10, R16, R13, 0x96, !PT ;  /* 0x000000100a107212 */ /* 0x000fe200078e960d */
[----:B------:R-:W-:-:S03]  /*0480*/  IMAD.MOV.U32 R13, RZ, RZ, R8 ;  /* 0x000000ffff0d7224 */ /* 0x000fc600078e0008 */
[----:B------:R-:W-:Y:S02]  /*0490*/  LOP3.LUT R21, R16, R5, RZ, 0x3c, !PT ;  /* 0x0000000510157212 */ /* 0x000fe400078e3cff */
[----:B------:R-:W-:Y:S03]  /*04a0*/  STG.E.64 desc[UR6][R2.64], R12 ;  /* 0x0000000c02007986 */ /* 0x000fe6000c101b06 */
[----:B------:R-:W-:Y:S01]  /*04b0*/  IMAD.IADD R4, R21, 0x1, R12 ;  /* 0x0000000115047824 */ /* 0x000fe200078e020c */
[----:B------:R1:W-:Y:S04]  /*04c0*/  STG.E.64 desc[UR6][R2.64+0x10], R20 ;  /* 0x0000101402007986 */ /* 0x0003e8000c101b06 */
[----:B--2---:R-:W-:-:S05]  /*04d0*/  LOP3.LUT R11, R4, 0x1, RZ, 0xc0, !PT ;  /* 0x00000001040b7812 */ /* 0x004fca00078ec0ff */
[----:B------:R2:W-:Y:S04]  /*04e0*/  STG.E.U8 desc[UR6][R6.64+-0x1], R11 ;  /* 0xffffff0b06007986 */ /* 0x0005e8000c101106 */
[----:B------:R-:W3:Y:S04]  /*04f0*/  LDG.E.64 R14, desc[UR6][R2.64] ;  /* 0x00000006020e7981 */ /* 0x000ee8000c1e1b00 */
[----:B------:R-:W4:Y:S04]  /*0500*/  LDG.E.64 R4, desc[UR6][R2.64+0x10] ;  /* 0x0000100602047981 */ /* 0x000f28000c1e1b00 */
[----:B------:R-:W5:Y:S01]  /*0510*/  LDG.E.64 R8, desc[UR6][R2.64+0x8] ;  /* 0x0000080602087981 */ /* 0x000f62000c1e1b00 */
[----:B---3--:R-:W-:Y:S01]  /*0520*/  SHF.R.U32.HI R10, RZ, 0x2, R15 ;  /* 0x00000002ff0a7819 */ /* 0x008fe2000001160f */
[----:B------:R-:W-:-:S03]  /*0530*/  VIADD R14, R14, 0x587c5 ;  /* 0x000587c50e0e7836 */ /* 0x000fc60000000000 */
        /* <DEDUP_REMOVED lines=9> */
[----:B------:R0:W-:Y:S03]  /*05d0*/  STG.E.64 desc[UR6][R2.64+0x8], R18 ;  /* 0x0000081202007986 */ /* 0x0001e6000c101b06 */
[----:B------:R-:W-:Y:S01]  /*05e0*/  IADD3 R4, PT, PT, R21, R14, RZ ;  /* 0x0000000e15047210 */ /* 0x000fe20007ffe0ff */
[----:B------:R1:W-:Y:S03]  /*05f0*/  STG.E.64 desc[UR6][R2.64+0x10], R20 ;  /* 0x0000101402007986 */ /* 0x0003e6000c101b06 */
[----:B------:R-:W-:Y:S01]  /*0600*/  LOP3.LUT R5, R4, 0x1, RZ, 0xc0, !PT ;  /* 0x0000000104057812 */ /* 0x000fe200078ec0ff */
[----:B------:R-:W-:Y:S04]  /*0610*/  STG.E.64 desc[UR6][R2.64], R14 ;  /* 0x0000000e02007986 */ /* 0x000fe8000c101b06 */
[----:B------:R3:W-:Y:S04]  /*0620*/  STG.E.U8 desc[UR6][R6.64], R5 ;  /* 0x0000000506007986 */ /* 0x0007e8000c101106 */
[----:B------:R-:W4:Y:S04]  /*0630*/  LDG.E.64 R16, desc[UR6][R2.64] ;  /* 0x0000000602107981 */ /* 0x000f28000c1e1b00 */
[----:B--2---:R-:W2:Y:S04]  /*0640*/  LDG.E.64 R10, desc[UR6][R2.64+0x10] ;  /* 0x00001006020a7981 */ /* 0x004ea8000c1e1b00 */
[----:B------:R-:W5:Y:S01]  /*0650*/  LDG.E.64 R8, desc[UR6][R2.64+0x8] ;  /* 0x0000080602087981 */ /* 0x000f62000c1e1b00 */
[----:B----4-:R-:W-:Y:S01]  /*0660*/  SHF.R.U32.HI R4, RZ, 0x2, R17 ;  /* 0x00000002ff047819 */ /* 0x010fe20000011611 */
[----:B------:R-:W-:-:S03]  /*0670*/  VIADD R16, R16, 0x587c5 ;  /* 0x000587c510107836 */ /* 0x000fc60000000000 */
[----:B------:R-:W-:Y:S01]  /*0680*/  LOP3.LUT R4, R4, R17, RZ, 0x3c, !PT ;  /* 0x0000001104047212 */ /* 0x000fe200078e3cff */
[----:B--2---:R-:W-:Y:S02]  /*0690*/  IMAD.SHL.U32 R13, R11, 0x10, RZ ;  /* 0x000000100b0d7824 */ /* 0x004fe400078e00ff */
[----:B0-----:R-:W-:Y:S01]  /*06a0*/  IMAD.MOV.U32 R19, RZ, RZ, R10 ;  /* 0x000000ffff137224 */ /* 0x001fe200078e000a */
[----:B-----5:R-:W-:Y:S01]  /*06b0*/  MOV R17, R8 ;  /* 0x0000000800117202 */ /* 0x020fe20000000f00 */
[C---:B------:R-:W-:Y:S02]  /*06c0*/  IMAD.SHL.U32 R12, R4.reuse, 0x2, RZ ;  /* 0x00000002040c7824 */ /* 0x040fe400078e00ff */
[----:B-1----:R-:W-:Y:S02]  /*06d0*/  IMAD.MOV.U32 R20, RZ, RZ, R11 ;  /* 0x000000ffff147224 */ /* 0x002fe400078e000b */
[----:B------:R-:W-:Y:S01]  /*06e0*/  IMAD.MOV.U32 R18, RZ, RZ, R9 ;  /* 0x000000ffff127224 */ /* 0x000fe200078e0009 */
[----:B------:R-:W-:Y:S01]  /*06f0*/  LOP3.LUT R4, R4, R12, R13, 0x96, !PT ;  /* 0x0000000c04047212 */ /* 0x000fe200078e960d */
[----:B------:R-:W-:Y:S01]  /*0700*/  STG.E.64 desc[UR6][R2.64], R16 ;  /* 0x0000001002007986 */ /* 0x000fe2000c101b06 */
[----:B------:R-:W-:-:S02]  /*0710*/  IADD3 R12, PT, PT, R0, 0x4, RZ ;  /* 0x00000004000c7810 */ /* 0x000fc40007ffe0ff */
[----:B------:R-:W-:Y:S01]  /*0720*/  LOP3.LUT R21, R4, R11, RZ, 0x3c, !PT ;  /* 0x0000000b04157212 */ /* 0x000fe200078e3cff */
[----:B------:R-:W-:Y:S01]  /*0730*/  STG.E.64 desc[UR6][R2.64+0x8], R18 ;  /* 0x0000081202007986 */ /* 0x000fe2000c101b06 */
[----:B------:R-:W-:-:S03]  /*0740*/  IADD3 R4, P0, PT, R12, UR4, RZ ;  /* 0x000000040c047c10 */ /* 0x000fc6000ff1e0ff */
[----:B---3--:R-:W-:Y:S01]  /*0750*/  IMAD.IADD R6, R21, 0x1, R16 ;  /* 0x0000000115067824 */ /* 0x008fe200078e0210 */
[----:B------:R-:W-:Y:S01]  /*0760*/  LEA.HI.X.SX32 R5, R12, UR5, 0x1, P0 ;  /* 0x000000050c057c11 */ /* 0x000fe200080f0eff */
[----:B------:R0:W-:Y:S03]  /*0770*/  STG.E.64 desc[UR6][R2.64+0x10], R20 ;  /* 0x0000101402007986 */ /* 0x0001e6000c101b06 */
[----:B------:R-:W-:-:S05]  /*0780*/  LOP3.LUT R11, R6, 0x1, RZ, 0xc0, !PT ;  /* 0x00000001060b7812 */ /* 0x000fca00078ec0ff */
[----:B------:R1:W-:Y:S04]  /*0790*/  STG.E.U8 desc[UR6][R4.64+-0x3], R11 ;  /* 0xfffffd0b04007986 */ /* 0x0003e8000c101106 */
[----:B------:R-:W2:Y:S04]  /*07a0*/  LDG.E.64 R12, desc[UR6][R2.64] ;  /* 0x00000006020c7981 */ /* 0x000ea8000c1e1b00 */
[----:B------:R-:W3:Y:S04]  /*07b0*/  LDG.E.64 R6, desc[UR6][R2.64+0x10] ;  /* 0x0000100602067981 */ /* 0x000ee8000c1e1b00 */
[----:B------:R-:W4:Y:S01]  /*07c0*/  LDG.E.64 R8, desc[UR6][R2.64+0x8] ;  /* 0x0000080602087981 */ /* 0x000f22000c1e1b00 */
[----:B--2---:R-:W-:Y:S01]  /*07d0*/  SHF.R.U32.HI R10, RZ, 0x2, R13 ;  /* 0x00000002ff0a7819 */ /* 0x004fe2000001160d */
[----:B------:R-:W-:-:S03]  /*07e0*/  VIADD R12, R12, 0x587c5 ;  /* 0x000587c50c0c7836 */ /* 0x000fc60000000000 */
[----:B------:R-:W-:Y:S01]  /*07f0*/  LOP3.LUT R10, R10, R13, RZ, 0x3c, !PT ;  /* 0x0000000d0a0a7212 */ /* 0x000fe200078e3cff */
[----:B---3--:R-:W-:Y:S01]  /*0800*/  IMAD.SHL.U32 R13, R7, 0x10, RZ ;  /* 0x00000010070d7824 */ /* 0x008fe200078e00ff */
[----:B0-----:R-:W-:Y:S01]  /*0810*/  MOV R20, R7 ;  /* 0x0000000700147202 */ /* 0x001fe20000000f00 */
[----:B------:R-:W-:Y:S02]  /*0820*/  IMAD.MOV.U32 R19, RZ, RZ, R6 ;  /* 0x000000ffff137224 */ /* 0x000fe400078e0006 */
[----:B------:R-:W-:Y:S02]  /*0830*/  IMAD.SHL.U32 R14, R10, 0x2, RZ ;  /* 0x000000020a0e7824 */ /* 0x000fe400078e00ff */
[----:B----4-:R-:W-:-:S03]  /*0840*/  IMAD.MOV.U32 R18, RZ, RZ, R9 ;  /* 0x000000ffff127224 */ /* 0x010fc600078e0009 */
[----:B------:R-:W-:Y:S01]  /*0850*/  LOP3.LUT R14, R10, R14, R13, 0x96, !PT ;  /* 0x0000000e0a0e7212 */ /* 0x000fe200078e960d */
[----:B------:R-:W-:Y:S01]  /*0860*/  IMAD.MOV.U32 R13, RZ, RZ, R8 ;  /* 0x000000ffff0d7224 */ /* 0x000fe200078e0008 */
[----:B------:R0:W-:Y:S02]  /*0870*/  STG.E.64 desc[UR6][R2.64+0x8], R18 ;  /* 0x0000081202007986 */ /* 0x0001e4000c101b06 */
[----:B------:R-:W-:Y:S02]  /*0880*/  LOP3.LUT R21, R14, R7, RZ, 0x3c, !PT ;  /* 0x000000070e157212 */ /* 0x000fe400078e3cff */
[----:B------:R-:W-:Y:S03]  /*0890*/  STG.E.64 desc[UR6][R2.64], R12 ;  /* 0x0000000c02007986 */ /* 0x000fe6000c101b06 */
[----:B------:R-:W-:Y:S01]  /*08a0*/  IMAD.IADD R6, R21, 0x1, R12 ;  /* 0x0000000115067824 */ /* 0x000fe200078e020c */
[----:B------:R2:W-:Y:S04]  /*08b0*/  STG.E.64 desc[UR6][R2.64+0x10], R20 ;  /* 0x0000101402007986 */ /* 0x0005e8000c101b06 */
[----:B-1----:R-:W-:-:S05]  /*08c0*/  LOP3.LUT R11, R6, 0x1, RZ, 0xc0, !PT ;  /* 0x00000001060b7812 */ /* 0x002fca00078ec0ff */
[----:B------:R1:W-:Y:S04]  /*08d0*/  STG.E.U8 desc[UR6][R4.64+-0x2], R11 ;  /* 0xfffffe0b04007986 */ /* 0x0003e8000c101106 */
[----:B------:R-:W3:Y:S04]  /*08e0*/  LDG.E.64 R14, desc[UR6][R2.64] ;  /* 0x00000006020e7981 */ /* 0x000ee8000c1e1b00 */
[----:B------:R-:W4:Y:S04]  /*08f0*/  LDG.E.64 R6, desc[UR6][R2.64+0x10] ;  /* 0x0000100602067981 */ /* 0x000f28000c1e1b00 */
[----:B------:R-:W5:Y:S01]  /*0900*/  LDG.E.64 R8, desc[UR6][R2.64+0x8] ;  /* 0x0000080602087981 */ /* 0x000f62000c1e1b00 */
[----:B---3--:R-:W-:Y:S01]  /*0910*/  SHF.R.U32.HI R10, RZ, 0x2, R15 ;  /* 0x00000002ff0a7819 */ /* 0x008fe2000001160f */
[----:B------:R-:W-:-:S03]  /*0920*/  VIADD R14, R14, 0x587c5 ;  /* 0x000587c50e0e7836 */ /* 0x000fc60000000000 */
[----:B------:R-:W-:Y:S01]  /*0930*/  LOP3.LUT R10, R10, R15, RZ, 0x3c, !PT ;  /* 0x0000000f0a0a7212 */ /* 0x000fe200078e3cff */
[----:B----4-:R-:W-:Y:S01]  /*0940*/  IMAD.SHL.U32 R15, R7, 0x10, RZ ;  /* 0x00000010070f7824 */ /* 0x010fe200078e00ff */
[----:B0-----:R-:W-:Y:S01]  /*0950*/  MOV R19, R6 ;  /* 0x0000000600137202 */ /* 0x001fe20000000f00 */
[----:B--2---:R-:W-:Y:S02]  /*0960*/  IMAD.MOV.U32 R20, RZ, RZ, R7 ;  /* 0x000000ffff147224 */ /* 0x004fe400078e0007 */
[----:B------:R-:W-:Y:S02]  /*0970*/  IMAD.SHL.U32 R16, R10, 0x2, RZ ;  /* 0x000000020a107824 */ /* 0x000fe400078e00ff */
[----:B-----5:R-:W-:-:S03]  /*0980*/  IMAD.MOV.U32 R18, RZ, RZ, R9 ;  /* 0x000000ffff127224 */ /* 0x020fc600078e0009 */
        /* <DEDUP_REMOVED lines=16> */
[----:B0-----:R-:W-:Y:S01]  /*0a90*/  IMAD.MOV.U32 R19, RZ, RZ, R6 ;  /* 0x000000ffff137224 */ /* 0x001fe200078e0006 */
[C---:B------:R-:W-:Y:S01]  /*0aa0*/  SHF.L.U32 R16, R10.reuse, 0x1, RZ ;  /* 0x000000010a107819 */ /* 0x040fe200000006ff */
[----:B--2---:R-:W-:Y:S02]  /*0ab0*/  IMAD.MOV.U32 R20, RZ, RZ, R7 ;  /* 0x000000ffff147224 */ /* 0x004fe400078e0007 */
[----:B-----5:R-:W-:Y:S01]  /*0ac0*/  IMAD.MOV.U32 R18, RZ, RZ, R9 ;  /* 0x000000ffff127224 */ /* 0x020fe200078e0009 */
[----:B------:R-:W-:Y:S02]  /*0ad0*/  LOP3.LUT R16, R10, R16, R13, 0x96, !PT ;  /* 0x000000100a107212 */ /* 0x000fe400078e960d */
[----:B------:R-:W-:-:S02]  /*0ae0*/  MOV R13, R8 ;  /* 0x00000008000d7202 */ /* 0x000fc40000000f00 */
[----:B------:R-:W-:Y:S01]  /*0af0*/  LOP3.LUT R21, R16, R7, RZ, 0x3c, !PT ;  /* 0x0000000710157212 */ /* 0x000fe200078e3cff */
[----:B------:R-:W-:Y:S04]  /*0b00*/  STG.E.64 desc[UR6][R2.64+0x8], R18 ;  /* 0x0000081202007986 */ /* 0x000fe8000c101b06 */
[----:B------:R-:W-:Y:S01]  /*0b10*/  IMAD.IADD R6, R21, 0x1, R12 ;  /* 0x0000000115067824 */ /* 0x000fe200078e020c */
[----:B------:R0:W-:Y:S04]  /*0b20*/  STG.E.64 desc[UR6][R2.64+0x10], R20 ;  /* 0x0000101402007986 */ /* 0x0001e8000c101b06 */
[----:B-1----:R-:W-:Y:S01]  /*0b30*/  LOP3.LUT R11, R6, 0x1, RZ, 0xc0, !PT ;  /* 0x00000001060b7812 */ /* 0x002fe200078ec0ff */
[----:B------:R-:W-:Y:S04]  /*0b40*/  STG.E.64 desc[UR6][R2.64], R12 ;  /* 0x0000000c02007986 */ /* 0x000fe8000c101b06 */
        /* <DEDUP_REMOVED lines=13> */
[----:B------:R-:W-:Y:S01]  /*0c20*/  VIADD R10, R0, 0x8 ;  /* 0x00000008000a7836 */ /* 0x000fe20000000000 */
[----:B------:R0:W-:Y:S01]  /*0c30*/  STG.E.64 desc[UR6][R2.64+0x8], R18 ;  /* 0x0000081202007986 */ /* 0x0001e2000c101b06 */
[----:B------:R-:W-:Y:S01]  /*0c40*/  IMAD.MOV.U32 R15, RZ, RZ, R6 ;  /* 0x000000ffff0f7224 */ /* 0x000fe200078e0006 */
[----:B------:R-:W-:Y:S02]  /*0c50*/  LOP3.LUT R21, R16, R9, RZ, 0x3c, !PT ;  /* 0x0000000910157212 */ /* 0x000fe400078e3cff */
[C---:B-1----:R-:W-:Y:S02]  /*0c60*/  IADD3 R4, P0, PT, R10.reuse, UR4, RZ ;  /* 0x000000040a047c10 */ /* 0x042fe4000ff1e0ff */
[----:B------:R-:W-:Y:S01]  /*0c70*/  STG.E.64 desc[UR6][R2.64], R14 ;  /* 0x0000000e02007986 */ /* 0x000fe2000c101b06 */
[----:B------:R-:W-:Y:S01]  /*0c80*/  IMAD.IADD R8, R21, 0x1, R14 ;  /* 0x0000000115087824 */ /* 0x000fe200078e020e */
[----:B------:R-:W-:-:S02]  /*0c90*/  LEA.HI.X.SX32 R5, R10, UR5, 0x1, P0 ;  /* 0x000000050a057c11 */ /* 0x000fc400080f0eff */
[----:B------:R1:W-:Y:S02]  /*0ca0*/  STG.E.64 desc[UR6][R2.64+0x10], R20 ;  /* 0x0000101402007986 */ /* 0x0003e4000c101b06 */
        /* <DEDUP_REMOVED lines=29> */
[----:B------:R-:W-:Y:S02]  /*0e80*/  SHF.L.U32 R15, R7, 0x4, RZ ;  /* 0x00000004070f7819 */ /* 0x000fe400000006ff */
[----:B-1----:R-:W-:Y:S01]  /*0e90*/  MOV R20, R7 ;  /* 0x0000000700147202 */ /* 0x002fe20000000f00 */
        /* <DEDUP_REMOVED lines=22> */
[----:B------:R-:W-:-:S02]  /*1000*/  LOP3.LUT R16, R10, R16, R13, 0x96, !PT ;  /* 0x000000100a107212 */ /* 0x000fc400078e960d */
[----:B------:R-:W-:Y:S02]  /*1010*/  MOV R13, R8 ;  /* 0x00000008000d7202 */ /* 0x000fe40000000f00 */
        /* <DEDUP_REMOVED lines=15> */
[----:B-1----:R-:W-:Y:S02]  /*1110*/  IMAD.MOV.U32 R20, RZ, RZ, R9 ;  /* 0x000000ffff147224 */ /* 0x002fe400078e0009 */
[----:B------:R-:W-:Y:S02]  /*1120*/  IMAD.SHL.U32 R16, R10, 0x2, RZ ;  /* 0x000000020a107824 */ /* 0x000fe400078e00ff */
[----:B-----5:R-:W-:-:S03]  /*1130*/  IMAD.MOV.U32 R18, RZ, RZ, R7 ;  /* 0x000000ffff127224 */ /* 0x020fc600078e0007 */
[----:B------:R-:W-:Y:S01]  /*1140*/  LOP3.LUT R16, R10, R16, R15, 0x96, !PT ;  /* 0x000000100a107212 */ /* 0x000fe200078e960f */
[----:B------:R-:W-:Y:S01]  /*1150*/  VIADD R10, R0, 0xc ;  /* 0x0000000c000a7836 */ /* 0x000fe20000000000 */
[----:B------:R0:W-:Y:S01]  /*1160*/  STG.E.64 desc[UR6][R2.64+0x8], R18 ;  /* 0x0000081202007986 */ /* 0x0001e2000c101b06 */
[----:B------:R-:W-:Y:S01]  /*1170*/  IMAD.MOV.U32 R15, RZ, RZ, R6 ;  /* 0x000000ffff0f7224 */ /* 0x000fe200078e0006 */
[----:B------:R-:W-:Y:S02]  /*1180*/  LOP3.LUT R21, R16, R9, RZ, 0x3c, !PT ;  /* 0x0000000910157212 */ /* 0x000fe400078e3cff */
[C---:B--2---:R-:W-:Y:S02]  /*1190*/  IADD3 R4, P0, PT, R10.reuse, UR4, RZ ;  /* 0x000000040a047c10 */ /* 0x044fe4000ff1e0ff */
[----:B------:R-:W-:Y:S01]  /*11a0*/  STG.E.64 desc[UR6][R2.64], R14 ;  /* 0x0000000e02007986 */ /* 0x000fe2000c101b06 */
[----:B------:R-:W-:Y:S01]  /*11b0*/  IMAD.IADD R8, R21, 0x1, R14 ;  /* 0x0000000115087824 */ /* 0x000fe200078e020e */
[----:B------:R-:W-:-:S02]  /*11c0*/  LEA.HI.X.SX32 R5, R10, UR5, 0x1, P0 ;  /* 0x000000050a057c11 */ /* 0x000fc400080f0eff */
[----:B------:R1:W-:Y:S02]  /*11d0*/  STG.E.64 desc[UR6][R2.64+0x10], R20 ;  /* 0x0000101402007986 */ /* 0x0003e4000c101b06 */
[----:B------:R-:W-:-:S05]  /*11e0*/  LOP3.LUT R11, R8, 0x1, RZ, 0xc0, !PT ;  /* 0x00000001080b7812 */ /* 0x000fca00078ec0ff */
        /* <DEDUP_REMOVED lines=38> */
[----:B------:R-:W-:Y:S01]  /*1450*/  LOP3.LUT R17, R6, 0x1, RZ, 0xc0, !PT ;  /* 0x0000000106117812 */ /* 0x000fe200078ec0ff */
[----:B------:R3:W-:Y:S04]  /*1460*/  STG.E.64 desc[UR6][R2.64], R14 ;  /* 0x0000000e02007986 */ /* 0x0007e8000c101b06 */
[----:B------:R-:W-:Y:S04]  /*1470*/  STG.E.U8 desc[UR6][R4.64+-0x1], R17 ;  /* 0xffffff1104007986 */ /* 0x000fe8000c101106 */
[----:B--2---:R-:W2:Y:S04]  /*1480*/  LDG.E.64 R10, desc[UR6][R2.64] ;  /* 0x00000006020a7981 */ /* 0x004ea8000c1e1b00 */
[----:B------:R-:W4:Y:S04]  /*1490*/  LDG.E.64 R6, desc[UR6][R2.64+0x10] ;  /* 0x0000100602067981 */ /* 0x000f28000c1e1b00 */
[----:B------:R-:W5:Y:S01]  /*14a0*/  LDG.E.64 R8, desc[UR6][R2.64+0x8] ;  /* 0x0000080602087981 */ /* 0x000f62000c1e1b00 */
[----:B--2---:R-:W-:Y:S01]  /*14b0*/  SHF.R.U32.HI R12, RZ, 0x2, R11 ;  /* 0x00000002ff0c7819 */ /* 0x004fe2000001160b */
        /* <DEDUP_REMOVED lines=10> */
[----:B------:R-:W-:Y:S03]  /*1560*/  STG.E.64 desc[UR6][R2.64+0x8], R18 ;  /* 0x0000081202007986 */ /* 0x000fe6000c101b06 */
[----:B------:R-:W-:Y:S01]  /*1570*/  IADD3 R6, PT, PT, R21, R10, RZ ;  /* 0x0000000a15067210 */ /* 0x000fe20007ffe0ff */
[----:B------:R-:W-:Y:S03]  /*1580*/  STG.E.64 desc[UR6][R2.64+0x10], R20 ;  /* 0x0000101402007986 */ /* 0x000fe6000c101b06 */
[----:B------:R-:W-:Y:S01]  /*1590*/  LOP3.LUT R13, R6, 0x1, RZ, 0xc0, !PT ;  /* 0x00000001060d7812 */ /* 0x000fe200078ec0ff */
[----:B------:R-:W-:Y:S04]  /*15a0*/  STG.E.64 desc[UR6][R2.64], R10 ;  /* 0x0000000a02007986 */ /* 0x000fe8000c101b06 */
[----:B------:R0:W-:Y:S04]  /*15b0*/  STG.E.U8 desc[UR6][R4.64], R13 ;  /* 0x0000000d04007986 */ /* 0x0001e8000c101106 */
[----:B---3--:R-:W2:Y:S04]  /*15c0*/  LDG.E.64 R14, desc[UR6][R2.64] ;  /* 0x00000006020e7981 */ /* 0x008ea8000c1e1b00 */
[----:B------:R-:W3:Y:S04]  /*15d0*/  LDG.E.64 R8, desc[UR6][R2.64+0x10] ;  /* 0x0000100602087981 */ /* 0x000ee8000c1e1b00 */
[----:B------:R-:W4:Y:S01]  /*15e0*/  LDG.E.64 R6, desc[UR6][R2.64+0x8] ;  /* 0x0000080602067981 */ /* 0x000f22000c1e1b00 */
[----:B------:R-:W-:-:S05]  /*15f0*/  VIADD R0, R0, 0x10 ;  /* 0x0000001000007836 */ /* 0x000fca0000000000 */
[----:B0-----:R-:W-:-:S04]  /*1600*/  IADD3 R4, P0, PT, R0, UR4, RZ ;  /* 0x0000000400047c10 */ /* 0x001fc8000ff1e0ff */
[----:B------:R-:W-:Y:S02]  /*1610*/  LEA.HI.X.SX32 R5, R0, UR5, 0x1, P0 ;  /* 0x0000000500057c11 */ /* 0x000fe400080f0eff */
[----:B--2---:R-:W-:Y:S01]  /*1620*/  SHF.R.U32.HI R12, RZ, 0x2, R15 ;  /* 0x00000002ff0c7819 */ /* 0x004fe2000001160f */
[----:B------:R-:W-:-:S03]  /*1630*/  VIADD R14, R14, 0x587c5 ;  /* 0x000587c50e0e7836 */ /* 0x000fc60000000000 */
[----:B------:R-:W-:Y:S01]  /*1640*/  LOP3.LUT R12, R12, R15, RZ, 0x3c, !PT ;  /* 0x0000000f0c0c7212 */ /* 0x000fe200078e3cff */
[----:B---3--:R-:W-:Y:S02]  /*1650*/  IMAD.SHL.U32 R15, R9, 0x10, RZ ;  /* 0x00000010090f7824 */ /* 0x008fe400078e00ff */
[----:B------:R-:W-:Y:S01]  /*1660*/  IMAD.MOV.U32 R17, RZ, RZ, R8 ;  /* 0x000000ffff117224 */ /* 0x000fe200078e0008 */
[----:B------:R-:W-:Y:S01]  /*1670*/  SHF.L.U32 R16, R12, 0x1, RZ ;  /* 0x000000010c107819 */ /* 0x000fe200000006ff */
[----:B------:R-:W-:-:S03]  /*1680*/  IMAD.MOV.U32 R18, RZ, RZ, R9 ;  /* 0x000000ffff127224 */ /* 0x000fc600078e0009 */
[----:B------:R-:W-:Y:S01]  /*1690*/  LOP3.LUT R16, R12, R16, R15, 0x96, !PT ;  /* 0x000000100c107212 */ /* 0x000fe200078e960f */
[----:B----4-:R-:W-:-:S03]  /*16a0*/  IMAD.MOV.U32 R15, RZ, RZ, R6 ;  /* 0x000000ffff0f7224 */ /* 0x010fc600078e0006 */
[----:B------:R-:W-:Y:S01]  /*16b0*/  LOP3.LUT R19, R16, R9, RZ, 0x3c, !PT ;  /* 0x0000000910137212 */ /* 0x000fe200078e3cff */
[----:B------:R-:W-:Y:S01]  /*16c0*/  IMAD.MOV.U32 R16, RZ, RZ, R7 ;  /* 0x000000ffff107224 */ /* 0x000fe200078e0007 */
[----:B------:R-:W-:Y:S02]  /*16d0*/  STG.E.64 desc[UR6][R2.64], R14 ;  /* 0x0000000e02007986 */ /* 0x000fe4000c101b06 */
[----:B------:R-:W-:Y:S02]  /*16e0*/  IADD3 R8, PT, PT, R19, R14, RZ ;  /* 0x0000000e13087210 */ /* 0x000fe40007ffe0ff */
[----:B------:R-:W-:Y:S02]  /*16f0*/  STG.E.64 desc[UR6][R2.64+0x10], R18 ;  /* 0x0000101202007986 */ /* 0x000fe4000c101b06 */
[----:B------:R-:W-:Y:S02]  /*1700*/  LOP3.LUT R7, R8, 0x1, RZ, 0xc0, !PT ;  /* 0x0000000108077812 */ /* 0x000fe400078ec0ff */
[----:B------:R0:W-:Y:S04]  /*1710*/  STG.E.64 desc[UR6][R2.64+0x8], R16 ;  /* 0x0000081002007986 */ /* 0x0001e8000c101b06 */
[----:B------:R1:W-:Y:S04]  /*1720*/  STG.E.U8 desc[UR6][R4.64+-0x3], R7 ;  /* 0xfffffd0704007986 */ /* 0x0003e8000c101106 */
[----:B------:R-:W2:Y:S04]  /*1730*/  LDG.E.64 R8, desc[UR6][R2.64] ;  /* 0x0000000602087981 */ /* 0x000ea8000c1e1b00 */
[----:B------:R-:W3:Y:S04]  /*1740*/  LDG.E.64 R12, desc[UR6][R2.64+0x10] ;  /* 0x00001006020c7981 */ /* 0x000ee8000c1e1b00 */
[----:B------:R-:W4:Y:S01]  /*1750*/  LDG.E.64 R10, desc[UR6][R2.64+0x8] ;  /* 0x00000806020a7981 */ /* 0x000f22000c1e1b00 */
[----:B--2---:R-:W-:-:S02]  /*1760*/  SHF.R.U32.HI R0, RZ, 0x2, R9 ;  /* 0x00000002ff007819 */ /* 0x004fc40000011609 */
[----:B------:R-:W-:Y:S02]  /*1770*/  IADD3 R8, PT, PT, R8, 0x587c5, RZ ;  /* 0x000587c508087810 */ /* 0x000fe40007ffe0ff */
[----:B------:R-:W-:Y:S01]  /*1780*/  LOP3.LUT R0, R0, R9, RZ, 0x3c, !PT ;  /* 0x0000000900007212 */ /* 0x000fe200078e3cff */
[----:B---3--:R-:W-:Y:S02]  /*1790*/  IMAD.SHL.U32 R9, R13, 0x10, RZ ;  /* 0x000000100d097824 */ /* 0x008fe400078e00ff */
[----:B0-----:R-:W-:Y:S02]  /*17a0*/  IMAD.MOV.U32 R17, RZ, RZ, R12 ;  /* 0x000000ffff117224 */ /* 0x001fe400078e000c */
[C---:B------:R-:W-:Y:S02]  /*17b0*/  IMAD.SHL.U32 R6, R0.reuse, 0x2, RZ ;  /* 0x0000000200067824 */ /* 0x040fe400078e00ff */
[----:B------:R-:W-:Y:S02]  /*17c0*/  IMAD.MOV.U32 R18, RZ, RZ, R13 ;  /* 0x000000ffff127224 */ /* 0x000fe400078e000d */
[----:B----4-:R-:W-:Y:S01]  /*17d0*/  IMAD.MOV.U32 R16, RZ, RZ, R11 ;  /* 0x000000ffff107224 */ /* 0x010fe200078e000b */
[----:B------:R-:W-:-:S02]  /*17e0*/  LOP3.LUT R6, R0, R6, R9, 0x96, !PT ;  /* 0x0000000600067212 */ /* 0x000fc400078e9609 */
[----:B------:R-:W-:Y:S02]  /*17f0*/  MOV R9, R10 ;  /* 0x0000000a00097202 */ /* 0x000fe40000000f00 */
[----:B------:R-:W-:Y:S01]  /*1800*/  LOP3.LUT R19, R6, R13, RZ, 0x3c, !PT ;  /* 0x0000000d06137212 */ /* 0x000fe200078e3cff */
[----:B------:R-:W-:Y:S04]  /*1810*/  STG.E.64 desc[UR6][R2.64+0x8], R16 ;  /* 0x0000081002007986 */ /* 0x000fe8000c101b06 */
[----:B------:R-:W-:Y:S01]  /*1820*/  IMAD.IADD R0, R19, 0x1, R8 ;  /* 0x0000000113007824 */ /* 0x000fe200078e0208 */
[----:B------:R-:W-:Y:S04]  /*1830*/  STG.E.64 desc[UR6][R2.64+0x10], R18 ;  /* 0x0000101202007986 */ /* 0x000fe8000c101b06 */
[----:B-1----:R-:W-:Y:S01]  /*1840*/  LOP3.LUT R7, R0, 0x1, RZ, 0xc0, !PT ;  /* 0x0000000100077812 */ /* 0x002fe200078ec0ff */
[----:B------:R0:W-:Y:S04]  /*1850*/  STG.E.64 desc[UR6][R2.64], R8 ;  /* 0x0000000802007986 */ /* 0x0001e8000c101b06 */
[----:B------:R1:W-:Y:S04]  /*1860*/  STG.E.U8 desc[UR6][R4.64+-0x2], R7 ;  /* 0xfffffe0704007986 */ /* 0x0003e8000c101106 */
[----:B------:R-:W2:Y:S04]  /*1870*/  LDG.E.64 R10, desc[UR6][R2.64] ;  /* 0x00000006020a7981 */ /* 0x000ea8000c1e1b00 */
[----:B------:R-:W3:Y:S04]  /*1880*/  LDG.E.64 R14, desc[UR6][R2.64+0x10] ;  /* 0x00001006020e7981 */ /* 0x000ee8000c1e1b00 */
[----:B------:R-:W4:Y:S01]  /*1890*/  LDG.E.64 R12, desc[UR6][R2.64+0x8] ;  /* 0x00000806020c7981 */ /* 0x000f22000c1e1b00 */
[----:B--2---:R-:W-:Y:S01]  /*18a0*/  SHF.R.U32.HI R0, RZ, 0x2, R11 ;  /* 0x00000002ff007819 */ /* 0x004fe2000001160b */
[----:B------:R-:W-:-:S03]  /*18b0*/  VIADD R10, R10, 0x587c5 ;  /* 0x000587c50a0a7836 */ /* 0x000fc60000000000 */
[----:B------:R-:W-:Y:S01]  /*18c0*/  LOP3.LUT R0, R0, R11, RZ, 0x3c, !PT ;  /* 0x0000000b00007212 */ /* 0x000fe200078e3cff */
[----:B---3--:R-:W-:Y:S02]  /*18d0*/  IMAD.SHL.U32 R11, R15, 0x10, RZ ;  /* 0x000000100f0b7824 */ /* 0x008fe400078e00ff */
[----:B0-----:R-:W-:Y:S02]  /*18e0*/  IMAD.MOV.U32 R9, RZ, RZ, R14 ;  /* 0x000000ffff097224 */ /* 0x001fe400078e000e */
[C---:B------:R-:W-:Y:S02]  /*18f0*/  IMAD.SHL.U32 R6, R0.reuse, 0x2, RZ ;  /* 0x0000000200067824 */ /* 0x040fe400078e00ff */
[----:B----4-:R-:W-:Y:S02]  /*1900*/  IMAD.MOV.U32 R8, RZ, RZ, R13 ;  /* 0x000000ffff087224 */ /* 0x010fe400078e000d */
[----:B------:R-:W-:Y:S01]  /*1910*/  IMAD.MOV.U32 R16, RZ, RZ, R15 ;  /* 0x000000ffff107224 */ /* 0x000fe200078e000f */
[----:B------:R-:W-:Y:S01]  /*1920*/  LOP3.LUT R6, R0, R6, R11, 0x96, !PT ;  /* 0x0000000600067212 */ /* 0x000fe200078e960b */
[----:B------:R-:W-:Y:S01]  /*1930*/  IMAD.MOV.U32 R11, RZ, RZ, R12 ;  /* 0x000000ffff0b7224 */ /* 0x000fe200078e000c */
[----:B------:R-:W-:Y:S02]  /*1940*/  STG.E.64 desc[UR6][R2.64+0x8], R8 ;  /* 0x0000080802007986 */ /* 0x000fe4000c101b06 */
[----:B------:R-:W-:-:S02]  /*1950*/  LOP3.LUT R17, R6, R15, RZ, 0x3c, !PT ;  /* 0x0000000f06117212 */ /* 0x000fc400078e3cff */
[----:B------:R-:W-:Y:S02]  /*1960*/  STG.E.64 desc[UR6][R2.64], R10 ;  /* 0x0000000a02007986 */ /* 0x000fe4000c101b06 */
[----:B------:R-:W-:Y:S02]  /*1970*/  IADD3 R0, PT, PT, R17, R10, RZ ;  /* 0x0000000a11007210 */ /* 0x000fe40007ffe0ff */
[----:B------:R-:W-:Y:S02]  /*1980*/  STG.E.64 desc[UR6][R2.64+0x10], R16 ;  /* 0x0000101002007986 */ /* 0x000fe4000c101b06 */
[----:B-1----:R-:W-:-:S05]  /*1990*/  LOP3.LUT R7, R0, 0x1, RZ, 0xc0, !PT ;  /* 0x0000000100077812 */ /* 0x002fca00078ec0ff */
[----:B------:R-:W-:Y:S01]  /*19a0*/  STG.E.U8 desc[UR6][R4.64+-0x1], R7 ;  /* 0xffffff0704007986 */ /* 0x000fe2000c101106 */
[----:B------:R-:W-:Y:S05]  /*19b0*/  EXIT ;  /* 0x000000000000794d */ /* 0x000fea0003800000 */
.L_x_169:
        /* <DEDUP_REMOVED lines=12> */
.L_x_196:


//--------------------- .text._Z10randomDataP17curandStateXORWOWPs --------------------------
	.section	.text._Z10randomDataP17curandStateXORWOWPs,"ax",@progbits
	.align	128
        .global         _Z10randomDataP17curandStateXORWOWPs
        .type           _Z10randomDataP17curandStateXORWOWPs,@function
        .size           _Z10randomDataP17curandStateXORWOWPs,(.L_x_197 - _Z10randomDataP17curandStateXORWOWPs)
        .other          _Z10randomDataP17curandStateXORWOWPs,@"STO_CUDA_ENTRY STV_DEFAULT"
_Z10randomDataP17curandStateXORWOWPs:
.text._Z10randomDataP17curandStateXORWOWPs:
[----:B------:R-:W-:Y:S01]  /*0000*/  LDC R1, c[0x0][0x37c] ;  /* 0x0000df00ff017b82 */ /* 0x000fe20000000800 */
[----:B------:R-:W0:Y:S07]  /*0010*/  S2R R0, SR_TID.X ;  /* 0x0000000000007919 */ /* 0x000e2e0000002100 */
[----:B------:R-:W0:Y:S01]  /*0020*/  S2UR UR4, SR_CTAID.X ;  /* 0x00000000000479c3 */ /* 0x000e220000002500 */
[----:B------:R-:W1:Y:S01]  /*0030*/  LDCU.64 UR6, c[0x0][0x358] ;  /* 0x00006b00ff0677ac */ /* 0x000e620008000a00 */
[----:B------:R-:W-:-:S02]  /*0040*/  IMAD.MOV.U32 R6, RZ, RZ, 0x2 ;  /* 0x00000002ff067424 */ /* 0x000fc400078e00ff */
[----:B------:R-:W-:Y:S02]  /*0050*/  HFMA2 R8, -RZ, RZ, 0, 2.384185791015625e-07 ;  /* 0x00000004ff087431 */ /* 0x000fe400000001ff */
[----:B------:R-:W-:Y:S01]  /*0060*/  IMAD.MOV.U32 R7, RZ, RZ, 0x3 ;  /* 0x00000003ff077424 */ /* 0x000fe200078e00ff */
[----:B------:R-:W-:Y:S01]  /*0070*/  MOV R11, 0x8 ;  /* 0x00000008000b7802 */ /* 0x000fe20000000f00 */
[----:B------:R-:W-:Y:S01]  /*0080*/  IMAD.MOV.U32 R10, RZ, RZ, 0x7 ;  /* 0x00000007ff0a7424 */ /* 0x000fe200078e00ff */
[----:B------:R-:W0:Y:S01]  /*0090*/  LDC R5, c[0x0][0x360] ;  /* 0x0000d800ff057b82 */ /* 0x000e220000000800 */
[----:B------:R-:W-:Y:S02]  /*00a0*/  IMAD.MOV.U32 R12, RZ, RZ, 0x9 ;  /* 0x00000009ff0c7424 */ /* 0x000fe400078e00ff */
[----:B------:R-:W-:Y:S02]  /*00b0*/  IMAD.MOV.U32 R13, RZ, RZ, 0xe ;  /* 0x0000000eff0d7424 */ /* 0x000fe400078e00ff */
[----:B------:R-:W-:-:S03]  /*00c0*/  IMAD.MOV.U32 R9, RZ, RZ, 0x6 ;  /* 0x00000006ff097424 */ /* 0x000fc600078e00ff */
[----:B------:R-:W2:Y:S01]  /*00d0*/  LDC.64 R2, c[0x0][0x388] ;  /* 0x0000e200ff027b82 */ /* 0x000ea20000000a00 */
[----:B0-----:R-:W-:Y:S01]  /*00e0*/  IMAD R0, R5, UR4, R0 ;  /* 0x0000000405007c24 */ /* 0x001fe2000f8e0200 */
[----:B------:R-:W-:-:S04]  /*00f0*/  UMOV UR4, URZ ;  /* 0x000000ff00047c82 */ /* 0x000fc80008000000 */
[----:B------:R-:W-:-:S05]  /*0100*/  PRMT R4, R0, 0x9910, RZ ;  /* 0x0000991000047816 */ /* 0x000fca00000000ff */
[----:B------:R-:W-:Y:S02]  /*0110*/  IMAD R5, R4, 0x14, RZ ;  /* 0x0000001404057824 */ /* 0x000fe400078e02ff */
[----:B------:R-:W-:Y:S02]  /*0120*/  IMAD.MOV.U32 R4, RZ, RZ, 0x1 ;  /* 0x00000001ff047424 */ /* 0x000fe400078e00ff */
[----:B--2---:R-:W-:Y:S01]  /*0130*/  IMAD.WIDE R2, R5, 0x2, R2 ;  /* 0x0000000205027825 */ /* 0x004fe200078e0202 */
[----:B------:R-:W-:Y:S02]  /*0140*/  PRMT R5, R6, 0x7610, R5 ;  /* 0x0000761006057816 */ /* 0x000fe40000000005 */
[----:B------:R-:W-:Y:S02]  /*0150*/  PRMT R6, R7, 0x7610, R6 ;  /* 0x0000761007067816 */ /* 0x000fe40000000006 */
[----:B------:R-:W-:Y:S01]  /*0160*/  PRMT R7, R8, 0x7610, R7 ;  /* 0x0000761008077816 */ /* 0x000fe20000000007 */
[----:B-1----:R0:W-:Y:S01]  /*0170*/  STG.E.U16 desc[UR6][R2.64+0x4], R5 ;  /* 0x0000040502007986 */ /* 0x0021e2000c101506 */
[----:B------:R-:W-:-:S03]  /*0180*/  IMAD.MOV.U32 R8, RZ, RZ, 0x5 ;  /* 0x00000005ff087424 */ /* 0x000fc600078e00ff */
[----:B------:R1:W-:Y:S04]  /*0190*/  STG.E.U16 desc[UR6][R2.64+0x2], R4 ;  /* 0x0000020402007986 */ /* 0x0003e8000c101506 */
[----:B------:R2:W-:Y:S01]  /*01a0*/  STG.E.U16 desc[UR6][R2.64+0x6], R6 ;  /* 0x0000060602007986 */ /* 0x0005e2000c101506 */
[----:B0-----:R-:W-:Y:S01]  /*01b0*/  PRMT R5, R11, 0x7610, R5 ;  /* 0x000076100b057816 */ /* 0x001fe20000000005 */
[----:B------:R-:W-:Y:S02]  /*01c0*/  HFMA2 R11, -RZ, RZ, 0, 7.152557373046875e-07 ;  /* 0x0000000cff0b7431 */ /* 0x000fe400000001ff */
[----:B------:R0:W-:Y:S01]  /*01d0*/  STG.E.U16 desc[UR6][R2.64+0x8], R7 ;  /* 0x0000080702007986 */ /* 0x0001e2000c101506 */
[----:B-1----:R-:W-:Y:S01]  /*01e0*/  PRMT R4, R10, 0x7610, R4 ;  /* 0x000076100a047816 */ /* 0x002fe20000000004 */
[----:B------:R-:W-:-:S02]  /*01f0*/  IMAD.MOV.U32 R10, RZ, RZ, 0xb ;  /* 0x0000000bff0a7424 */ /* 0x000fc400078e00ff */
[----:B------:R1:W-:Y:S01]  /*0200*/  STG.E.U16 desc[UR6][R2.64+0x10], R5 ;  /* 0x0000100502007986 */ /* 0x0003e2000c101506 */
[----:B--2---:R-:W-:Y:S01]  /*0210*/  PRMT R6, R12, 0x7610, R6 ;  /* 0x000076100c067816 */ /* 0x004fe20000000006 */
[----:B------:R-:W-:Y:S02]  /*0220*/  IMAD.MOV.U32 R12, RZ, RZ, 0xd ;  /* 0x0000000dff0c7424 */ /* 0x000fe400078e00ff */
[----:B------:R2:W-:Y:S01]  /*0230*/  STG.E.U16 desc[UR6][R2.64+0xa], R8 ;  /* 0x00000a0802007986 */ /* 0x0005e2000c101506 */
[----:B0-----:R-:W-:-:S03]  /*0240*/  IMAD.MOV.U32 R7, RZ, RZ, 0xa ;  /* 0x0000000aff077424 */ /* 0x001fc600078e00ff */
[----:B------:R0:W-:Y:S01]  /*0250*/  STG.E.U16 desc[UR6][R2.64+0xc], R9 ;  /* 0x00000c0902007986 */ /* 0x0001e2000c101506 */
[----:B-1----:R-:W-:-:S03]  /*0260*/  PRMT R5, R13, 0x7610, R5 ;  /* 0x000076100d057816 */ /* 0x002fc60000000005 */
[----:B------:R-:W-:Y:S01]  /*0270*/  STG.E.U16 desc[UR6][R2.64+0xe], R4 ;  /* 0x00000e0402007986 */ /* 0x000fe2000c101506 */
[----:B------:R-:W-:Y:S01]  /*0280*/  IMAD.MOV.U32 R13, RZ, RZ, 0x13 ;  /* 0x00000013ff0d7424 */ /* 0x000fe200078e00ff */
[----:B--2---:R-:W-:Y:S02]  /*0290*/  PRMT R8, R10, 0x7610, R8 ;  /* 0x000076100a087816 */ /* 0x004fe40000000008 */
[----:B------:R1:W-:Y:S01]  /*02a0*/  STG.E.U16 desc[UR6][R2.64+0x1c], R5 ;  /* 0x00001c0502007986 */ /* 0x0003e2000c101506 */
[----:B------:R-:W-:Y:S01]  /*02b0*/  PRMT R10, R12, 0x7610, R10 ;  /* 0x000076100c0a7816 */ /* 0x000fe2000000000a */
[----:B------:R-:W-:Y:S01]  /*02c0*/  IMAD.MOV.U32 R12, RZ, RZ, 0x11 ;  /* 0x00000011ff0c7424 */ /* 0x000fe200078e00ff */
[----:B0-----:R-:W-:Y:S01]  /*02d0*/  PRMT R9, R11, 0x7610, R9 ;  /* 0x000076100b097816 */ /* 0x001fe20000000009 */
[----:B------:R0:W-:Y:S01]  /*02e0*/  STG.E.U16 desc[UR6][R2.64+0x14], R7 ;  /* 0x0000140702007986 */ /* 0x0001e2000c101506 */
[----:B------:R-:W-:-:S03]  /*02f0*/  MOV R11, 0x10 ;  /* 0x00000010000b7802 */ /* 0x000fc60000000f00 */
[----:B------:R2:W-:Y:S01]  /*0300*/  STG.E.U16 desc[UR6][R2.64+0x12], R6 ;  /* 0x0000120602007986 */ /* 0x0005e2000c101506 */
[----:B-1----:R-:W1:Y:S03]  /*0310*/  LDC.64 R4, c[0x0][0x380] ;  /* 0x0000e000ff047b82 */ /* 0x002e660000000a00 */
[----:B------:R3:W-:Y:S01]  /*0320*/  STG.E.U16 desc[UR6][R2.64+0x16], R8 ;  /* 0x0000160802007986 */ /* 0x0007e2000c101506 */
[----:B0-----:R-:W-:-:S03]  /*0330*/  IMAD.MOV.U32 R7, RZ, RZ, 0x12 ;  /* 0x00000012ff077424 */ /* 0x001fc600078e00ff */
[----:B------:R0:W-:Y:S01]  /*0340*/  STG.E.U16 desc[UR6][R2.64+0x18], R9 ;  /* 0x0000180902007986 */ /* 0x0001e2000c101506 */
[----:B--2---:R-:W-:-:S03]  /*0350*/  IMAD.MOV.U32 R6, RZ, RZ, 0xf ;  /* 0x0000000fff067424 */ /* 0x004fc600078e00ff */
[----:B------:R2:W-:Y:S01]  /*0360*/  STG.E.U16 desc[UR6][R2.64+0x1a], R10 ;  /* 0x00001a0a02007986 */ /* 0x0005e2000c101506 */
[----:B---3--:R-:W-:-:S03]  /*0370*/  PRMT R8, R12, 0x7610, R8 ;  /* 0x000076100c087816 */ /* 0x008fc60000000008 */
[----:B------:R-:W-:Y:S01]  /*0380*/  STG.E.U16 desc[UR6][R2.64+0x1e], R6 ;  /* 0x00001e0602007986 */ /* 0x000fe2000c101506 */
[----:B0-----:R-:W-:-:S03]  /*0390*/  PRMT R9, R7, 0x7610, R9 ;  /* 0x0000761007097816 */ /* 0x001fc60000000009 */
[----:B------:R-:W-:Y:S01]  /*03a0*/  STG.E.U16 desc[UR6][R2.64+0x22], R8 ;  /* 0x0000220802007986 */ /* 0x000fe2000c101506 */
[----:B------:R-:W-:Y:S02]  /*03b0*/  PRMT R7, R0, 0x9910, RZ ;  /* 0x0000991000077816 */ /* 0x000fe400000000ff */
[----:B--2---:R-:W-:Y:S01]  /*03c0*/  PRMT R10, R13, 0x7610, R10 ;  /* 0x000076100d0a7816 */ /* 0x004fe2000000000a */
[----:B------:R-:W-:Y:S01]  /*03d0*/  STG.E.U16 desc[UR6][R2.64+0x24], R9 ;  /* 0x0000240902007986 */ /* 0x000fe2000c101506 */
[----:B------:R-:W-:Y:S01]  /*03e0*/  SHF.R.S32.HI R0, RZ, 0x1f, R7 ;  /* 0x0000001fff007819 */ /* 0x000fe20000011407 */
[----:B-1----:R-:W-:Y:S02]  /*03f0*/  IMAD.WIDE.U32 R4, R7, 0x30, R4 ;  /* 0x0000003007047825 */ /* 0x002fe400078e0004 */
[----:B------:R-:W-:Y:S02]  /*0400*/  STG.E.U16 desc[UR6][R2.64+0x26], R10 ;  /* 0x0000260a02007986 */ /* 0x000fe4000c101506 */
[----:B------:R-:W-:Y:S01]  /*0410*/  IMAD R7, R0, 0x30, RZ ;  /* 0x0000003000077824 */ /* 0x000fe200078e02ff */
[----:B------:R-:W-:Y:S01]  /*0420*/  IADD3 R0, P0, PT, R2, 0x4, RZ ;  /* 0x0000000402007810 */ /* 0x000fe20007f1e0ff */
[----:B------:R-:W-:Y:S03]  /*0430*/  STG.E.U16 desc[UR6][R2.64], RZ ;  /* 0x000000ff02007986 */ /* 0x000fe6000c101506 */
[----:B------:R-:W-:Y:S01]  /*0440*/  IADD3 R5, PT, PT, R5, R7, RZ ;  /* 0x0000000705057210 */ /* 0x000fe20007ffe0ff */
[----:B------:R0:W-:Y:S02]  /*0450*/  STG.E.U16 desc[UR6][R2.64+0x20], R11 ;  /* 0x0000200b02007986 */ /* 0x0001e4000c101506 */
[----:B0-----:R-:W-:-:S07]  /*0460*/  IMAD.X R11, RZ, RZ, R3, P0 ;  /* 0x000000ffff0b7224 */ /* 0x001fce00000e0603 */
.L_x_170:
[----:B0-----:R-:W2:Y:S04]  /*0470*/  LDG.E.64 R12, desc[UR6][R4.64] ;  /* 0x00000006040c7981 */ /* 0x001ea8000c1e1b00 */
[----:B------:R-:W3:Y:S04]  /*0480*/  LDG.E.64 R8, desc[UR6][R4.64+0x10] ;  /* 0x0000100604087981 */ /* 0x000ee8000c1e1b00 */
[----:B------:R-:W4:Y:S01]  /*0490*/  LDG.E.64 R6, desc[UR6][R4.64+0x8] ;  /* 0x0000080604067981 */ /* 0x000f22000c1e1b00 */
[----:B--2---:R-:W-:Y:S02]  /*04a0*/  SHF.R.U32.HI R10, RZ, 0x2, R13 ;  /* 0x00000002ff0a7819 */ /* 0x004fe4000001160d */
[----:B------:R-:W-:-:S02]  /*04b0*/  IADD3 R12, PT, PT, R12, 0x587c5, RZ ;  /* 0x000587c50c0c7810 */ /* 0x000fc40007ffe0ff */
[----:B------:R-:W-:Y:S01]  /*04c0*/  LOP3.LUT R10, R10, R13, RZ, 0x3c, !PT ;  /* 0x0000000d0a0a7212 */ /* 0x000fe200078e3cff */
[----:B---3--:R-:W-:Y:S02]  /*04d0*/  IMAD.SHL.U32 R13, R9, 0x10, RZ ;  /* 0x00000010090d7824 */ /* 0x008fe400078e00ff */
[----:B------:R-:W-:Y:S01]  /*04e0*/  IMAD.MOV.U32 R23, RZ, RZ, R8 ;  /* 0x000000ffff177224 */ /* 0x000fe200078e0008 */
[----:B----4-:R-:W-:Y:S01]  /*04f0*/  MOV R22, R7 ;  /* 0x0000000700167202 */ /* 0x010fe20000000f00 */
[C---:B------:R-:W-:Y:S01]  /*0500*/  IMAD.SHL.U32 R14, R10.reuse, 0x2, RZ ;  /* 0x000000020a0e7824 */ /* 0x040fe200078e00ff */
[----:B------:R-:W-:Y:S01]  /*0510*/  MOV R7, R11 ;  /* 0x0000000b00077202 */ /* 0x000fe20000000f00 */
[----:B------:R-:W-:Y:S02]  /*0520*/  IMAD.MOV.U32 R24, RZ, RZ, R9 ;  /* 0x000000ffff187224 */ /* 0x000fe400078e0009 */
[----:B------:R-:W-:Y:S01]  /*0530*/  STG.E.64 desc[UR6][R4.64+0x8], R22 ;  /* 0x0000081604007986 */ /* 0x000fe2000c101b06 */
[----:B------:R-:W-:-:S04]  /*0540*/  LOP3.LUT R14, R10, R14, R13, 0x96, !PT ;  /* 0x0000000e0a0e7212 */ /* 0x000fc800078e960d */
[----:B------:R-:W-:-:S05]  /*0550*/  LOP3.LUT R25, R14, R9, RZ, 0x3c, !PT ;  /* 0x000000090e197212 */ /* 0x000fca00078e3cff */
[----:B------:R-:W-:Y:S01]  /*0560*/  IMAD.IADD R10, R25, 0x1, R12 ;  /* 0x00000001190a7824 */ /* 0x000fe200078e020c */
[----:B------:R-:W-:Y:S03]  /*0570*/  STG.E.64 desc[UR6][R4.64+0x10], R24 ;  /* 0x0000101804007986 */ /* 0x000fe6000c101b06 */
[----:B------:R-:W-:-:S05]  /*0580*/  IMAD.HI.U32 R13, R10, -0x33333333, RZ ;  /* 0xcccccccd0a0d7827 */ /* 0x000fca00078e00ff */
[----:B------:R-:W-:-:S05]  /*0590*/  SHF.R.U32.HI R13, RZ, 0x4, R13 ;  /* 0x00000004ff0d7819 */ /* 0x000fca000001160d */
[----:B------:R-:W-:-:S05]  /*05a0*/  IMAD R13, R13, -0x14, R10 ;  /* 0xffffffec0d0d7824 */ /* 0x000fca00078e020a */
[----:B------:R-:W-:Y:S01]  /*05b0*/  LEA R14, P0, R13, R2, 0x1 ;  /* 0x000000020d0e7211 */ /* 0x000fe200078008ff */
[----:B------:R-:W-:Y:S02]  /*05c0*/  IMAD.MOV.U32 R13, RZ, RZ, R6 ;  /* 0x000000ffff0d7224 */ /* 0x000fe400078e0006 */
[----:B------:R-:W-:Y:S02]  /*05d0*/  IMAD.MOV.U32 R6, RZ, RZ, R0 ;  /* 0x000000ffff067224 */ /* 0x000fe400078e0000 */
[----:B------:R-:W-:Y:S01]  /*05e0*/  IMAD.X R15, RZ, RZ, R3, P0 ;  /* 0x000000ffff0f7224 */ /* 0x000fe200000e0603 */
[----:B------:R0:W-:Y:S04]  /*05f0*/  STG.E.64 desc[UR6][R4.64], R12 ;  /* 0x0000000c04007986 */ /* 0x0001e8000c101b06 */
[----:B------:R-:W2:Y:S04]  /*0600*/  LDG.E.U16 R19, desc[UR6][R14.64] ;  /* 0x000000060e137981 */ /* 0x000ea8000c1e1500 */
[----:B------:R-:W3:Y:S04]  /*0610*/  LDG.E.U16 R17, desc[UR6][R6.64+-0x4] ;  /* 0xfffffc0606117981 */ /* 0x000ee8000c1e1500 */
[----:B--2---:R-:W-:Y:S04]  /*0620*/  STG.E.U16 desc[UR6][R6.64+-0x4], R19 ;  /* 0xfffffc1306007986 */ /* 0x004fe8000c101506 */
[----:B---3--:R1:W-:Y:S04]  /*0630*/  STG.E.U16 desc[UR6][R14.64], R17 ;  /* 0x000000110e007986 */ /* 0x0083e8000c101506 */
[----:B------:R-:W2:Y:S04]  /*0640*/  LDG.E.64 R20, desc[UR6][R4.64] ;  /* 0x0000000604147981 */ /* 0x000ea8000c1e1b00 */
[----:B------:R-:W0:Y:S04]  /*0650*/  LDG.E.64 R8, desc[UR6][R4.64+0x10] ;  /* 0x0000100604087981 */ /* 0x000e28000c1e1b00 */
[----:B------:R-:W3:Y:S01]  /*0660*/  LDG.E.64 R10, desc[UR6][R4.64+0x8] ;  /* 0x00000806040a7981 */ /* 0x000ee2000c1e1b00 */
[----:B--2---:R-:W-:-:S02]  /*0670*/  SHF.R.U32.HI R0, RZ, 0x2, R21 ;  /* 0x00000002ff007819 */ /* 0x004fc40000011615 */
[----:B------:R-:W-:Y:S02]  /*0680*/  IADD3 R20, PT, PT, R20, 0x587c5, RZ ;  /* 0x000587c514147810 */ /* 0x000fe40007ffe0ff */
[----:B------:R-:W-:Y:S01]  /*0690*/  LOP3.LUT R0, R0, R21, RZ, 0x3c, !PT ;  /* 0x0000001500007212 */ /* 0x000fe200078e3cff */
[----:B0-----:R-:W-:Y:S01]  /*06a0*/  IMAD.SHL.U32 R13, R9, 0x10, RZ ;  /* 0x00000010090d7824 */ /* 0x001fe200078e00ff */
[----:B------:R-:W-:Y:S01]  /*06b0*/  MOV R24, R9 ;  /* 0x0000000900187202 */ /* 0x000fe20000000f00 */
[----:B------:R-:W-:Y:S02]  /*06c0*/  IMAD.MOV.U32 R23, RZ, RZ, R8 ;  /* 0x000000ffff177224 */ /* 0x000fe400078e0008 */
[C---:B------:R-:W-:Y:S02]  /*06d0*/  IMAD.SHL.U32 R12, R0.reuse, 0x2, RZ ;  /* 0x00000002000c7824 */ /* 0x040fe400078e00ff */
[----:B---3--:R-:W-:Y:S02]  /*06e0*/  IMAD.MOV.U32 R22, RZ, RZ, R11 ;  /* 0x000000ffff167224 */ /* 0x008fe400078e000b */
[----:B------:R-:W-:Y:S01]  /*06f0*/  IMAD.MOV.U32 R21, RZ, RZ, R10 ;  /* 0x000000ffff157224 */ /* 0x000fe200078e000a */
[----:B------:R-:W-:-:S02]  /*0700*/  LOP3.LUT R12, R0, R12, R13, 0x96, !PT ;  /* 0x0000000c000c7212 */ /* 0x000fc400078e960d */
[----:B------:R-:W-:Y:S02]  /*0710*/  STG.E.64 desc[UR6][R4.64+0x8], R22 ;  /* 0x0000081604007986 */ /* 0x000fe4000c101b06 */
[----:B------:R-:W-:Y:S02]  /*0720*/  LOP3.LUT R25, R12, R9, RZ, 0x3c, !PT ;  /* 0x000000090c197212 */ /* 0x000fe400078e3cff */
[----:B------:R-:W-:Y:S03]  /*0730*/  STG.E.64 desc[UR6][R4.64], R20 ;  /* 0x0000001404007986 */ /* 0x000fe6000c101b06 */
[----:B------:R-:W-:Y:S01]  /*0740*/  IMAD.IADD R0, R25, 0x1, R20 ;  /* 0x0000000119007824 */ /* 0x000fe200078e0214 */
[----:B------:R0:W-:Y:S03]  /*0750*/  STG.E.64 desc[UR6][R4.64+0x10], R24 ;  /* 0x0000101804007986 */ /* 0x0001e6000c101b06 */
[----:B------:R-:W-:Y:S01]  /*0760*/  IMAD.HI.U32 R12, R0, -0x33333333, RZ ;  /* 0xcccccccd000c7827 */ /* 0x000fe200078e00ff */
[----:B-1----:R-:W2:Y:S04]  /*0770*/  LDG.E.U16 R15, desc[UR6][R6.64+-0x2] ;  /* 0xfffffe06060f7981 */ /* 0x002ea8000c1e1500 */
[----:B------:R-:W-:-:S05]  /*0780*/  SHF.R.U32.HI R13, RZ, 0x4, R12 ;  /* 0x00000004ff0d7819 */ /* 0x000fca000001160c */
[----:B------:R-:W-:-:S05]  /*0790*/  IMAD R13, R13, -0x14, R0 ;  /* 0xffffffec0d0d7824 */ /* 0x000fca00078e0200 */
[----:B------:R-:W-:-:S04]  /*07a0*/  LEA R12, P0, R13, R2, 0x1 ;  /* 0x000000020d0c7211 */ /* 0x000fc800078008ff */
[----:B------:R-:W-:-:S05]  /*07b0*/  IADD3.X R13, PT, PT, RZ, R3, RZ, P0, !PT ;  /* 0x00000003ff0d7210 */ /* 0x000fca00007fe4ff */
[----:B------:R-:W3:Y:S04]  /*07c0*/  LDG.E.U16 R17, desc[UR6][R12.64] ;  /* 0x000000060c117981 */ /* 0x000ee8000c1e1500 */
[----:B---3--:R-:W-:Y:S04]  /*07d0*/  STG.E.U16 desc[UR6][R6.64+-0x2], R17 ;  /* 0xfffffe1106007986 */ /* 0x008fe8000c101506 */
[----:B--2---:R1:W-:Y:S04]  /*07e0*/  STG.E.U16 desc[UR6][R12.64], R15 ;  /* 0x0000000f0c007986 */ /* 0x0043e8000c101506 */
[----:B------:R-:W2:Y:S04]  /*07f0*/  LDG.E.64 R18, desc[UR6][R4.64] ;  /* 0x0000000604127981 */ /* 0x000ea8000c1e1b00 */
[----:B------:R-:W3:Y:S04]  /*0800*/  LDG.E.64 R8, desc[UR6][R4.64+0x10] ;  /* 0x0000100604087981 */ /* 0x000ee8000c1e1b00 */
[----:B------:R-:W4:Y:S01]  /*0810*/  LDG.E.64 R10, desc[UR6][R4.64+0x8] ;  /* 0x00000806040a7981 */ /* 0x000f22000c1e1b00 */
[----:B--2---:R-:W-:-:S04]  /*0820*/  SHF.R.U32.HI R0, RZ, 0x2, R19 ;  /* 0x00000002ff007819 */ /* 0x004fc80000011613 */
[----:B------:R-:W-:Y:S01]  /*0830*/  LOP3.LUT R0, R0, R19, RZ, 0x3c, !PT ;  /* 0x0000001300007212 */ /* 0x000fe200078e3cff */
[----:B---3--:R-:W-:-:S04]  /*0840*/  IMAD.SHL.U32 R19, R9, 0x10, RZ ;  /* 0x0000001009137824 */ /* 0x008fc800078e00ff */
[----:B------:R-:W-:Y:S01]  /*0850*/  IMAD.SHL.U32 R14, R0, 0x2, RZ ;  /* 0x00000002000e7824 */ /* 0x000fe200078e00ff */
[----:B------:R-:W-:-:S04]  /*0860*/  IADD3 R18, PT, PT, R18, 0x587c5, RZ ;  /* 0x000587c512127810 */ /* 0x000fc80007ffe0ff */
[----:B------:R-:W-:-:S04]  /*0870*/  LOP3.LUT R14, R0, R14, R19, 0x96, !PT ;  /* 0x0000000e000e7212 */ /* 0x000fc800078e9613 */
[----:B0-----:R-:W-:-:S05]  /*0880*/  LOP3.LUT R25, R14, R9, RZ, 0x3c, !PT ;  /* 0x000000090e197212 */ /* 0x001fca00078e3cff */
[----:B------:R-:W-:-:S04]  /*0890*/  IMAD.IADD R0, R25, 0x1, R18 ;  /* 0x0000000119007824 */ /* 0x000fc800078e0212 */
[----:B-1----:R-:W-:-:S05]  /*08a0*/  IMAD.HI.U32 R12, R0, -0x33333333, RZ ;  /* 0xcccccccd000c7827 */ /* 0x002fca00078e00ff */
[----:B------:R-:W-:-:S05]  /*08b0*/  SHF.R.U32.HI R13, RZ, 0x4, R12 ;  /* 0x00000004ff0d7819 */ /* 0x000fca000001160c */
[----:B------:R-:W-:Y:S01]  /*08c0*/  IMAD R13, R13, -0x14, R0 ;  /* 0xffffffec0d0d7824 */ /* 0x000fe200078e0200 */
[----:B------:R-:W-:Y:S01]  /*08d0*/  MOV R24, R9 ;  /* 0x0000000900187202 */ /* 0x000fe20000000f00 */
[----:B------:R-:W-:-:S03]  /*08e0*/  IMAD.MOV.U32 R23, RZ, RZ, R8 ;  /* 0x000000ffff177224 */ /* 0x000fc600078e0008 */
[----:B------:R-:W-:Y:S01]  /*08f0*/  LEA R12, P0, R13, R2, 0x1 ;  /* 0x000000020d0c7211 */ /* 0x000fe200078008ff */
[----:B----4-:R-:W-:Y:S02]  /*0900*/  IMAD.MOV.U32 R22, RZ, RZ, R11 ;  /* 0x000000ffff167224 */ /* 0x010fe400078e000b */
[----:B------:R-:W-:Y:S01]  /*0910*/  IMAD.MOV.U32 R19, RZ, RZ, R10 ;  /* 0x000000ffff137224 */ /* 0x000fe200078e000a */
[----:B------:R-:W-:Y:S01]  /*0920*/  IADD3.X R13, PT, PT, RZ, R3, RZ, P0, !PT ;  /* 0x00000003ff0d7210 */ /* 0x000fe200007fe4ff */
[----:B------:R-:W-:Y:S04]  /*0930*/  STG.E.64 desc[UR6][R4.64+0x10], R24 ;  /* 0x0000101804007986 */ /* 0x000fe8000c101b06 */
[----:B------:R-:W-:Y:S04]  /*0940*/  STG.E.64 desc[UR6][R4.64+0x8], R22 ;  /* 0x0000081604007986 */ /* 0x000fe8000c101b06 */
[----:B------:R0:W-:Y:S04]  /*0950*/  STG.E.64 desc[UR6][R4.64], R18 ;  /* 0x0000001204007986 */ /* 0x0001e8000c101b06 */
[----:B------:R-:W2:Y:S04]  /*0960*/  LDG.E.U16 R17, desc[UR6][R12.64] ;  /* 0x000000060c117981 */ /* 0x000ea8000c1e1500 */
[----:B------:R-:W3:Y:S04]  /*0970*/  LDG.E.U16 R15, desc[UR6][R6.64] ;  /* 0x00000006060f7981 */ /* 0x000ee8000c1e1500 */
[----:B--2---:R-:W-:Y:S04]  /*0980*/  STG.E.U16 desc[UR6][R6.64], R17 ;  /* 0x0000001106007986 */ /* 0x004fe8000c101506 */
[----:B---3--:R1:W-:Y:S04]  /*0990*/  STG.E.U16 desc[UR6][R12.64], R15 ;  /* 0x0000000f0c007986 */ /* 0x0083e8000c101506 */
        /* <DEDUP_REMOVED lines=12> */
[----:B------:R-:W-:Y:S01]  /*0a60*/  SHF.R.U32.HI R13, RZ, 0x4, R12 ;  /* 0x00000004ff0d7819 */ /* 0x000fe2000001160c */
[----:B------:R-:W-:-:S04]  /*0a70*/  IMAD.MOV.U32 R17, RZ, RZ, R8 ;  /* 0x000000ffff117224 */ /* 0x000fc800078e0008 */
[----:B------:R-:W-:Y:S01]  /*0a80*/  IMAD R13, R13, -0x14, R0 ;  /* 0xffffffec0d0d7824 */ /* 0x000fe200078e0200 */
[----:B------:R-:W-:Y:S01]  /*0a90*/  MOV R18, R9 ;  /* 0x0000000900127202 */ /* 0x000fe20000000f00 */
[----:B----4-:R-:W-:-:S03]  /*0aa0*/  IMAD.MOV.U32 R16, RZ, RZ, R11 ;  /* 0x000000ffff107224 */ /* 0x010fc600078e000b */
[----:B------:R-:W-:Y:S01]  /*0ab0*/  LEA R8, P0, R13, R2, 0x1 ;  /* 0x000000020d087211 */ /* 0x000fe200078008ff */
[----:B------:R-:W-:-:S03]  /*0ac0*/  IMAD.MOV.U32 R21, RZ, RZ, R10 ;  /* 0x000000ffff157224 */ /* 0x000fc600078e000a */
[----:B------:R-:W-:Y:S01]  /*0ad0*/  IADD3.X R9, PT, PT, RZ, R3, RZ, P0, !PT ;  /* 0x00000003ff097210 */ /* 0x000fe200007fe4ff */
[----:B------:R0:W-:Y:S04]  /*0ae0*/  STG.E.64 desc[UR6][R4.64+0x10], R18 ;  /* 0x0000101204007986 */ /* 0x0001e8000c101b06 */
[----:B------:R0:W-:Y:S04]  /*0af0*/  STG.E.64 desc[UR6][R4.64+0x8], R16 ;  /* 0x0000081004007986 */ /* 0x0001e8000c101b06 */
[----:B------:R0:W-:Y:S04]  /*0b00*/  STG.E.64 desc[UR6][R4.64], R20 ;  /* 0x0000001404007986 */ /* 0x0001e8000c101b06 */
[----:B------:R-:W2:Y:S04]  /*0b10*/  LDG.E.U16 R15, desc[UR6][R8.64] ;  /* 0x00000006080f7981 */ /* 0x000ea8000c1e1500 */
[----:B------:R-:W3:Y:S01]  /*0b20*/  LDG.E.U16 R13, desc[UR6][R6.64+0x2] ;  /* 0x00000206060d7981 */ /* 0x000ee2000c1e1500 */
[----:B------:R-:W-:-:S04]  /*0b30*/  UIADD3 UR4, UPT, UPT, UR4, 0x4, URZ ;  /* 0x0000000404047890 */ /* 0x000fc8000fffe0ff */
[----:B------:R-:W-:Y:S01]  /*0b40*/  UISETP.NE.AND UP0, UPT, UR4, 0x14, UPT ;  /* 0x000000140400788c */ /* 0x000fe2000bf05270 */
[----:B------:R-:W-:-:S05]  /*0b50*/  IADD3 R0, P0, PT, R6, 0x8, RZ ;  /* 0x0000000806007810 */ /* 0x000fca0007f1e0ff */
[----:B------:R-:W-:Y:S01]  /*0b60*/  IMAD.X R11, RZ, RZ, R7, P0 ;  /* 0x000000ffff0b7224 */ /* 0x000fe200000e0607 */
[----:B--2---:R0:W-:Y:S04]  /*0b70*/  STG.E.U16 desc[UR6][R6.64+0x2], R15 ;  /* 0x0000020f06007986 */ /* 0x0041e8000c101506 */
[----:B---3--:R0:W-:Y:S01]  /*0b80*/  STG.E.U16 desc[UR6][R8.64], R13 ;  /* 0x0000000d08007986 */ /* 0x0081e2000c101506 */
[----:B------:R-:W-:Y:S05]  /*0b90*/  BRA.U UP0, `(.L_x_170) ;  /* 0xfffffff900347547 */ /* 0x000fea000b83ffff */
[----:B------:R-:W-:Y:S05]  /*0ba0*/  EXIT ;  /* 0x000000000000794d */ /* 0x000fea0003800000 */
.L_x_171:
        /* <DEDUP_REMOVED lines=13> */
.L_x_197:


//--------------------- .text._Z4initjP17curandStateXORWOW --------------------------
	.section	.text._Z4initjP17curandStateXORWOW,"ax",@progbits
	.align	128
        .global         _Z4initjP17curandStateXORWOW
        .type           _Z4initjP17curandStateXORWOW,@function
        .size           _Z4initjP17curandStateXORWOW,(.L_x_198 - _Z4initjP17curandStateXORWOW)
        .other          _Z4initjP17curandStateXORWOW,@"STO_CUDA_ENTRY STV_DEFAULT"
_Z4initjP17curandStateXORWOW:
.text._Z4initjP17curandStateXORWOW:
[----:B------:R-:W-:Y:S01]  /*0000*/  LDC R1, c[0x0][0x37c] ;  /* 0x0000df00ff017b82 */ /* 0x000fe20000000800 */
[----:B------:R-:W0:Y:S07]  /*0010*/  S2R R0, SR_TID.X ;  /* 0x0000000000007919 */ /* 0x000e2e0000002100 */
[----:B------:R-:W0:Y:S01]  /*0020*/  S2UR UR4, SR_CTAID.X ;  /* 0x00000000000479c3 */ /* 0x000e220000002500 */
[----:B------:R-:W-:Y:S01]  /*0030*/  IMAD.MOV.U32 R9, RZ, RZ, -0x75bd8fc ;  /* 0xf8a42704ff097424 */ /* 0x000fe200078e00ff */
[----:B------:R-:W-:Y:S01]  /*0040*/  BSSY.RECONVERGENT B0, `(.L_x_172) ;  /* 0x00000e8000007945 */ /* 0x000fe20003800200 */
[----:B------:R-:W-:-:S05]  /*0050*/  IMAD.MOV.U32 R10, RZ, RZ, -0x23270784 ;  /* 0xdcd8f87cff0a7424 */ /* 0x000fca00078e00ff */
[----:B------:R-:W0:Y:S08]  /*0060*/  LDC R3, c[0x0][0x360] ;  /* 0x0000d800ff037b82 */ /* 0x000e300000000800 */
[----:B------:R-:W1:Y:S08]  /*0070*/  LDC R2, c[0x0][0x380] ;  /* 0x0000e000ff027b82 */ /* 0x000e700000000800 */
[----:B------:R-:W2:Y:S01]  /*0080*/  LDC.64 R6, c[0x0][0x388] ;  /* 0x0000e200ff067b82 */ /* 0x000ea20000000a00 */
[----:B0-----:R-:W-:Y:S01]  /*0090*/  IMAD R0, R3, UR4, R0 ;  /* 0x0000000403007c24 */ /* 0x001fe2000f8e0200 */
[----:B------:R-:W0:Y:S04]  /*00a0*/  LDCU.64 UR4, c[0x0][0x358] ;  /* 0x00006b00ff0477ac */ /* 0x000e280008000a00 */
[C---:B------:R-:W-:Y:S01]  /*00b0*/  PRMT R3, R0.reuse, 0x9910, RZ ;  /* 0x0000991000037816 */ /* 0x040fe200000000ff */
[----:B------:R-:W-:Y:S01]  /*00c0*/  IMAD.U32 R0, R0, 0x10000, RZ ;  /* 0x0001000000007824 */ /* 0x000fe200078e00ff */
[----:B-1----:R-:W-:-:S02]  /*00d0*/  LOP3.LUT R2, R2, 0xaad26b49, RZ, 0x3c, !PT ;  /* 0xaad26b4902027812 */ /* 0x002fc400078e3cff */
[----:B------:R-:W-:Y:S02]  /*00e0*/  SHF.R.S32.HI R13, RZ, 0x1f, R3 ;  /* 0x0000001fff0d7819 */ /* 0x000fe40000011403 */
[----:B------:R-:W-:Y:S01]  /*00f0*/  ISETP.NE.AND.EX P0, PT, R0, RZ, PT, !PT ;  /* 0x000000ff0000720c */ /* 0x000fe20003f053f0 */
[----:B------:R-:W-:Y:S02]  /*0100*/  IMAD R2, R2, 0x4182bed5, RZ ;  /* 0x4182bed502027824 */ /* 0x000fe400078e02ff */
[----:B------:R-:W-:Y:S02]  /*0110*/  IMAD R5, R13, 0x30, RZ ;  /* 0x000000300d057824 */ /* 0x000fe400078e02ff */
[----:B--2---:R-:W-:Y:S01]  /*0120*/  IMAD.WIDE.U32 R6, R3, 0x30, R6 ;  /* 0x0000003003067825 */ /* 0x004fe200078e0006 */
[----:B------:R-:W-:-:S03]  /*0130*/  LOP3.LUT R8, R2, 0x159a55e5, RZ, 0x3c, !PT ;  /* 0x159a55e502087812 */ /* 0x000fc600078e3cff */
[----:B------:R-:W-:Y:S02]  /*0140*/  IMAD.IADD R7, R7, 0x1, R5 ;  /* 0x0000000107077824 */ /* 0x000fe400078e0205 */
[C---:B------:R-:W-:Y:S02]  /*0150*/  VIADD R4, R2.reuse, 0xd9f6dc18 ;  /* 0xd9f6dc1802047836 */ /* 0x040fe40000000000 */
[C---:B------:R-:W-:Y:S01]  /*0160*/  VIADD R5, R2.reuse, 0x75bcd15 ;  /* 0x075bcd1502057836 */ /* 0x040fe20000000000 */
[----:B0-----:R0:W-:Y:S01]  /*0170*/  STG.E.64 desc[UR4][R6.64+0x8], R8 ;  /* 0x0000080806007986 */ /* 0x0011e2000c101b04 */
[----:B------:R-:W-:-:S03]  /*0180*/  VIADD R11, R2, 0x583f19 ;  /* 0x00583f19020b7836 */ /* 0x000fc60000000000 */
[----:B------:R0:W-:Y:S04]  /*0190*/  STG.E.64 desc[UR4][R6.64], R4 ;  /* 0x0000000406007986 */ /* 0x0001e8000c101b04 */
[----:B------:R0:W-:Y:S01]  /*01a0*/  STG.E.64 desc[UR4][R6.64+0x10], R10 ;  /* 0x0000100a06007986 */ /* 0x0001e2000c101b04 */
[----:B------:R-:W-:Y:S05]  /*01b0*/  @!P0 BRA `(.L_x_173) ;  /* 0x0000000c00408947 */ /* 0x000fea0003800000 */
[----:B------:R-:W-:Y:S02]  /*01c0*/  IMAD.MOV.U32 R0, RZ, RZ, R3 ;  /* 0x000000ffff007224 */ /* 0x000fe400078e0003 */
[----:B------:R-:W-:-:S07]  /*01d0*/  IMAD.MOV.U32 R12, RZ, RZ, RZ ;  /* 0x000000ffff0c7224 */ /* 0x000fce00078e00ff */
.L_x_179:
[----:B-1----:R-:W-:Y:S01]  /*01e0*/  LOP3.LUT R2, R0, 0x3, RZ, 0xc0, !PT ;  /* 0x0000000300027812 */ /* 0x002fe200078ec0ff */
[----:B------:R-:W-:Y:S03]  /*01f0*/  BSSY.RECONVERGENT B1, `(.L_x_174) ;  /* 0x00000c6000017945 */ /* 0x000fe60003800200 */
[----:B------:R-:W-:-:S04]  /*0200*/  ISETP.NE.U32.AND P0, PT, R2, RZ, PT ;  /* 0x000000ff0200720c */ /* 0x000fc80003f05070 */
[----:B------:R-:W-:-:S13]  /*0210*/  ISETP.NE.AND.EX P0, PT, RZ, RZ, PT, P0 ;  /* 0x000000ffff00720c */ /* 0x000fda0003f05300 */
[----:B------:R-:W-:Y:S05]  /*0220*/  @!P0 BRA `(.L_x_175) ;  /* 0x0000000c00088947 */ /* 0x000fea0003800000 */
[----:B0-----:R-:W0:Y:S01]  /*0230*/  LDC.64 R8, c[0x4][RZ] ;  /* 0x01000000ff087b82 */ /* 0x001e220000000a00 */
[----:B------:R-:W-:Y:S02]  /*0240*/  IMAD.MOV.U32 R14, RZ, RZ, RZ ;  /* 0x000000ffff0e7224 */ /* 0x000fe400078e00ff */
[----:B0-----:R-:W-:-:S07]  /*0250*/  IMAD.WIDE.U32 R8, R12, 0xc80, R8 ;  /* 0x00000c800c087825 */ /* 0x001fce00078e0008 */
.L_x_178:
[----:B-1----:R-:W-:Y:S01]  /*0260*/  IMAD.MOV.U32 R15, RZ, RZ, RZ ;  /* 0x000000ffff0f7224 */ /* 0x002fe200078e00ff */
[----:B------:R-:W-:Y:S01]  /*0270*/  CS2R R2, SRZ ;  /* 0x0000000000027805 */ /* 0x000fe2000001ff00 */
[----:B------:R-:W-:Y:S01]  /*0280*/  IMAD.MOV.U32 R17, RZ, RZ, RZ ;  /* 0x000000ffff117224 */ /* 0x000fe200078e00ff */
[----:B------:R-:W-:-:S07]  /*0290*/  CS2R R4, SRZ ;  /* 0x0000000000047805 */ /* 0x000fce000001ff00 */
.L_x_177:
[----:B------:R-:W-:-:S05]  /*02a0*/  IMAD.WIDE.U32 R10, R17, 0x4, R6 ;  /* 0x00000004110a7825 */ /* 0x000fca00078e0006 */
[----:B------:R0:W5:Y:S01]  /*02b0*/  LDG.E R16, desc[UR4][R10.64+0x4] ;  /* 0x000004040a107981 */ /* 0x000162000c1e1900 */
[----:B------:R-:W-:-:S07]  /*02c0*/  IMAD.MOV.U32 R19, RZ, RZ, RZ ;  /* 0x000000ffff137224 */ /* 0x000fce00078e00ff */
.L_x_176:
[----:B-----5:R-:W-:Y:S01]  /*02d0*/  SHF.R.U32.HI R24, RZ, R19, R16 ;  /* 0x00000013ff187219 */ /* 0x020fe20000011610 */
[----:B0-----:R-:W-:-:S03]  /*02e0*/  IMAD.SHL.U32 R10, R17, 0x20, RZ ;  /* 0x00000020110a7824 */ /* 0x001fc600078e00ff */
[----:B------:R-:W-:Y:S01]  /*02f0*/  LOP3.LUT R11, R24, 0x1, RZ, 0xc0, !PT ;  /* 0x00000001180b7812 */ /* 0x000fe200078ec0ff */
[----:B------:R-:W-:-:S03]  /*0300*/  IMAD.IADD R10, R10, 0x1, R19 ;  /* 0x000000010a0a7824 */ /* 0x000fc600078e0213 */
[----:B------:R-:W-:Y:S01]  /*0310*/  ISETP.NE.U32.AND P0, PT, R11, 0x1, PT ;  /* 0x000000010b00780c */ /* 0x000fe20003f05070 */
[----:B------:R-:W-:-:S03]  /*0320*/  IMAD R11, R10, 0x5, RZ ;  /* 0x000000050a0b7824 */ /* 0x000fc600078e02ff */
[----:B------:R-:W-:Y:S01]  /*0330*/  R2P PR, R24, 0x7e ;  /* 0x0000007e18007804 */ /* 0x000fe20000000000 */
[----:B------:R-:W-:-:S08]  /*0340*/  IMAD.WIDE.U32 R10, R11, 0x4, R8 ;  /* 0x000000040b0a7825 */ /* 0x000fd000078e0008 */
[----:B------:R-:W2:Y:S04]  /*0350*/  @!P0 LDG.E R18, desc[UR4][R10.64] ;  /* 0x000000040a128981 */ /* 0x000ea8000c1e1900 */
[----:B------:R-:W3:Y:S04]  /*0360*/  @!P0 LDG.E R20, desc[UR4][R10.64+0x10] ;  /* 0x000010040a148981 */ /* 0x000ee8000c1e1900 */
[----:B------:R-:W4:Y:S04]  /*0370*/  @P1 LDG.E R22, desc[UR4][R10.64+0x14] ;  /* 0x000014040a161981 */ /* 0x000f28000c1e1900 */
[----:B------:R-:W4:Y:S04]  /*0380*/  @P2 LDG.E R26, desc[UR4][R10.64+0x28] ;  /* 0x000028040a1a2981 */ /* 0x000f28000c1e1900 */
[----:B------:R-:W4:Y:S04]  /*0390*/  @!P0 LDG.E R21, desc[UR4][R10.64+0x4] ;  /* 0x000004040a158981 */ /* 0x000f28000c1e1900 */
[----:B------:R-:W4:Y:S04]  /*03a0*/  @!P0 LDG.E R23, desc[UR4][R10.64+0xc] ;  /* 0x00000c040a178981 */ /* 0x000f28000c1e1900 */
[----:B------:R-:W4:Y:S04]  /*03b0*/  @P1 LDG.E R25, desc[UR4][R10.64+0x18] ;  /* 0x000018040a191981 */ /* 0x000f28000c1e1900 */
[----:B------:R-:W4:Y:S04]  /*03c0*/  @P3 LDG.E R28, desc[UR4][R10.64+0x3c] ;  /* 0x00003c040a1c3981 */ /* 0x000f28000c1e1900 */
[----:B------:R-:W4:Y:S01]  /*03d0*/  @P6 LDG.E R27, desc[UR4][R10.64+0x7c] ;  /* 0x00007c040a1b6981 */ /* 0x000f22000c1e1900 */
[----:B--2---:R-:W-:-:S03]  /*03e0*/  @!P0 LOP3.LUT R15, R15, R18, RZ, 0x3c, !PT ;  /* 0x000000120f0f8212 */ /* 0x004fc600078e3cff */
[----:B------:R-:W2:Y:S01]  /*03f0*/  @!P0 LDG.E R18, desc[UR4][R10.64+0x8] ;  /* 0x000008040a128981 */ /* 0x000ea2000c1e1900 */
[----:B---3--:R-:W-:-:S03]  /*0400*/  @!P0 LOP3.LUT R3, R3, R20, RZ, 0x3c, !PT ;  /* 0x0000001403038212 */ /* 0x008fc600078e3cff */
[----:B------:R-:W3:Y:S01]  /*0410*/  @P1 LDG.E R20, desc[UR4][R10.64+0x24] ;  /* 0x000024040a141981 */ /* 0x000ee2000c1e1900 */
[----:B----4-:R-:W-:-:S03]  /*0420*/  @P1 LOP3.LUT R15, R15, R22, RZ, 0x3c, !PT ;  /* 0x000000160f0f1212 */ /* 0x010fc600078e3cff */
[----:B------:R-:W4:Y:S01]  /*0430*/  @P2 LDG.E R22, desc[UR4][R10.64+0x38] ;  /* 0x000038040a162981 */ /* 0x000f22000c1e1900 */
[----:B------:R-:W-:-:S03]  /*0440*/  @P2 LOP3.LUT R15, R15, R26, RZ, 0x3c, !PT ;  /* 0x0000001a0f0f2212 */ /* 0x000fc600078e3cff */
[----:B------:R-:W4:Y:S01]  /*0450*/  @P4 LDG.E R26, desc[UR4][R10.64+0x50] ;  /* 0x000050040a1a4981 */ /* 0x000f22000c1e1900 */
[----:B------:R-:W-:-:S03]  /*0460*/  @!P0 LOP3.LUT R4, R4, R21, RZ, 0x3c, !PT ;  /* 0x0000001504048212 */ /* 0x000fc600078e3cff */
[----:B------:R-:W4:Y:S01]  /*0470*/  @P1 LDG.E R21, desc[UR4][R10.64+0x20] ;  /* 0x000020040a151981 */ /* 0x000f22000c1e1900 */
[----:B------:R-:W-:-:S03]  /*0480*/  @!P0 LOP3.LUT R2, R2, R23, RZ, 0x3c, !PT ;  /* 0x0000001702028212 */ /* 0x000fc600078e3cff */
[----:B------:R-:W4:Y:S01]  /*0490*/  @P2 LDG.E R23, desc[UR4][R10.64+0x2c] ;  /* 0x00002c040a172981 */ /* 0x000f22000c1e1900 */
[----:B------:R-:W-:-:S03]  /*04a0*/  @P1 LOP3.LUT R4, R4, R25, RZ, 0x3c, !PT ;  /* 0x0000001904041212 */ /* 0x000fc600078e3cff */
[----:B------:R-:W4:Y:S01]  /*04b0*/  @P2 LDG.E R25, desc[UR4][R10.64+0x34] ;  /* 0x000034040a192981 */ /* 0x000f22000c1e1900 */
[----:B--2---:R-:W-:-:S03]  /*04c0*/  @!P0 LOP3.LUT R5, R5, R18, RZ, 0x3c, !PT ;  /* 0x0000001205058212 */ /* 0x004fc600078e3cff */
[----:B------:R-:W2:Y:S01]  /*04d0*/  @P1 LDG.E R18, desc[UR4][R10.64+0x1c] ;  /* 0x00001c040a121981 */ /* 0x000ea2000c1e1900 */
[----:B---3--:R-:W-:-:S03]  /*04e0*/  @P1 LOP3.LUT R3, R3, R20, RZ, 0x3c, !PT ;  /* 0x0000001403031212 */ /* 0x008fc600078e3cff */
[----:B------:R-:W3:Y:S01]  /*04f0*/  @P2 LDG.E R20, desc[UR4][R10.64+0x30] ;  /* 0x000030040a142981 */ /* 0x000ee2000c1e1900 */
[----:B----4-:R-:W-:-:S03]  /*0500*/  @P2 LOP3.LUT R3, R3, R22, RZ, 0x3c, !PT ;  /* 0x0000001603032212 */ /* 0x010fc600078e3cff */
[----:B------:R-:W4:Y:S01]  /*0510*/  @P3 LDG.E R22, desc[UR4][R10.64+0x4c] ;  /* 0x00004c040a163981 */ /* 0x000f22000c1e1900 */
[----:B------:R-:W-:-:S04]  /*0520*/  @P3 LOP3.LUT R15, R15, R28, RZ, 0x3c, !PT ;  /* 0x0000001c0f0f3212 */ /* 0x000fc800078e3cff */
[----:B------:R-:W-:Y:S02]  /*0530*/  @P4 LOP3.LUT R15, R15, R26, RZ, 0x3c, !PT ;  /* 0x0000001a0f0f4212 */ /* 0x000fe400078e3cff */
[----:B------:R-:W-:Y:S01]  /*0540*/  @P1 LOP3.LUT R2, R2, R21, RZ, 0x3c, !PT ;  /* 0x0000001502021212 */ /* 0x000fe200078e3cff */
[----:B------:R-:W4:Y:S04]  /*0550*/  @P5 LDG.E R26, desc[UR4][R10.64+0x64] ;  /* 0x000064040a1a5981 */ /* 0x000f28000c1e1900 */
[----:B------:R-:W4:Y:S01]  /*0560*/  @P3 LDG.E R21, desc[UR4][R10.64+0x40] ;  /* 0x000040040a153981 */ /* 0x000f22000c1e1900 */
[----:B------:R-:W-:Y:S02]  /*0570*/  @P2 LOP3.LUT R4, R4, R23, RZ, 0x3c, !PT ;  /* 0x0000001704042212 */ /* 0x000fe400078e3cff */
[----:B------:R-:W-:Y:S01]  /*0580*/  @P2 LOP3.LUT R2, R2, R25, RZ, 0x3c, !PT ;  /* 0x0000001902022212 */ /* 0x000fe200078e3cff */
[----:B------:R-:W4:Y:S04]  /*0590*/  @P3 LDG.E R23, desc[UR4][R10.64+0x48] ;  /* 0x000048040a173981 */ /* 0x000f28000c1e1900 */
[----:B------:R-:W4:Y:S01]  /*05a0*/  @P4 LDG.E R25, desc[UR4][R10.64+0x54] ;  /* 0x000054040a194981 */ /* 0x000f22000c1e1900 */
[----:B--2---:R-:W-:-:S03]  /*05b0*/  @P1 LOP3.LUT R5, R5, R18, RZ, 0x3c, !PT ;  /* 0x0000001205051212 */ /* 0x004fc600078e3cff */
[----:B------:R-:W2:Y:S01]  /*05c0*/  @P3 LDG.E R18, desc[UR4][R10.64+0x44] ;  /* 0x000044040a123981 */ /* 0x000ea2000c1e1900 */
[----:B---3--:R-:W-:-:S03]  /*05d0*/  @P2 LOP3.LUT R5, R5, R20, RZ, 0x3c, !PT ;  /* 0x0000001405052212 */ /* 0x008fc600078e3cff */
[----:B------:R-:W3:Y:S01]  /*05e0*/  @P4 LDG.E R20, desc[UR4][R10.64+0x58] ;  /* 0x000058040a144981 */ /* 0x000ee2000c1e1900 */
[----:B----4-:R-:W-:-:S03]  /*05f0*/  @P3 LOP3.LUT R3, R3, R22, RZ, 0x3c, !PT ;  /* 0x0000001603033212 */ /* 0x010fc600078e3cff */
[----:B------:R-:W4:Y:S01]  /*0600*/  @P4 LDG.E R22, desc[UR4][R10.64+0x60] ;  /* 0x000060040a164981 */ /* 0x000f22000c1e1900 */
[----:B------:R-:W-:Y:S02]  /*0610*/  LOP3.LUT P0, RZ, R24, 0x80, RZ, 0xc0, !PT ;  /* 0x0000008018ff7812 */ /* 0x000fe4000780c0ff */
[----:B------:R-:W-:Y:S02]  /*0620*/  @P5 LOP3.LUT R15, R15, R26, RZ, 0x3c, !PT ;  /* 0x0000001a0f0f5212 */ /* 0x000fe400078e3cff */
[----:B------:R-:W4:Y:S01]  /*0630*/  @P6 LDG.E R26, desc[UR4][R10.64+0x78] ;  /* 0x000078040a1a6981 */ /* 0x000f22000c1e1900 */
[----:B------:R-:W-:-:S03]  /*0640*/  @P3 LOP3.LUT R4, R4, R21, RZ, 0x3c, !PT ;  /* 0x0000001504043212 */ /* 0x000fc600078e3cff */
[----:B------:R-:W4:Y:S01]  /*0650*/  @P4 LDG.E R21, desc[UR4][R10.64+0x5c] ;  /* 0x00005c040a154981 */ /* 0x000f22000c1e1900 */
[----:B------:R-:W-:-:S03]  /*0660*/  @P3 LOP3.LUT R2, R2, R23, RZ, 0x3c, !PT ;  /* 0x0000001702023212 */ /* 0x000fc600078e3cff */
[----:B------:R-:W4:Y:S01]  /*0670*/  @P5 LDG.E R23, desc[UR4][R10.64+0x68] ;  /* 0x000068040a175981 */ /* 0x000f22000c1e1900 */
[----:B------:R-:W-:-:S03]  /*0680*/  @P4 LOP3.LUT R4, R4, R25, RZ, 0x3c, !PT ;  /* 0x0000001904044212 */ /* 0x000fc600078e3cff */
[----:B------:R-:W4:Y:S01]  /*0690*/  @P5 LDG.E R25, desc[UR4][R10.64+0x70] ;  /* 0x000070040a195981 */ /* 0x000f22000c1e1900 */
[----:B--2---:R-:W-:-:S03]  /*06a0*/  @P3 LOP3.LUT R5, R5, R18, RZ, 0x3c, !PT ;  /* 0x0000001205053212 */ /* 0x004fc600078e3cff */
[----:B------:R-:W2:Y:S01]  /*06b0*/  @P5 LDG.E R18, desc[UR4][R10.64+0x6c] ;  /* 0x00006c040a125981 */ /* 0x000ea2000c1e1900 */
[----:B---3--:R-:W-:-:S03]  /*06c0*/  @P4 LOP3.LUT R5, R5, R20, RZ, 0x3c, !PT ;  /* 0x0000001405054212 */ /* 0x008fc600078e3cff */
[----:B------:R-:W3:Y:S01]  /*06d0*/  @P5 LDG.E R20, desc[UR4][R10.64+0x74] ;  /* 0x000074040a145981 */ /* 0x000ee2000c1e1900 */
[----:B----4-:R-:W-:-:S03]  /*06e0*/  @P4 LOP3.LUT R3, R3, R22, RZ, 0x3c, !PT ;  /* 0x0000001603034212 */ /* 0x010fc600078e3cff */
[----:B------:R-:W4:Y:S01]  /*06f0*/  @P0 LDG.E R22, desc[UR4][R10.64+0x8c] ;  /* 0x00008c040a160981 */ /* 0x000f22000c1e1900 */
[----:B------:R-:W-:-:S03]  /*0700*/  @P6 LOP3.LUT R15, R15, R26, RZ, 0x3c, !PT ;  /* 0x0000001a0f0f6212 */ /* 0x000fc600078e3cff */
        /* <DEDUP_REMOVED lines=13> */
[----:B------:R-:W-:Y:S02]  /*07e0*/  @P6 LOP3.LUT R4, R4, R27, RZ, 0x3c, !PT ;  /* 0x0000001b04046212 */ /* 0x000fe400078e3cff */
[----:B------:R-:W-:Y:S02]  /*07f0*/  @P6 LOP3.LUT R2, R2, R21, RZ, 0x3c, !PT ;  /* 0x0000001502026212 */ /* 0x000fe400078e3cff */
[----:B------:R-:W-:Y:S02]  /*0800*/  @P0 LOP3.LUT R4, R4, R23, RZ, 0x3c, !PT ;  /* 0x0000001704040212 */ /* 0x000fe400078e3cff */
[----:B------:R-:W-:Y:S02]  /*0810*/  @P0 LOP3.LUT R2, R2, R25, RZ, 0x3c, !PT ;  /* 0x0000001902020212 */ /* 0x000fe400078e3cff */
[----:B--2---:R-:W-:Y:S02]  /*0820*/  @P6 LOP3.LUT R5, R5, R18, RZ, 0x3c, !PT ;  /* 0x0000001205056212 */ /* 0x004fe400078e3cff */
[----:B---3--:R-:W-:-:S02]  /*0830*/  @P6 LOP3.LUT R3, R3, R20, RZ, 0x3c, !PT ;  /* 0x0000001403036212 */ /* 0x008fc400078e3cff */
[----:B----4-:R-:W-:Y:S02]  /*0840*/  @P0 LOP3.LUT R5, R5, R22, RZ, 0x3c, !PT ;  /* 0x0000001605050212 */ /* 0x010fe400078e3cff */
[----:B------:R-:W-:Y:S02]  /*0850*/  @P0 LOP3.LUT R3, R3, R26, RZ, 0x3c, !PT ;  /* 0x0000001a03030212 */ /* 0x000fe400078e3cff */
[----:B------:R-:W-:-:S13]  /*0860*/  R2P PR, R24.B1, 0x7f ;  /* 0x0000007f18007804 */ /* 0x000fda0000001000 */
[----:B------:R-:W2:Y:S04]  /*0870*/  @P0 LDG.E R18, desc[UR4][R10.64+0xa0] ;  /* 0x0000a0040a120981 */ /* 0x000ea8000c1e1900 */
[----:B------:R-:W3:Y:S04]  /*0880*/  @P1 LDG.E R22, desc[UR4][R10.64+0xb4] ;  /* 0x0000b4040a161981 */ /* 0x000ee8000c1e1900 */
[----:B------:R-:W4:Y:S04]  /*0890*/  @P2 LDG.E R26, desc[UR4][R10.64+0xc8] ;  /* 0x0000c8040a1a2981 */ /* 0x000f28000c1e1900 */
[----:B------:R-:W4:Y:S04]  /*08a0*/  @P3 LDG.E R28, desc[UR4][R10.64+0xdc] ;  /* 0x0000dc040a1c3981 */ /* 0x000f28000c1e1900 */
[----:B------:R-:W4:Y:S04]  /*08b0*/  @P0 LDG.E R23, desc[UR4][R10.64+0xa4] ;  /* 0x0000a4040a170981 */ /* 0x000f28000c1e1900 */
[----:B------:R-:W4:Y:S04]  /*08c0*/  @P0 LDG.E R20, desc[UR4][R10.64+0xa8] ;  /* 0x0000a8040a140981 */ /* 0x000f28000c1e1900 */
[----:B------:R-:W4:Y:S04]  /*08d0*/  @P4 LDG.E R25, desc[UR4][R10.64+0xf0] ;  /* 0x0000f0040a194981 */ /* 0x000f28000c1e1900 */
        /* <DEDUP_REMOVED lines=21> */
[----:B------:R-:W-:Y:S02]  /*0a30*/  LOP3.LUT P0, RZ, R24, 0x8000, RZ, 0xc0, !PT ;  /* 0x0000800018ff7812 */ /* 0x000fe4000780c0ff */
[----:B----4-:R-:W-:Y:S01]  /*0a40*/  @P5 LOP3.LUT R15, R15, R26, RZ, 0x3c, !PT ;  /* 0x0000001a0f0f5212 */ /* 0x010fe200078e3cff */
[----:B------:R-:W4:Y:S04]  /*0a50*/  @P3 LDG.E R24, desc[UR4][R10.64+0xe4] ;  /* 0x0000e4040a183981 */ /* 0x000f28000c1e1900 */
[----:B------:R-:W2:Y:S01]  /*0a60*/  @P6 LDG.E R26, desc[UR4][R10.64+0x118] ;  /* 0x000118040a1a6981 */ /* 0x000ea2000c1e1900 */
        /* <DEDUP_REMOVED lines=8> */
[----:B---3--:R-:W-:-:S03]  /*0af0*/  @P2 LOP3.LUT R3, R3, R22, RZ, 0x3c, !PT ;  /* 0x0000001603032212 */ /* 0x008fc600078e3cff */
[----:B------:R-:W3:Y:S01]  /*0b00*/  @P4 LDG.E R22, desc[UR4][R10.64+0x100] ;  /* 0x000100040a164981 */ /* 0x000ee2000c1e1900 */
[----:B--2---:R-:W-:-:S03]  /*0b10*/  @P6 LOP3.LUT R15, R15, R26, RZ, 0x3c, !PT ;  /* 0x0000001a0f0f6212 */ /* 0x004fc600078e3cff */
[----:B------:R-:W2:Y:S01]  /*0b20*/  @P0 LDG.E R26, desc[UR4][R10.64+0x12c] ;  /* 0x00012c040a1a0981 */ /* 0x000ea2000c1e1900 */
[----:B----4-:R-:W-:-:S03]  /*0b30*/  @P2 LOP3.LUT R2, R2, R23, RZ, 0x3c, !PT ;  /* 0x0000001702022212 */ /* 0x010fc600078e3cff */
[----:B------:R-:W4:Y:S01]  /*0b40*/  @P4 LDG.E R23, desc[UR4][R10.64+0xfc] ;  /* 0x0000fc040a174981 */ /* 0x000f22000c1e1900 */
[----:B------:R-:W-:-:S03]  /*0b50*/  @P2 LOP3.LUT R5, R5, R20, RZ, 0x3c, !PT ;  /* 0x0000001405052212 */ /* 0x000fc600078e3cff */
[----:B------:R-:W4:Y:S01]  /*0b60*/  @P4 LDG.E R20, desc[UR4][R10.64+0xf8] ;  /* 0x0000f8040a144981 */ /* 0x000f22000c1e1900 */
[----:B------:R-:W-:Y:S02]  /*0b70*/  @P3 LOP3.LUT R2, R2, R27, RZ, 0x3c, !PT ;  /* 0x0000001b02023212 */ /* 0x000fe400078e3cff */
[----:B------:R-:W-:Y:S01]  /*0b80*/  @P3 LOP3.LUT R4, R4, R25, RZ, 0x3c, !PT ;  /* 0x0000001904043212 */ /* 0x000fe200078e3cff */
[----:B------:R-:W4:Y:S01]  /*0b90*/  @P5 LDG.E R27, desc[UR4][R10.64+0x110] ;  /* 0x000110040a1b5981 */ /* 0x000f22000c1e1900 */
[----:B------:R-:W-:-:S03]  /*0ba0*/  @P3 LOP3.LUT R5, R5, R24, RZ, 0x3c, !PT ;  /* 0x0000001805053212 */ /* 0x000fc600078e3cff */
[----:B------:R-:W4:Y:S04]  /*0bb0*/  @P5 LDG.E R25, desc[UR4][R10.64+0x108] ;  /* 0x000108040a195981 */ /* 0x000f28000c1e1900 */
        /* <DEDUP_REMOVED lines=19> */
[----:B------:R-:W-:-:S05]  /*0cf0*/  VIADD R19, R19, 0x10 ;  /* 0x0000001013137836 */ /* 0x000fca0000000000 */
[----:B------:R-:W-:Y:S02]  /*0d00*/  ISETP.NE.AND P1, PT, R19, 0x20, PT ;  /* 0x000000201300780c */ /* 0x000fe40003f25270 */
[----:B------:R-:W-:Y:S02]  /*0d10*/  @P5 LOP3.LUT R3, R3, R18, RZ, 0x3c, !PT ;  /* 0x0000001203035212 */ /* 0x000fe400078e3cff */
[----:B------:R-:W-:Y:S02]  /*0d20*/  @P6 LOP3.LUT R4, R4, R21, RZ, 0x3c, !PT ;  /* 0x0000001504046212 */ /* 0x000fe400078e3cff */
[----:B---3--:R-:W-:-:S04]  /*0d30*/  @P6 LOP3.LUT R3, R3, R22, RZ, 0x3c, !PT ;  /* 0x0000001603036212 */ /* 0x008fc800078e3cff */
[----:B--2---:R-:W-:Y:S02]  /*0d40*/  @P0 LOP3.LUT R3, R3, R26, RZ, 0x3c, !PT ;  /* 0x0000001a03030212 */ /* 0x004fe400078e3cff */
[----:B----4-:R-:W-:Y:S02]  /*0d50*/  @P6 LOP3.LUT R2, R2, R23, RZ, 0x3c, !PT ;  /* 0x0000001702026212 */ /* 0x010fe400078e3cff */
[----:B------:R-:W-:Y:S02]  /*0d60*/  @P6 LOP3.LUT R5, R5, R20, RZ, 0x3c, !PT ;  /* 0x0000001405056212 */ /* 0x000fe400078e3cff */
[----:B------:R-:W-:Y:S02]  /*0d70*/  @P0 LOP3.LUT R2, R2, R27, RZ, 0x3c, !PT ;  /* 0x0000001b02020212 */ /* 0x000fe400078e3cff */
[----:B------:R-:W-:Y:S02]  /*0d80*/  @P0 LOP3.LUT R4, R4, R25, RZ, 0x3c, !PT ;  /* 0x0000001904040212 */ /* 0x000fe400078e3cff */
[----:B------:R-:W-:Y:S01]  /*0d90*/  @P0 LOP3.LUT R5, R5, R24, RZ, 0x3c, !PT ;  /* 0x0000001805050212 */ /* 0x000fe200078e3cff */
[----:B------:R-:W-:Y:S06]  /*0da0*/  @P1 BRA `(.L_x_176) ;  /* 0xfffffff400481947 */ /* 0x000fec000383ffff */
[----:B------:R-:W-:-:S05]  /*0db0*/  VIADD R17, R17, 0x1 ;  /* 0x0000000111117836 */ /* 0x000fca0000000000 */
[----:B------:R-:W-:-:S13]  /*0dc0*/  ISETP.NE.AND P0, PT, R17, 0x5, PT ;  /* 0x000000051100780c */ /* 0x000fda0003f05270 */
[----:B------:R-:W-:Y:S05]  /*0dd0*/  @P0 BRA `(.L_x_177) ;  /* 0xfffffff400300947 */ /* 0x000fea000383ffff */
[----:B------:R1:W-:Y:S01]  /*0de0*/  STG.E.64 desc[UR4][R6.64+0x8], R4 ;  /* 0x0000080406007986 */ /* 0x0003e2000c101b04 */
[----:B------:R-:W-:Y:S01]  /*0df0*/  VIADD R14, R14, 0x1 ;  /* 0x000000010e0e7836 */ /* 0x000fe20000000000 */
[----:B------:R-:W-:Y:S02]  /*0e00*/  LOP3.LUT R11, R0, 0x3, RZ, 0xc0, !PT ;  /* 0x00000003000b7812 */ /* 0x000fe400078ec0ff */
[----:B------:R1:W-:Y:S02]  /*0e10*/  STG.E.64 desc[UR4][R6.64+0x10], R2 ;  /* 0x0000100206007986 */ /* 0x0003e4000c101b04 */
[----:B------:R-:W-:Y:S02]  /*0e20*/  ISETP.GE.U32.AND P0, PT, R14, R11, PT ;  /* 0x0000000b0e00720c */ /* 0x000fe40003f06070 */
[----:B------:R1:W-:Y:S11]  /*0e30*/  STG.E desc[UR4][R6.64+0x4], R15 ;  /* 0x0000040f06007986 */ /* 0x0003f6000c101904 */
[----:B------:R-:W-:Y:S05]  /*0e40*/  @!P0 BRA `(.L_x_178) ;  /* 0xfffffff400048947 */ /* 0x000fea000383ffff */
.L_x_175:
[----:B------:R-:W-:Y:S05]  /*0e50*/  BSYNC.RECONVERGENT B1 ;  /* 0x0000000000017941 */ /* 0x000fea0003800200 */
.L_x_174:
[----:B------:R-:W-:Y:S01]  /*0e60*/  ISETP.GT.U32.AND P0, PT, R0, 0x3, PT ;  /* 0x000000030000780c */ /* 0x000fe20003f04070 */
[----:B------:R-:W-:Y:S01]  /*0e70*/  VIADD R12, R12, 0x1 ;  /* 0x000000010c0c7836 */ /* 0x000fe20000000000 */
[--C-:B------:R-:W-:Y:S02]  /*0e80*/  SHF.R.U64 R0, R0, 0x2, R13.reuse ;  /* 0x0000000200007819 */ /* 0x100fe4000000120d */
[----:B------:R-:W-:Y:S02]  /*0e90*/  ISETP.GT.U32.AND.EX P0, PT, R13, RZ, PT, P0 ;  /* 0x000000ff0d00720c */ /* 0x000fe40003f04100 */
[----:B------:R-:W-:-:S11]  /*0ea0*/  SHF.R.U32.HI R13, RZ, 0x2, R13 ;  /* 0x00000002ff0d7819 */ /* 0x000fd6000001160d */
[----:B------:R-:W-:Y:S05]  /*0eb0*/  @P0 BRA `(.L_x_179) ;  /* 0xfffffff000c80947 */ /* 0x000fea000383ffff */
.L_x_173:
[----:B------:R-:W-:Y:S05]  /*0ec0*/  BSYNC.RECONVERGENT B0 ;  /* 0x0000000000007941 */ /* 0x000fea0003800200 */
.L_x_172:
[----:B------:R-:W-:Y:S04]  /*0ed0*/  STG.E.64 desc[UR4][R6.64+0x18], RZ ;  /* 0x000018ff06007986 */ /* 0x000fe8000c101b04 */
[----:B------:R-:W-:Y:S04]  /*0ee0*/  STG.E desc[UR4][R6.64+0x20], RZ ;  /* 0x000020ff06007986 */ /* 0x000fe8000c101904 */
[----:B------:R-:W-:Y:S01]  /*0ef0*/  STG.E.64 desc[UR4][R6.64+0x28], RZ ;  /* 0x000028ff06007986 */ /* 0x000fe2000c101b04 */
[----:B------:R-:W-:Y:S05]  /*0f00*/  EXIT ;  /* 0x000000000000794d */ /* 0x000fea0003800000 */
.L_x_180:
        /* <DEDUP_REMOVED lines=15> */
.L_x_198:


//--------------------- .nv.global.init           --------------------------
	.section	.nv.global.init,"aw",@progbits
	.align	4
.nv.global.init:
	.type		mrg32k3aM1SubSeq,@object
	.size		mrg32k3aM1SubSeq,(mrg32k3aM2SubSeq - mrg32k3aM1SubSeq)
mrg32k3aM1SubSeq:
        /*0000*/ 	.byte	0x0b, 0xcc, 0xee, 0x04, 0x73, 0x29, 0x8b, 0x6f, 0xf6, 0x53, 0x03, 0xf6, 0x23, 0xf6, 0xea, 0xda
        /* <DEDUP_REMOVED lines=125> */
	.type		mrg32k3aM2SubSeq,@object
	.size		mrg32k3aM2SubSeq,(mrg32k3aM1 - mrg32k3aM2SubSeq)
mrg32k3aM2SubSeq:
        /* <DEDUP_REMOVED lines=126> */
	.type		mrg32k3aM1,@object
	.size		mrg32k3aM1,(mrg32k3aM1Seq - mrg32k3aM1)
mrg32k3aM1:
        /* <DEDUP_REMOVED lines=144> */
	.type		mrg32k3aM1Seq,@object
	.size		mrg32k3aM1Seq,(mrg32k3aM2 - mrg32k3aM1Seq)
mrg32k3aM1Seq:
        /* <DEDUP_REMOVED lines=144> */
	.type		mrg32k3aM2,@object
	.size		mrg32k3aM2,(mrg32k3aM2Seq - mrg32k3aM2)
mrg32k3aM2:
        /* <DEDUP_REMOVED lines=144> */
	.type		mrg32k3aM2Seq,@object
	.size		mrg32k3aM2Seq,(precalc_xorwow_matrix - mrg32k3aM2Seq)
mrg32k3aM2Seq:
        /* <DEDUP_REMOVED lines=144> */
	.type		precalc_xorwow_matrix,@object
	.size		precalc_xorwow_matrix,(precalc_xorwow_offset_matrix - precalc_xorwow_matrix)
precalc_xorwow_matrix:
        /* <DEDUP_REMOVED lines=6400> */
	.type		precalc_xorwow_offset_matrix,@object
	.size		precalc_xorwow_offset_matrix,(.L_1 - precalc_xorwow_offset_matrix)
precalc_xorwow_offset_matrix:
        /* <DEDUP_REMOVED lines=6400> */
.L_1:


//--------------------- .nv.shared.reserved.0     --------------------------
	.section	.nv.shared.reserved.0,"aw",@nobits
	.weak		__nv_reservedSMEM_offset_0_alias
	.size		__nv_reservedSMEM_offset_0_alias, 0, 64
	.other		__nv_reservedSMEM_offset_0_alias,@"STO_CUDA_RESERVED_SHARED STV_DEFAULT"
__nv_reservedSMEM_offset_0_alias:
	.zero		0
	.zero		64


//--------------------- .nv.constant0._Z15parent_to_childPsS_PbS0_ --------------------------
	.section	.nv.constant0._Z15parent_to_childPsS_PbS0_,"a",@progbits
	.sectionflags	@""
	.align	4
.nv.constant0._Z15parent_to_childPsS_PbS0_:
	.zero		928


//--------------------- .nv.constant0._Z11mutationBayP17curandStateXORWOWPb --------------------------
	.section	.nv.constant0._Z11mutationBayP17curandStateXORWOWPb,"a",@progbits
	.sectionflags	@""
	.align	4
.nv.constant0._Z11mutationBayP17curandStateXORWOWPb:
	.zero		912


//--------------------- .nv.constant0._Z8mutationP17curandStateXORWOWPs --------------------------
	.section	.nv.constant0._Z8mutationP17curandStateXORWOWPs,"a",@progbits
	.sectionflags	@""
	.align	4
.nv.constant0._Z8mutationP17curandStateXORWOWPs:
	.zero		912


//--------------------- .nv.constant0._Z9crossOverP17curandStateXORWOWPfPsPbS2_S3_ --------------------------
	.section	.nv.constant0._Z9crossOverP17curandStateXORWOWPfPsPbS2_S3_,"a",@progbits
	.sectionflags	@""
	.align	4
.nv.constant0._Z9crossOverP17curandStateXORWOWPfPsPbS2_S3_:
	.zero		944


//--------------------- .nv.constant0._Z14calProbabilityPfS_S_ --------------------------
	.section	.nv.constant0._Z14calProbabilityPfS_S_,"a",@progbits
	.sectionflags	@""
	.align	4
.nv.constant0._Z14calProbabilityPfS_S_:
	.zero		920


//--------------------- .nv.constant0._Z11calTotalProPfS_ --------------------------
	.section	.nv.constant0._Z11calTotalProPfS_,"a",@progbits
	.sectionflags	@""
	.align	4
.nv.constant0._Z11calTotalProPfS_:
	.zero		912


//--------------------- .nv.constant0._Z5calOFPfS_ --------------------------
	.section	.nv.constant0._Z5calOFPfS_,"a",@progbits
	.sectionflags	@""
	.align	4
.nv.constant0._Z5calOFPfS_:
	.zero		912


//--------------------- .nv.constant0._Z12calTotalcostPfPiS_ --------------------------
	.section	.nv.constant0._Z12calTotalcostPfPiS_,"a",@progbits
	.sectionflags	@""
	.align	4
.nv.constant0._Z12calTotalcostPfPiS_:
	.zero		920


//--------------------- .nv.constant0._Z11calDistancePsPfS0_ --------------------------
	.section	.nv.constant0._Z11calDistancePsPfS0_,"a",@progbits
	.sectionflags	@""
	.align	4
.nv.constant0._Z11calDistancePsPfS0_:
	.zero		920


//--------------------- .nv.constant0._Z11calPositionPsPbPf --------------------------
	.section	.nv.constant0._Z11calPositionPsPbPf,"a",@progbits
	.sectionflags	@""
	.align	4
.nv.constant0._Z11calPositionPsPbPf:
	.zero		920


//--------------------- .nv.constant0._Z9randomBayP17curandStateXORWOWPb --------------------------
	.section	.nv.constant0._Z9randomBayP17curandStateXORWOWPb,"a",@progbits
	.sectionflags	@""
	.align	4
.nv.constant0._Z9randomBayP17curandStateXORWOWPb:
	.zero		912


//--------------------- .nv.constant0._Z10randomDataP17curandStateXORWOWPs --------------------------
	.section	.nv.constant0._Z10randomDataP17curandStateXORWOWPs,"a",@progbits
	.sectionflags	@""
	.align	4
.nv.constant0._Z10randomDataP17curandStateXORWOWPs:
	.zero		912


//--------------------- .nv.constant0._Z4initjP17curandStateXORWOW --------------------------
	.section	.nv.constant0._Z4initjP17curandStateXORWOW,"a",@progbits
	.sectionflags	@""
	.align	4
.nv.constant0._Z4initjP17curandStateXORWOW:
	.zero		912


//--------------------- SYMBOLS --------------------------

	.type		.nv.reservedSmem.offset0,@object
	.size		.nv.reservedSmem.offset0,0x4
